// auto-generated by cutlass_sweep.conv — config: {"arch": "sm_100", "cluster_m": 2, "cluster_n": 1, "conv_kind": "wgrad", "dtype": "bf16", "ndim": 3, "tile_k": 32, "tile_m": 128, "tile_n": 128}
#include "cutlass/cutlass.h"
#include "cute/tensor.hpp"
#include "cutlass/kernel_hardware_info.hpp"
#include "cutlass/conv/convolution.h"
#include "cutlass/conv/dispatch_policy.hpp"
#include "cutlass/conv/collective/collective_builder.hpp"
#include "cutlass/conv/kernel/conv_universal.hpp"
#include "cutlass/conv/device/conv_universal_adapter.hpp"
#include "cutlass/epilogue/collective/collective_builder.hpp"

using namespace cute;
using Elem = cutlass::bfloat16_t;
using Acc  = float;
using LayoutAB = cutlass::layout::TensorNDHWC;
using LayoutC  = cutlass::layout::TensorKCSRT;
constexpr auto ConvOp = cutlass::conv::Operator::kWgrad;
using TileShape    = Shape<_128, Shape<_128>, Shape<_32>>;
using ClusterShape = Shape<_2, _1, _1>;

using CollectiveEpilogue = typename cutlass::epilogue::collective::CollectiveBuilder<
    cutlass::arch::Sm100, cutlass::arch::OpClassTensorOp,
    TileShape, ClusterShape,
    cutlass::epilogue::collective::EpilogueTileAuto,
    Acc, Acc,
    Elem, LayoutC, 128 / cutlass::sizeof_bits<Elem>::value,
    Elem, LayoutC, 128 / cutlass::sizeof_bits<Elem>::value,
    cutlass::epilogue::collective::EpilogueScheduleAuto
  >::CollectiveOp;

using CollectiveMainloop = typename cutlass::conv::collective::CollectiveBuilder<
    cutlass::arch::Sm100, cutlass::arch::OpClassTensorOp, ConvOp,
    Elem, LayoutAB, 128 / cutlass::sizeof_bits<Elem>::value,
    Elem, LayoutAB, 128 / cutlass::sizeof_bits<Elem>::value,
    Acc,
    TileShape, ClusterShape,
    cutlass::conv::collective::StageCountAutoCarveout<
        static_cast<int>(sizeof(typename CollectiveEpilogue::SharedStorage))>,
    cutlass::conv::collective::KernelScheduleAuto
  >::CollectiveOp;

using ProblemShape = cutlass::conv::ConvProblemShape<
    ConvOp, CollectiveMainloop::DispatchPolicy::NumSpatialDimensions>;
using ConvKernel = cutlass::conv::kernel::ConvUniversal<
    ProblemShape, CollectiveMainloop, CollectiveEpilogue>;
using Conv = cutlass::conv::device::ConvUniversalAdapter<ConvKernel>;

auto* _anchor = &cutlass::device_kernel<ConvKernel>;


// ===== COMPILED SASS (sm_100a) =====

	.target	sm_100a

	.elftype	@"ET_EXEC"


//--------------------- .note.nv.tkinfo           --------------------------
	.section	.note.nv.tkinfo,"",@"SHT_NOTE"
	.sectionflags	@"SHF_NOTE_NV_TKINFO"
	.tkinfo
        /*0018*/ 	.word	0x00000002
        /*0030*/ 	.string	""
        /*0030*/ 	.string	"ptxas"
        /*0030*/ 	.string	"Cuda compilation tools, release 13.0, V13.0.88"
        /*0030*/ 	.string	"Build cuda_13.0.r13.0/compiler.36424714_0"
        /*0030*/ 	.string	"-arch sm_100a -m 64 "



//--------------------- .note.nv.cuinfo           --------------------------
	.section	.note.nv.cuinfo,"",@"SHT_NOTE"
	.sectionflags	@"SHF_NOTE_NV_CUINFO"
        /*0018*/ 	.short	0x0002
        /*001a*/ 	.short	0x0064
        /*001c*/ 	.short	0x0082
	.zero		2


//--------------------- .nv.info                  --------------------------
	.section	.nv.info,"",@"SHT_CUDA_INFO"
	.align	4


	//----- nvinfo : EIATTR_REGCOUNT
	.align		4
        /*0000*/ 	.byte	0x04, 0x2f
        /*0002*/ 	.short	(.L_19 - .L_18)
	.align		4
.L_18:
        /*0004*/ 	.word	index@(_ZN7cutlass13device_kernelINS_4conv6kernel13ConvUniversalINS1_16ConvProblemShapeILNS1_8OperatorE2ELi3EEENS1_10collective14CollectiveConvINS1_47MainloopSm100TmaUmmaWarpSpecializedImplicitGemmILS5_2ELi26ELi3ELi1ELi2EN4cute5tupleIJNSA_1CILi2EEENSC_ILi1EEESE_EEEEENSB_IJNSC_ILi128EEENSB_IJSH_EEENSB_IJNSC_ILi32EEEEEEEEENS_10bfloat16_tESM_NSA_8TiledMMAINSA_8MMA_AtomIJNSA_26SM100_MMA_F16BF16_2x1SM_SSISM_SM_fLi128ELi128ELNSA_4UMMA5MajorE1ELSR_1ELNSQ_7ScaleInE0ELSS_0EEEEEENSA_6LayoutINSB_IJSE_SE_SE_EEENSB_IJNSC_ILi0EEESX_SX_EEEEENSB_IJNSA_10UnderscoreES10_S10_EEEEENS7_6detail27Sm100ImplicitGemmTileTraitsINSA_18SM100_TMA_2SM_LOADENSA_14ComposedLayoutINSA_7SwizzleILi3ELi4ELi3EEENSA_18smem_ptr_flag_bitsILi16EEENSV_INSB_IJNSC_ILi64EEENSC_ILi8EEEEEENSB_IJSE_S1B_EEEEEEEvEENS14_INSA_25SM100_TMA_2SM_LOAD_IM2COLES1G_vEEEENS_8epilogue10collective18CollectiveEpilogueINS1L_23Sm100TmaWarpSpecializedILi4ELi2ELi16ELb1ELb0EEEJNSB_IJS1B_SI_SK_EEENSB_IJNSV_IS1B_SE_EENSV_INSB_IJNSC_ILi16EEESD_EEES1E_EEEEESM_NSB_IJlNSB_IJSE_lllEEESX_EEESM_S1X_NS1L_6fusion15FusionCallbacksIS1P_NS1Y_17LinearCombinationISM_fSM_fLNS_15FloatRoundStyleE2EEES1Q_S1V_JEEENSA_5SM1004TMEM4LOAD26SM100_TMEM_LOAD_32dp32b16xENSA_13SM90_TMA_LOADENS16_INS17_ILi1ELi4ELi3EEES1A_NSV_INSB_IJS1C_S1S_EEENSB_IJS1S_SE_EEEEEEENSA_39AutoVectorizingCopyWithAssumedAlignmentILi128EEENSA_14SM90_TMA_STOREES2D_S2F_S2F_EEEvvEEEEvNT_6ParamsE)
        /*0008*/ 	.word	0x0000004b


	//----- nvinfo : EIATTR_FRAME_SIZE
	.align		4
.L_19:
        /*000c*/ 	.byte	0x04, 0x11
        /*000e*/ 	.short	(.L_21 - .L_20)
	.align		4
.L_20:
        /*0010*/ 	.word	index@($__internal_2_$__cuda_sm10x_tcgen05_guardrail_trap_unallocated_columns_being_dealloced)
        /*0014*/ 	.word	0x00000008


	//----- nvinfo : EIATTR_FRAME_SIZE
	.align		4
.L_21:
        /*0018*/ 	.byte	0x04, 0x11
        /*001a*/ 	.short	(.L_23 - .L_22)
	.align		4
.L_22:
        /*001c*/ 	.word	index@($__internal_1_$__cuda_sm10x_tcgen05_guardrail_trap_phase_invalid_during_alloc)
        /*0020*/ 	.word	0x00000008


	//----- nvinfo : EIATTR_FRAME_SIZE
	.align		4
.L_23:
        /*0024*/ 	.byte	0x04, 0x11
        /*0026*/ 	.short	(.L_25 - .L_24)
	.align		4
.L_24:
        /*0028*/ 	.word	index@($__internal_0_$__cuda_sm10x_tcgen05_guardrail_trap_col_being_dealloced_not_returned_by_alloc)
        /*002c*/ 	.word	0x00000008


	//----- nvinfo : EIATTR_FRAME_SIZE
	.align		4
.L_25:
        /*0030*/ 	.byte	0x04, 0x11
        /*0032*/ 	.short	(.L_27 - .L_26)
	.align		4
.L_26:
        /*0034*/ 	.word	index@(_ZN7cutlass13device_kernelINS_4conv6kernel13ConvUniversalINS1_16ConvProblemShapeILNS1_8OperatorE2ELi3EEENS1_10collective14CollectiveConvINS1_47MainloopSm100TmaUmmaWarpSpecializedImplicitGemmILS5_2ELi26ELi3ELi1ELi2EN4cute5tupleIJNSA_1CILi2EEENSC_ILi1EEESE_EEEEENSB_IJNSC_ILi128EEENSB_IJSH_EEENSB_IJNSC_ILi32EEEEEEEEENS_10bfloat16_tESM_NSA_8TiledMMAINSA_8MMA_AtomIJNSA_26SM100_MMA_F16BF16_2x1SM_SSISM_SM_fLi128ELi128ELNSA_4UMMA5MajorE1ELSR_1ELNSQ_7ScaleInE0ELSS_0EEEEEENSA_6LayoutINSB_IJSE_SE_SE_EEENSB_IJNSC_ILi0EEESX_SX_EEEEENSB_IJNSA_10UnderscoreES10_S10_EEEEENS7_6detail27Sm100ImplicitGemmTileTraitsINSA_18SM100_TMA_2SM_LOADENSA_14ComposedLayoutINSA_7SwizzleILi3ELi4ELi3EEENSA_18smem_ptr_flag_bitsILi16EEENSV_INSB_IJNSC_ILi64EEENSC_ILi8EEEEEENSB_IJSE_S1B_EEEEEEEvEENS14_INSA_25SM100_TMA_2SM_LOAD_IM2COLES1G_vEEEENS_8epilogue10collective18CollectiveEpilogueINS1L_23Sm100TmaWarpSpecializedILi4ELi2ELi16ELb1ELb0EEEJNSB_IJS1B_SI_SK_EEENSB_IJNSV_IS1B_SE_EENSV_INSB_IJNSC_ILi16EEESD_EEES1E_EEEEESM_NSB_IJlNSB_IJSE_lllEEESX_EEESM_S1X_NS1L_6fusion15FusionCallbacksIS1P_NS1Y_17LinearCombinationISM_fSM_fLNS_15FloatRoundStyleE2EEES1Q_S1V_JEEENSA_5SM1004TMEM4LOAD26SM100_TMEM_LOAD_32dp32b16xENSA_13SM90_TMA_LOADENS16_INS17_ILi1ELi4ELi3EEES1A_NSV_INSB_IJS1C_S1S_EEENSB_IJS1S_SE_EEEEEEENSA_39AutoVectorizingCopyWithAssumedAlignmentILi128EEENSA_14SM90_TMA_STOREES2D_S2F_S2F_EEEvvEEEEvNT_6ParamsE)
        /*0038*/ 	.word	0x00000008


	//----- nvinfo : EIATTR_MIN_STACK_SIZE
	.align		4
.L_27:
        /*003c*/ 	.byte	0x04, 0x12
        /*003e*/ 	.short	(.L_29 - .L_28)
	.align		4
.L_28:
        /*0040*/ 	.word	index@(_ZN7cutlass13device_kernelINS_4conv6kernel13ConvUniversalINS1_16ConvProblemShapeILNS1_8OperatorE2ELi3EEENS1_10collective14CollectiveConvINS1_47MainloopSm100TmaUmmaWarpSpecializedImplicitGemmILS5_2ELi26ELi3ELi1ELi2EN4cute5tupleIJNSA_1CILi2EEENSC_ILi1EEESE_EEEEENSB_IJNSC_ILi128EEENSB_IJSH_EEENSB_IJNSC_ILi32EEEEEEEEENS_10bfloat16_tESM_NSA_8TiledMMAINSA_8MMA_AtomIJNSA_26SM100_MMA_F16BF16_2x1SM_SSISM_SM_fLi128ELi128ELNSA_4UMMA5MajorE1ELSR_1ELNSQ_7ScaleInE0ELSS_0EEEEEENSA_6LayoutINSB_IJSE_SE_SE_EEENSB_IJNSC_ILi0EEESX_SX_EEEEENSB_IJNSA_10UnderscoreES10_S10_EEEEENS7_6detail27Sm100ImplicitGemmTileTraitsINSA_18SM100_TMA_2SM_LOADENSA_14ComposedLayoutINSA_7SwizzleILi3ELi4ELi3EEENSA_18smem_ptr_flag_bitsILi16EEENSV_INSB_IJNSC_ILi64EEENSC_ILi8EEEEEENSB_IJSE_S1B_EEEEEEEvEENS14_INSA_25SM100_TMA_2SM_LOAD_IM2COLES1G_vEEEENS_8epilogue10collective18CollectiveEpilogueINS1L_23Sm100TmaWarpSpecializedILi4ELi2ELi16ELb1ELb0EEEJNSB_IJS1B_SI_SK_EEENSB_IJNSV_IS1B_SE_EENSV_INSB_IJNSC_ILi16EEESD_EEES1E_EEEEESM_NSB_IJlNSB_IJSE_lllEEESX_EEESM_S1X_NS1L_6fusion15FusionCallbacksIS1P_NS1Y_17LinearCombinationISM_fSM_fLNS_15FloatRoundStyleE2EEES1Q_S1V_JEEENSA_5SM1004TMEM4LOAD26SM100_TMEM_LOAD_32dp32b16xENSA_13SM90_TMA_LOADENS16_INS17_ILi1ELi4ELi3EEES1A_NSV_INSB_IJS1C_S1S_EEENSB_IJS1S_SE_EEEEEEENSA_39AutoVectorizingCopyWithAssumedAlignmentILi128EEENSA_14SM90_TMA_STOREES2D_S2F_S2F_EEEvvEEEEvNT_6ParamsE)
        /*0044*/ 	.word	0x00000008
.L_29:


//--------------------- .nv.compat                --------------------------
	.section	.nv.compat,"",@"SHT_CUDA_COMPAT_INFO"
	.align	4
        /*0000*/ 	.byte	0x02, 0x09, 0x01, 0x00, 0x02, 0x02, 0x02, 0x00, 0x02, 0x05, 0x05, 0x00, 0x03, 0x07, 0x01, 0x01
        /*0010*/ 	.byte	0x02, 0x03, 0x01, 0x00, 0x02, 0x06, 0x01, 0x00, 0x04, 0x0b, 0x08, 0x00, 0x09, 0x00, 0x00, 0x00
        /*0020*/ 	.byte	0x00, 0x00, 0x00, 0x00


//--------------------- .nv.info._ZN7cutlass13device_kernelINS_4conv6kernel13ConvUniversalINS1_16ConvProblemShapeILNS1_8OperatorE2ELi3EEENS1_10collective14CollectiveConvINS1_47MainloopSm100TmaUmmaWarpSpecializedImplicitGemmILS5_2ELi26ELi3ELi1ELi2EN4cute5tupleIJNSA_1CILi2EEENSC_ILi1EEESE_EEEEENSB_IJNSC_ILi128EEENSB_IJSH_EEENSB_IJNSC_ILi32EEEEEEEEENS_10bfloat16_tESM_NSA_8TiledMMAINSA_8MMA_AtomIJNSA_26SM100_MMA_F16BF16_2x1SM_SSISM_SM_fLi128ELi128ELNSA_4UMMA5MajorE1ELSR_1ELNSQ_7ScaleInE0ELSS_0EEEEEENSA_6LayoutINSB_IJSE_SE_SE_EEENSB_IJNSC_ILi0EEESX_SX_EEEEENSB_IJNSA_10UnderscoreES10_S10_EEEEENS7_6detail27Sm100ImplicitGemmTileTraitsINSA_18SM100_TMA_2SM_LOADENSA_14ComposedLayoutINSA_7SwizzleILi3ELi4ELi3EEENSA_18smem_ptr_flag_bitsILi16EEENSV_INSB_IJNSC_ILi64EEENSC_ILi8EEEEEENSB_IJSE_S1B_EEEEEEEvEENS14_INSA_25SM100_TMA_2SM_LOAD_IM2COLES1G_vEEEENS_8epilogue10collective18CollectiveEpilogueINS1L_23Sm100TmaWarpSpecializedILi4ELi2ELi16ELb1ELb0EEEJNSB_IJS1B_SI_SK_EEENSB_IJNSV_IS1B_SE_EENSV_INSB_IJNSC_ILi16EEESD_EEES1E_EEEEESM_NSB_IJlNSB_IJSE_lllEEESX_EEESM_S1X_NS1L_6fusion15FusionCallbacksIS1P_NS1Y_17LinearCombinationISM_fSM_fLNS_15FloatRoundStyleE2EEES1Q_S1V_JEEENSA_5SM1004TMEM4LOAD26SM100_TMEM_LOAD_32dp32b16xENSA_13SM90_TMA_LOADENS16_INS17_ILi1ELi4ELi3EEES1A_NSV_INSB_IJS1C_S1S_EEENSB_IJS1S_SE_EEEEEEENSA_39AutoVectorizingCopyWithAssumedAlignmentILi128EEENSA_14SM90_TMA_STOREES2D_S2F_S2F_EEEvvEEEEvNT_6ParamsE --------------------------
	.section	.nv.info._ZN7cutlass13device_kernelINS_4conv6kernel13ConvUniversalINS1_16ConvProblemShapeILNS1_8OperatorE2ELi3EEENS1_10collective14CollectiveConvINS1_47MainloopSm100TmaUmmaWarpSpecializedImplicitGemmILS5_2ELi26ELi3ELi1ELi2EN4cute5tupleIJNSA_1CILi2EEENSC_ILi1EEESE_EEEEENSB_IJNSC_ILi128EEENSB_IJSH_EEENSB_IJNSC_ILi32EEEEEEEEENS_10bfloat16_tESM_NSA_8TiledMMAINSA_8MMA_AtomIJNSA_26SM100_MMA_F16BF16_2x1SM_SSISM_SM_fLi128ELi128ELNSA_4UMMA5MajorE1ELSR_1ELNSQ_7ScaleInE0ELSS_0EEEEEENSA_6LayoutINSB_IJSE_SE_SE_EEENSB_IJNSC_ILi0EEESX_SX_EEEEENSB_IJNSA_10UnderscoreES10_S10_EEEEENS7_6detail27Sm100ImplicitGemmTileTraitsINSA_18SM100_TMA_2SM_LOADENSA_14ComposedLayoutINSA_7SwizzleILi3ELi4ELi3EEENSA_18smem_ptr_flag_bitsILi16EEENSV_INSB_IJNSC_ILi64EEENSC_ILi8EEEEEENSB_IJSE_S1B_EEEEEEEvEENS14_INSA_25SM100_TMA_2SM_LOAD_IM2COLES1G_vEEEENS_8epilogue10collective18CollectiveEpilogueINS1L_23Sm100TmaWarpSpecializedILi4ELi2ELi16ELb1ELb0EEEJNSB_IJS1B_SI_SK_EEENSB_IJNSV_IS1B_SE_EENSV_INSB_IJNSC_ILi16EEESD_EEES1E_EEEEESM_NSB_IJlNSB_IJSE_lllEEESX_EEESM_S1X_NS1L_6fusion15FusionCallbacksIS1P_NS1Y_17LinearCombinationISM_fSM_fLNS_15FloatRoundStyleE2EEES1Q_S1V_JEEENSA_5SM1004TMEM4LOAD26SM100_TMEM_LOAD_32dp32b16xENSA_13SM90_TMA_LOADENS16_INS17_ILi1ELi4ELi3EEES1A_NSV_INSB_IJS1C_S1S_EEENSB_IJS1S_SE_EEEEEEENSA_39AutoVectorizingCopyWithAssumedAlignmentILi128EEENSA_14SM90_TMA_STOREES2D_S2F_S2F_EEEvvEEEEvNT_6ParamsE,"",@"SHT_CUDA_INFO"
	.sectionflags	@""
	.align	4


	//----- nvinfo : EIATTR_CUDA_API_VERSION
	.align		4
        /*0000*/ 	.byte	0x04, 0x37
        /*0002*/ 	.short	(.L_31 - .L_30)
.L_30:
        /*0004*/ 	.word	0x00000082


	//----- nvinfo : EIATTR_KPARAM_INFO
	.align		4
.L_31:
        /*0008*/ 	.byte	0x04, 0x17
        /*000a*/ 	.short	(.L_33 - .L_32)
.L_32:
        /*000c*/ 	.word	0x00000000
        /*0010*/ 	.short	0x0000
        /*0012*/ 	.short	0x0000
        /*0014*/ 	.byte	0x00, 0xf0, 0x01, 0x24


	//----- nvinfo : EIATTR_AT_ENTRY_FRAGMENTS
	.align		4
.L_33:
        /*0018*/ 	.byte	0x04, 0x4f
        /*001a*/ 	.short	(.L_35 - .L_34)


	//   ....[0]....
.L_34:
        /*001c*/ 	.word	0x00000007


	//----- nvinfo : EIATTR_RESERVED_SMEM_USED
	.align		4
.L_35:
        /*0020*/ 	.byte	0x01, 0x41
	.zero		2


	//----- nvinfo : EIATTR_SPARSE_MMA_MASK
	.align		4
        /*0024*/ 	.byte	0x03, 0x50
        /*0026*/ 	.short	0x0000


	//----- nvinfo : EIATTR_TCGEN05_2CTA_USED
	.align		4
        /*0028*/ 	.byte	0x01, 0x52
	.zero		2


	//----- nvinfo : EIATTR_MAXREG_COUNT
	.align		4
        /*002c*/ 	.byte	0x03, 0x1b
        /*002e*/ 	.short	0x00ff


	//----- nvinfo : EIATTR_NUM_BARRIERS
	.align		4
        /*0030*/ 	.byte	0x02, 0x4c
        /*0032*/ 	.byte	0x07
	.zero		1


	//----- nvinfo : EIATTR_EXTERNS
	.align		4
        /*0034*/ 	.byte	0x04, 0x0f
        /*0036*/ 	.short	(.L_37 - .L_36)


	//   ....[0]....
	.align		4
.L_36:
        /*0038*/ 	.word	index@(__assertfail)


	//----- nvinfo : EIATTR_MERCURY_ISA_VERSION
	.align		4
.L_37:
        /*003c*/ 	.byte	0x03, 0x5f
        /*003e*/ 	.short	0x0101


	//----- nvinfo : EIATTR_INT_WARP_WIDE_INSTR_OFFSETS
	.align		4
        /*0040*/ 	.byte	0x04, 0x31
        /*0042*/ 	.short	(.L_39 - .L_38)


	//   ....[0]....
.L_38:
        /*0044*/ 	.word	0x00000f40


	//   ....[1]....
        /*0048*/ 	.word	0x00000ff0


	//   ....[2]....
        /*004c*/ 	.word	0x000057b0


	//   ....[3]....
        /*0050*/ 	.word	0x000057d0


	//   ....[4]....
        /*0054*/ 	.word	0x00005800


	//   ....[5]....
        /*0058*/ 	.word	0x00006a50


	//   ....[6]....
        /*005c*/ 	.word	0x00006af0


	//   ....[7]....
        /*0060*/ 	.word	0x00006b80


	//   ....[8]....
        /*0064*/ 	.word	0x00006c20


	//   ....[9]....
        /*0068*/ 	.word	0x00006cd0


	//   ....[10]....
        /*006c*/ 	.word	0x00006d90


	//   ....[11]....
        /*0070*/ 	.word	0x00006e00


	//   ....[12]....
        /*0074*/ 	.word	0x00006eb0


	//   ....[13]....
        /*0078*/ 	.word	0x00006f70


	//   ....[14]....
        /*007c*/ 	.word	0x00007030


	//   ....[15]....
        /*0080*/ 	.word	0x00007130


	//   ....[16]....
        /*0084*/ 	.word	0x000071e0


	//----- nvinfo : EIATTR_COOP_GROUP_MASK_REGIDS
	.align		4
.L_39:
        /*0088*/ 	.byte	0x04, 0x29
        /*008a*/ 	.short	(.L_41 - .L_40)


	//   ....[0]....
.L_40:
        /*008c*/ 	.word	0xffffffff


	//   ....[1]....
        /*0090*/ 	.word	0xffffffff


	//   ....[2]....
        /*0094*/ 	.word	0xffffffff


	//   ....[3]....
        /*0098*/ 	.word	0xffffffff


	//   ....[4]....
        /*009c*/ 	.word	0xffffffff


	//   ....[5]....
        /*00a0*/ 	.word	0xffffffff


	//   ....[6]....
        /*00a4*/ 	.word	0xffffffff


	//   ....[7]....
        /*00a8*/ 	.word	0xffffffff


	//   ....[8]....
        /*00ac*/ 	.word	0xffffffff


	//   ....[9]....
        /*00b0*/ 	.word	0xffffffff


	//   ....[10]....
        /*00b4*/ 	.word	0xffffffff


	//   ....[11]....
        /*00b8*/ 	.word	0xffffffff


	//   ....[12]....
        /*00bc*/ 	.word	0xffffffff


	//----- nvinfo : EIATTR_COOP_GROUP_INSTR_OFFSETS
	.align		4
.L_41:
        /*00c0*/ 	.byte	0x04, 0x28
        /*00c2*/ 	.short	(.L_43 - .L_42)


	//   ....[0]....
.L_42:
        /*00c4*/ 	.word	0x000000d0


	//   ....[1]....
        /*00c8*/ 	.word	0x00000540


	//   ....[2]....
        /*00cc*/ 	.word	0x000009d0


	//   ....[3]....
        /*00d0*/ 	.word	0x00000b70


	//   ....[4]....
        /*00d4*/ 	.word	0x00000c70


	//   ....[5]....
        /*00d8*/ 	.word	0x00000dc0


	//   ....[6]....
        /*00dc*/ 	.word	0x00001060


	//   ....[7]....
        /*00e0*/ 	.word	0x00002da0


	//   ....[8]....
        /*00e4*/ 	.word	0x000047a0


	//   ....[9]....
        /*00e8*/ 	.word	0x00004c70


	//   ....[10]....
        /*00ec*/ 	.word	0x00004ca0


	//   ....[11]....
        /*00f0*/ 	.word	0x000056c0


	//   ....[12]....
        /*00f4*/ 	.word	0x000058d0


	//----- nvinfo : EIATTR_VRC_CTA_INIT_COUNT
	.align		4
.L_43:
        /*00f8*/ 	.byte	0x02, 0x4a
        /*00fa*/ 	.byte	0x80
	.zero		1


	//----- nvinfo : EIATTR_SYSCALL_OFFSETS
	.align		4
        /*00fc*/ 	.byte	0x04, 0x46
        /*00fe*/ 	.short	(.L_45 - .L_44)


	//   ....[0]....
.L_44:
        /*0100*/ 	.word	0x000083c0


	//   ....[1]....
        /*0104*/ 	.word	0x000084b0


	//   ....[2]....
        /*0108*/ 	.word	0x00008c20


	//   ....[3]....
        /*010c*/ 	.word	0x00009560


	//   ....[4]....
        /*0110*/ 	.word	0x00009e10


	//   ....[5]....
        /*0114*/ 	.word	0x0000a6a0


	//----- nvinfo : EIATTR_MBARRIER_INSTR_OFFSETS
	.align		4
.L_45:
        /*0118*/ 	.byte	0x04, 0x39
        /*011a*/ 	.short	(.L_47 - .L_46)


	//   ....[0]....
.L_46:
        /*011c*/ 	.word	0x00000670
        /*0120*/ 	.word	0x000000ff
        /*0124*/ 	.word	0x00000000
        /*0128*/ 	.short	0x0100
        /*012a*/ 	.byte	0x04
	.zero		1


	//   ....[1]....
        /*012c*/ 	.word	0x00000680
        /*0130*/ 	.word	0x000000ff
        /*0134*/ 	.word	0x000000d0
        /*0138*/ 	.short	0x0100
        /*013a*/ 	.byte	0x04
	.zero		1


	//   ....[2]....
        /*013c*/ 	.word	0x00000690
        /*0140*/ 	.word	0x000000ff
        /*0144*/ 	.word	0x00000008
        /*0148*/ 	.short	0x0100
        /*014a*/ 	.byte	0x04
	.zero		1


	//   ....[3]....
        /*014c*/ 	.word	0x000006a0
        /*0150*/ 	.word	0x000000ff
        /*0154*/ 	.word	0x000000d8
        /*0158*/ 	.short	0x0100
        /*015a*/ 	.byte	0x04
	.zero		1


	//   ....[4]....
        /*015c*/ 	.word	0x000006b0
        /*0160*/ 	.word	0x000000ff
        /*0164*/ 	.word	0x00000010
        /*0168*/ 	.short	0x0100
        /*016a*/ 	.byte	0x04
	.zero		1


	//   ....[5]....
        /*016c*/ 	.word	0x000006c0
        /*0170*/ 	.word	0x000000ff
        /*0174*/ 	.word	0x000000e0
        /*0178*/ 	.short	0x0100
        /*017a*/ 	.byte	0x04
	.zero		1


	//   ....[6]....
        /*017c*/ 	.word	0x000006d0
        /*0180*/ 	.word	0x000000ff
        /*0184*/ 	.word	0x00000018
        /*0188*/ 	.short	0x0100
        /*018a*/ 	.byte	0x04
	.zero		1


	//   ....[7]....
        /*018c*/ 	.word	0x000006e0
        /*0190*/ 	.word	0x000000ff
        /*0194*/ 	.word	0x000000e8
        /*0198*/ 	.short	0x0100
        /*019a*/ 	.byte	0x04
	.zero		1


	//   ....[8]....
        /*019c*/ 	.word	0x000006f0
        /*01a0*/ 	.word	0x000000ff
        /*01a4*/ 	.word	0x00000020
        /*01a8*/ 	.short	0x0100
        /*01aa*/ 	.byte	0x04
	.zero		1


	//   ....[9]....
        /*01ac*/ 	.word	0x00000700
        /*01b0*/ 	.word	0x000000ff
        /*01b4*/ 	.word	0x000000f0
        /*01b8*/ 	.short	0x0100
        /*01ba*/ 	.byte	0x04
	.zero		1


	//   ....[10]....
        /*01bc*/ 	.word	0x00000710
        /*01c0*/ 	.word	0x000000ff
        /*01c4*/ 	.word	0x00000028
        /*01c8*/ 	.short	0x0100
        /*01ca*/ 	.byte	0x04
	.zero		1


	//   ....[11]....
        /*01cc*/ 	.word	0x00000720
        /*01d0*/ 	.word	0x000000ff
        /*01d4*/ 	.word	0x000000f8
        /*01d8*/ 	.short	0x0100
        /*01da*/ 	.byte	0x04
	.zero		1


	//   ....[12]....
        /*01dc*/ 	.word	0x00000730
        /*01e0*/ 	.word	0x000000ff
        /*01e4*/ 	.word	0x00000030
        /*01e8*/ 	.short	0x0100
        /*01ea*/ 	.byte	0x04
	.zero		1


	//   ....[13]....
        /*01ec*/ 	.word	0x00000740
        /*01f0*/ 	.word	0x000000ff
        /*01f4*/ 	.word	0x00000100
        /*01f8*/ 	.short	0x0100
        /*01fa*/ 	.byte	0x04
	.zero		1


	//   ....[14]....
        /*01fc*/ 	.word	0x00000750
        /*0200*/ 	.word	0x000000ff
        /*0204*/ 	.word	0x00000038
        /*0208*/ 	.short	0x0100
        /*020a*/ 	.byte	0x04
	.zero		1


	//   ....[15]....
        /*020c*/ 	.word	0x00000760
        /*0210*/ 	.word	0x000000ff
        /*0214*/ 	.word	0x00000108
        /*0218*/ 	.short	0x0100
        /*021a*/ 	.byte	0x04
	.zero		1


	//   ....[16]....
        /*021c*/ 	.word	0x00000770
        /*0220*/ 	.word	0x000000ff
        /*0224*/ 	.word	0x00000040
        /*0228*/ 	.short	0x0100
        /*022a*/ 	.byte	0x04
	.zero		1


	//   ....[17]....
        /*022c*/ 	.word	0x00000780
        /*0230*/ 	.word	0x000000ff
        /*0234*/ 	.word	0x00000110
        /*0238*/ 	.short	0x0100
        /*023a*/ 	.byte	0x04
	.zero		1


	//   ....[18]....
        /*023c*/ 	.word	0x00000790
        /*0240*/ 	.word	0x000000ff
        /*0244*/ 	.word	0x00000048
        /*0248*/ 	.short	0x0100
        /*024a*/ 	.byte	0x04
	.zero		1


	//   ....[19]....
        /*024c*/ 	.word	0x000007a0
        /*0250*/ 	.word	0x000000ff
        /*0254*/ 	.word	0x00000118
        /*0258*/ 	.short	0x0100
        /*025a*/ 	.byte	0x04
	.zero		1


	//   ....[20]....
        /*025c*/ 	.word	0x000007b0
        /*0260*/ 	.word	0x000000ff
        /*0264*/ 	.word	0x00000050
        /*0268*/ 	.short	0x0100
        /*026a*/ 	.byte	0x04
	.zero		1


	//   ....[21]....
        /*026c*/ 	.word	0x000007c0
        /*0270*/ 	.word	0x000000ff
        /*0274*/ 	.word	0x00000120
        /*0278*/ 	.short	0x0100
        /*027a*/ 	.byte	0x04
	.zero		1


	//   ....[22]....
        /*027c*/ 	.word	0x000007d0
        /*0280*/ 	.word	0x000000ff
        /*0284*/ 	.word	0x00000058
        /*0288*/ 	.short	0x0100
        /*028a*/ 	.byte	0x04
	.zero		1


	//   ....[23]....
        /*028c*/ 	.word	0x000007e0
        /*0290*/ 	.word	0x000000ff
        /*0294*/ 	.word	0x00000128
        /*0298*/ 	.short	0x0100
        /*029a*/ 	.byte	0x04
	.zero		1


	//   ....[24]....
        /*029c*/ 	.word	0x000007f0
        /*02a0*/ 	.word	0x000000ff
        /*02a4*/ 	.word	0x00000060
        /*02a8*/ 	.short	0x0100
        /*02aa*/ 	.byte	0x04
	.zero		1


	//   ....[25]....
        /*02ac*/ 	.word	0x00000800
        /*02b0*/ 	.word	0x000000ff
        /*02b4*/ 	.word	0x00000130
        /*02b8*/ 	.short	0x0100
        /*02ba*/ 	.byte	0x04
	.zero		1


	//   ....[26]....
        /*02bc*/ 	.word	0x00000810
        /*02c0*/ 	.word	0x000000ff
        /*02c4*/ 	.word	0x00000068
        /*02c8*/ 	.short	0x0100
        /*02ca*/ 	.byte	0x04
	.zero		1


	//   ....[27]....
        /*02cc*/ 	.word	0x00000820
        /*02d0*/ 	.word	0x000000ff
        /*02d4*/ 	.word	0x00000138
        /*02d8*/ 	.short	0x0100
        /*02da*/ 	.byte	0x04
	.zero		1


	//   ....[28]....
        /*02dc*/ 	.word	0x00000830
        /*02e0*/ 	.word	0x000000ff
        /*02e4*/ 	.word	0x00000070
        /*02e8*/ 	.short	0x0100
        /*02ea*/ 	.byte	0x04
	.zero		1


	//   ....[29]....
        /*02ec*/ 	.word	0x00000840
        /*02f0*/ 	.word	0x000000ff
        /*02f4*/ 	.word	0x00000140
        /*02f8*/ 	.short	0x0100
        /*02fa*/ 	.byte	0x04
	.zero		1


	//   ....[30]....
        /*02fc*/ 	.word	0x00000850
        /*0300*/ 	.word	0x000000ff
        /*0304*/ 	.word	0x00000078
        /*0308*/ 	.short	0x0100
        /*030a*/ 	.byte	0x04
	.zero		1


	//   ....[31]....
        /*030c*/ 	.word	0x00000860
        /*0310*/ 	.word	0x000000ff
        /*0314*/ 	.word	0x00000148
        /*0318*/ 	.short	0x0100
        /*031a*/ 	.byte	0x04
	.zero		1


	//   ....[32]....
        /*031c*/ 	.word	0x00000870
        /*0320*/ 	.word	0x000000ff
        /*0324*/ 	.word	0x00000080
        /*0328*/ 	.short	0x0100
        /*032a*/ 	.byte	0x04
	.zero		1


	//   ....[33]....
        /*032c*/ 	.word	0x00000880
        /*0330*/ 	.word	0x000000ff
        /*0334*/ 	.word	0x00000150
        /*0338*/ 	.short	0x0100
        /*033a*/ 	.byte	0x04
	.zero		1


	//   ....[34]....
        /*033c*/ 	.word	0x00000890
        /*0340*/ 	.word	0x000000ff
        /*0344*/ 	.word	0x00000088
        /*0348*/ 	.short	0x0100
        /*034a*/ 	.byte	0x04
	.zero		1


	//   ....[35]....
        /*034c*/ 	.word	0x000008a0
        /*0350*/ 	.word	0x000000ff
        /*0354*/ 	.word	0x00000158
        /*0358*/ 	.short	0x0100
        /*035a*/ 	.byte	0x04
	.zero		1


	//   ....[36]....
        /*035c*/ 	.word	0x000008b0
        /*0360*/ 	.word	0x000000ff
        /*0364*/ 	.word	0x00000090
        /*0368*/ 	.short	0x0100
        /*036a*/ 	.byte	0x04
	.zero		1


	//   ....[37]....
        /*036c*/ 	.word	0x000008c0
        /*0370*/ 	.word	0x000000ff
        /*0374*/ 	.word	0x00000160
        /*0378*/ 	.short	0x0100
        /*037a*/ 	.byte	0x04
	.zero		1


	//   ....[38]....
        /*037c*/ 	.word	0x000008d0
        /*0380*/ 	.word	0x000000ff
        /*0384*/ 	.word	0x00000098
        /*0388*/ 	.short	0x0100
        /*038a*/ 	.byte	0x04
	.zero		1


	//   ....[39]....
        /*038c*/ 	.word	0x000008e0
        /*0390*/ 	.word	0x000000ff
        /*0394*/ 	.word	0x00000168
        /*0398*/ 	.short	0x0100
        /*039a*/ 	.byte	0x04
	.zero		1


	//   ....[40]....
        /*039c*/ 	.word	0x000008f0
        /*03a0*/ 	.word	0x000000ff
        /*03a4*/ 	.word	0x000000a0
        /*03a8*/ 	.short	0x0100
        /*03aa*/ 	.byte	0x04
	.zero		1


	//   ....[41]....
        /*03ac*/ 	.word	0x00000900
        /*03b0*/ 	.word	0x000000ff
        /*03b4*/ 	.word	0x00000170
        /*03b8*/ 	.short	0x0100
        /*03ba*/ 	.byte	0x04
	.zero		1


	//   ....[42]....
        /*03bc*/ 	.word	0x00000910
        /*03c0*/ 	.word	0x000000ff
        /*03c4*/ 	.word	0x000000a8
        /*03c8*/ 	.short	0x0100
        /*03ca*/ 	.byte	0x04
	.zero		1


	//   ....[43]....
        /*03cc*/ 	.word	0x00000920
        /*03d0*/ 	.word	0x000000ff
        /*03d4*/ 	.word	0x00000178
        /*03d8*/ 	.short	0x0100
        /*03da*/ 	.byte	0x04
	.zero		1


	//   ....[44]....
        /*03dc*/ 	.word	0x00000930
        /*03e0*/ 	.word	0x000000ff
        /*03e4*/ 	.word	0x000000b0
        /*03e8*/ 	.short	0x0100
        /*03ea*/ 	.byte	0x04
	.zero		1


	//   ....[45]....
        /*03ec*/ 	.word	0x00000940
        /*03f0*/ 	.word	0x000000ff
        /*03f4*/ 	.word	0x00000180
        /*03f8*/ 	.short	0x0100
        /*03fa*/ 	.byte	0x04
	.zero		1


	//   ....[46]....
        /*03fc*/ 	.word	0x00000950
        /*0400*/ 	.word	0x000000ff
        /*0404*/ 	.word	0x000000b8
        /*0408*/ 	.short	0x0100
        /*040a*/ 	.byte	0x04
	.zero		1


	//   ....[47]....
        /*040c*/ 	.word	0x00000960
        /*0410*/ 	.word	0x000000ff
        /*0414*/ 	.word	0x00000188
        /*0418*/ 	.short	0x0100
        /*041a*/ 	.byte	0x04
	.zero		1


	//   ....[48]....
        /*041c*/ 	.word	0x00000970
        /*0420*/ 	.word	0x000000ff
        /*0424*/ 	.word	0x000000c0
        /*0428*/ 	.short	0x0100
        /*042a*/ 	.byte	0x04
	.zero		1


	//   ....[49]....
        /*042c*/ 	.word	0x00000980
        /*0430*/ 	.word	0x000000ff
        /*0434*/ 	.word	0x00000190
        /*0438*/ 	.short	0x0100
        /*043a*/ 	.byte	0x04
	.zero		1


	//   ....[50]....
        /*043c*/ 	.word	0x00000990
        /*0440*/ 	.word	0x000000ff
        /*0444*/ 	.word	0x000000c8
        /*0448*/ 	.short	0x0100
        /*044a*/ 	.byte	0x04
	.zero		1


	//   ....[51]....
        /*044c*/ 	.word	0x000009a0
        /*0450*/ 	.word	0x000000ff
        /*0454*/ 	.word	0x00000198
        /*0458*/ 	.short	0x0100
        /*045a*/ 	.byte	0x04
	.zero		1


	//   ....[52]....
        /*045c*/ 	.word	0x00000ae0
        /*0460*/ 	.word	0x000000ff
        /*0464*/ 	.word	0x000001a0
        /*0468*/ 	.short	0x0100
        /*046a*/ 	.byte	0x04
	.zero		1


	//   ....[53]....
        /*046c*/ 	.word	0x00000af0
        /*0470*/ 	.word	0x000000ff
        /*0474*/ 	.word	0x000001c0
        /*0478*/ 	.short	0x0100
        /*047a*/ 	.byte	0x04
	.zero		1


	//   ....[54]....
        /*047c*/ 	.word	0x00000b00
        /*0480*/ 	.word	0x000000ff
        /*0484*/ 	.word	0x000001a8
        /*0488*/ 	.short	0x0100
        /*048a*/ 	.byte	0x04
	.zero		1


	//   ....[55]....
        /*048c*/ 	.word	0x00000b10
        /*0490*/ 	.word	0x000000ff
        /*0494*/ 	.word	0x000001c8
        /*0498*/ 	.short	0x0100
        /*049a*/ 	.byte	0x04
	.zero		1


	//   ....[56]....
        /*049c*/ 	.word	0x00000b20
        /*04a0*/ 	.word	0x000000ff
        /*04a4*/ 	.word	0x000001b0
        /*04a8*/ 	.short	0x0100
        /*04aa*/ 	.byte	0x04
	.zero		1


	//   ....[57]....
        /*04ac*/ 	.word	0x00000b30
        /*04b0*/ 	.word	0x000000ff
        /*04b4*/ 	.word	0x000001d0
        /*04b8*/ 	.short	0x0100
        /*04ba*/ 	.byte	0x04
	.zero		1


	//   ....[58]....
        /*04bc*/ 	.word	0x00000b40
        /*04c0*/ 	.word	0x000000ff
        /*04c4*/ 	.word	0x000001b8
        /*04c8*/ 	.short	0x0100
        /*04ca*/ 	.byte	0x04
	.zero		1


	//   ....[59]....
        /*04cc*/ 	.word	0x00000b50
        /*04d0*/ 	.word	0x000000ff
        /*04d4*/ 	.word	0x000001d8
        /*04d8*/ 	.short	0x0100
        /*04da*/ 	.byte	0x04
	.zero		1


	//   ....[60]....
        /*04dc*/ 	.word	0x00000c40
        /*04e0*/ 	.word	0x000000ff
        /*04e4*/ 	.word	0x000001e0
        /*04e8*/ 	.short	0x0100
        /*04ea*/ 	.byte	0x04
	.zero		1


	//   ....[61]....
        /*04ec*/ 	.word	0x00000c50
        /*04f0*/ 	.word	0x000000ff
        /*04f4*/ 	.word	0x000001e8
        /*04f8*/ 	.short	0x0100
        /*04fa*/ 	.byte	0x04
	.zero		1


	//   ....[62]....
        /*04fc*/ 	.word	0x00000d90
        /*0500*/ 	.word	0x000000ff
        /*0504*/ 	.word	0x000001f0
        /*0508*/ 	.short	0x0100
        /*050a*/ 	.byte	0x06
	.zero		1


	//   ....[63]....
        /*050c*/ 	.word	0x00000da0
        /*0510*/ 	.word	0x000000ff
        /*0514*/ 	.word	0x000001f8
        /*0518*/ 	.short	0x0100
        /*051a*/ 	.byte	0x06
	.zero		1


	//   ....[64]....
        /*051c*/ 	.word	0x00000ee0
        /*0520*/ 	.word	0x000000ff
        /*0524*/ 	.word	0x00000200
        /*0528*/ 	.short	0x0100
        /*052a*/ 	.byte	0x04
	.zero		1


	//   ....[65]....
        /*052c*/ 	.word	0x00000ef0
        /*0530*/ 	.word	0x000000ff
        /*0534*/ 	.word	0x00000210
        /*0538*/ 	.short	0x0100
        /*053a*/ 	.byte	0x04
	.zero		1


	//   ....[66]....
        /*053c*/ 	.word	0x00000f00
        /*0540*/ 	.word	0x000000ff
        /*0544*/ 	.word	0x00000208
        /*0548*/ 	.short	0x0100
        /*054a*/ 	.byte	0x04
	.zero		1


	//   ....[67]....
        /*054c*/ 	.word	0x00000f10
        /*0550*/ 	.word	0x000000ff
        /*0554*/ 	.word	0x00000218
        /*0558*/ 	.short	0x0100
        /*055a*/ 	.byte	0x04
	.zero		1


	//   ....[68]....
        /*055c*/ 	.word	0x00001010
        /*0560*/ 	.word	0x000000ff
        /*0564*/ 	.word	0x00000220
        /*0568*/ 	.short	0x0100
        /*056a*/ 	.byte	0x06
	.zero		1


	//   ....[69]....
        /*056c*/ 	.word	0x00001ff0
        /*0570*/ 	.word	0x000000ff
        /*0574*/ 	.word	0x000000d0
        /*0578*/ 	.short	0x010a
        /*057a*/ 	.byte	0x08
	.zero		1


	//   ....[70]....
        /*057c*/ 	.word	0x00002390
        /*0580*/ 	.word	0x000000ff
        /*0584*/ 	.word	0x000000d0
        /*0588*/ 	.short	0x010a
        /*058a*/ 	.byte	0x0b
	.zero		1


	//   ....[71]....
        /*058c*/ 	.word	0x00002540
        /*0590*/ 	.word	0x000000ff
        /*0594*/ 	.word	0x000000d0
        /*0598*/ 	.short	0x010a
        /*059a*/ 	.byte	0x08
	.zero		1


	//   ....[72]....
        /*059c*/ 	.word	0x000027b0
        /*05a0*/ 	.word	0x000000ff
        /*05a4*/ 	.word	0x000001e8
        /*05a8*/ 	.short	0x0101
        /*05aa*/ 	.byte	0x23
	.zero		1


	//   ....[73]....
        /*05ac*/ 	.word	0x000027e0
        /*05b0*/ 	.word	0x000000ff
        /*05b4*/ 	.word	0x000000d0
        /*05b8*/ 	.short	0x010a
        /*05ba*/ 	.byte	0x04
	.zero		1


	//   ....[74]....
        /*05bc*/ 	.word	0x000029a0
        /*05c0*/ 	.word	0x000000ff
        /*05c4*/ 	.word	0x000000d0
        /*05c8*/ 	.short	0x010a
        /*05ca*/ 	.byte	0x0b
	.zero		1


	//   ....[75]....
        /*05cc*/ 	.word	0x00002b50
        /*05d0*/ 	.word	0x000000ff
        /*05d4*/ 	.word	0x000000d0
        /*05d8*/ 	.short	0x010a
        /*05da*/ 	.byte	0x08
	.zero		1


	//   ....[76]....
        /*05dc*/ 	.word	0x00002db0
        /*05e0*/ 	.word	0x000000ff
        /*05e4*/ 	.word	0x000001f0
        /*05e8*/ 	.short	0x010a
        /*05ea*/ 	.byte	0x23
	.zero		1


	//   ....[77]....
        /*05ec*/ 	.word	0x00002e70
        /*05f0*/ 	.word	0x000000ff
        /*05f4*/ 	.word	0x00000000
        /*05f8*/ 	.short	0x0101
        /*05fa*/ 	.byte	0x04
	.zero		1


	//   ....[78]....
        /*05fc*/ 	.word	0x00003460
        /*0600*/ 	.word	0x000000ff
        /*0604*/ 	.word	0x00000000
        /*0608*/ 	.short	0x010a
        /*060a*/ 	.byte	0x04
	.zero		1


	//   ....[79]....
        /*060c*/ 	.word	0x00003500
        /*0610*/ 	.word	0x000000ff
        /*0614*/ 	.word	0x00000000
        /*0618*/ 	.short	0x010a
        /*061a*/ 	.byte	0x05
	.zero		1


	//   ....[80]....
        /*061c*/ 	.word	0x000035a0
        /*0620*/ 	.word	0x000000ff
        /*0624*/ 	.word	0x00000000
        /*0628*/ 	.short	0x010a
        /*062a*/ 	.byte	0x05
	.zero		1


	//   ....[81]....
        /*062c*/ 	.word	0x00003640
        /*0630*/ 	.word	0x000000ff
        /*0634*/ 	.word	0x00000000
        /*0638*/ 	.short	0x010a
        /*063a*/ 	.byte	0x05
	.zero		1


	//   ....[82]....
        /*063c*/ 	.word	0x000036e0
        /*0640*/ 	.word	0x000000ff
        /*0644*/ 	.word	0x00000000
        /*0648*/ 	.short	0x010a
        /*064a*/ 	.byte	0x05
	.zero		1


	//   ....[83]....
        /*064c*/ 	.word	0x00003780
        /*0650*/ 	.word	0x000000ff
        /*0654*/ 	.word	0x00000000
        /*0658*/ 	.short	0x010a
        /*065a*/ 	.byte	0x05
	.zero		1


	//   ....[84]....
        /*065c*/ 	.word	0x00003820
        /*0660*/ 	.word	0x000000ff
        /*0664*/ 	.word	0x00000000
        /*0668*/ 	.short	0x010a
        /*066a*/ 	.byte	0x05
	.zero		1


	//   ....[85]....
        /*066c*/ 	.word	0x000038c0
        /*0670*/ 	.word	0x000000ff
        /*0674*/ 	.word	0x00000000
        /*0678*/ 	.short	0x010a
        /*067a*/ 	.byte	0x05
	.zero		1


	//   ....[86]....
        /*067c*/ 	.word	0x00003960
        /*0680*/ 	.word	0x000000ff
        /*0684*/ 	.word	0x00000000
        /*0688*/ 	.short	0x010a
        /*068a*/ 	.byte	0x05
	.zero		1


	//   ....[87]....
        /*068c*/ 	.word	0x00003a00
        /*0690*/ 	.word	0x000000ff
        /*0694*/ 	.word	0x00000000
        /*0698*/ 	.short	0x010a
        /*069a*/ 	.byte	0x05
	.zero		1


	//   ....[88]....
        /*069c*/ 	.word	0x00003aa0
        /*06a0*/ 	.word	0x000000ff
        /*06a4*/ 	.word	0x00000000
        /*06a8*/ 	.short	0x010a
        /*06aa*/ 	.byte	0x05
	.zero		1


	//   ....[89]....
        /*06ac*/ 	.word	0x00003b40
        /*06b0*/ 	.word	0x000000ff
        /*06b4*/ 	.word	0x00000000
        /*06b8*/ 	.short	0x010a
        /*06ba*/ 	.byte	0x05
	.zero		1


	//   ....[90]....
        /*06bc*/ 	.word	0x00003be0
        /*06c0*/ 	.word	0x000000ff
        /*06c4*/ 	.word	0x00000000
        /*06c8*/ 	.short	0x010a
        /*06ca*/ 	.byte	0x05
	.zero		1


	//   ....[91]....
        /*06cc*/ 	.word	0x00003c80
        /*06d0*/ 	.word	0x000000ff
        /*06d4*/ 	.word	0x00000000
        /*06d8*/ 	.short	0x010a
        /*06da*/ 	.byte	0x05
	.zero		1


	//   ....[92]....
        /*06dc*/ 	.word	0x00003d20
        /*06e0*/ 	.word	0x000000ff
        /*06e4*/ 	.word	0x00000000
        /*06e8*/ 	.short	0x010a
        /*06ea*/ 	.byte	0x05
	.zero		1


	//   ....[93]....
        /*06ec*/ 	.word	0x00003dc0
        /*06f0*/ 	.word	0x000000ff
        /*06f4*/ 	.word	0x00000000
        /*06f8*/ 	.short	0x010a
        /*06fa*/ 	.byte	0x05
	.zero		1


	//   ....[94]....
        /*06fc*/ 	.word	0x00003e60
        /*0700*/ 	.word	0x000000ff
        /*0704*/ 	.word	0x00000000
        /*0708*/ 	.short	0x010a
        /*070a*/ 	.byte	0x05
	.zero		1


	//   ....[95]....
        /*070c*/ 	.word	0x00003f00
        /*0710*/ 	.word	0x000000ff
        /*0714*/ 	.word	0x00000000
        /*0718*/ 	.short	0x010a
        /*071a*/ 	.byte	0x05
	.zero		1


	//   ....[96]....
        /*071c*/ 	.word	0x00003fa0
        /*0720*/ 	.word	0x000000ff
        /*0724*/ 	.word	0x00000000
        /*0728*/ 	.short	0x010a
        /*072a*/ 	.byte	0x05
	.zero		1


	//   ....[97]....
        /*072c*/ 	.word	0x00004040
        /*0730*/ 	.word	0x000000ff
        /*0734*/ 	.word	0x00000000
        /*0738*/ 	.short	0x010a
        /*073a*/ 	.byte	0x05
	.zero		1


	//   ....[98]....
        /*073c*/ 	.word	0x000040e0
        /*0740*/ 	.word	0x000000ff
        /*0744*/ 	.word	0x00000000
        /*0748*/ 	.short	0x010a
        /*074a*/ 	.byte	0x05
	.zero		1


	//   ....[99]....
        /*074c*/ 	.word	0x00004180
        /*0750*/ 	.word	0x000000ff
        /*0754*/ 	.word	0x00000000
        /*0758*/ 	.short	0x010a
        /*075a*/ 	.byte	0x05
	.zero		1


	//   ....[100]....
        /*075c*/ 	.word	0x00004220
        /*0760*/ 	.word	0x000000ff
        /*0764*/ 	.word	0x00000000
        /*0768*/ 	.short	0x010a
        /*076a*/ 	.byte	0x05
	.zero		1


	//   ....[101]....
        /*076c*/ 	.word	0x000042c0
        /*0770*/ 	.word	0x000000ff
        /*0774*/ 	.word	0x00000000
        /*0778*/ 	.short	0x010a
        /*077a*/ 	.byte	0x05
	.zero		1


	//   ....[102]....
        /*077c*/ 	.word	0x00004360
        /*0780*/ 	.word	0x000000ff
        /*0784*/ 	.word	0x00000000
        /*0788*/ 	.short	0x010a
        /*078a*/ 	.byte	0x05
	.zero		1


	//   ....[103]....
        /*078c*/ 	.word	0x00004410
        /*0790*/ 	.word	0x00000000
        /*0794*/ 	.word	0x00000000
        /*0798*/ 	.short	0x010a
        /*079a*/ 	.byte	0xff
	.zero		1


	//   ....[104]....
        /*079c*/ 	.word	0x00004560
        /*07a0*/ 	.word	0x000000ff
        /*07a4*/ 	.word	0x000001f8
        /*07a8*/ 	.short	0x010a
        /*07aa*/ 	.byte	0x04
	.zero		1


	//   ....[105]....
        /*07ac*/ 	.word	0x00004600
        /*07b0*/ 	.word	0x000000ff
        /*07b4*/ 	.word	0x000001f0
        /*07b8*/ 	.short	0x010a
        /*07ba*/ 	.byte	0x04
	.zero		1


	//   ....[106]....
        /*07bc*/ 	.word	0x000046a0
        /*07c0*/ 	.word	0x000000ff
        /*07c4*/ 	.word	0x00000000
        /*07c8*/ 	.short	0x0101
        /*07ca*/ 	.byte	0x05
	.zero		1


	//   ....[107]....
        /*07cc*/ 	.word	0x000046e0
        /*07d0*/ 	.word	0x000000ff
        /*07d4*/ 	.word	0x000001f8
        /*07d8*/ 	.short	0x0106
        /*07da*/ 	.byte	0x04
	.zero		1


	//   ....[108]....
        /*07dc*/ 	.word	0x00004720
        /*07e0*/ 	.word	0x00000000
        /*07e4*/ 	.word	0x000001f8
        /*07e8*/ 	.short	0x010a
        /*07ea*/ 	.byte	0xff
	.zero		1


	//   ....[109]....
        /*07ec*/ 	.word	0x00004970
        /*07f0*/ 	.word	0x000000ff
        /*07f4*/ 	.word	0x00000008
        /*07f8*/ 	.short	0x010a
        /*07fa*/ 	.byte	0x05
	.zero		1


	//   ....[110]....
        /*07fc*/ 	.word	0x00004990
        /*0800*/ 	.word	0x000000ff
        /*0804*/ 	.word	0x00000008
        /*0808*/ 	.short	0x010a
        /*080a*/ 	.byte	0x05
	.zero		1


	//   ....[111]....
        /*080c*/ 	.word	0x00004b20
        /*0810*/ 	.word	0x000000ff
        /*0814*/ 	.word	0x00000008
        /*0818*/ 	.short	0x010a
        /*081a*/ 	.byte	0x05
	.zero		1


	//   ....[112]....
        /*081c*/ 	.word	0x00004b40
        /*0820*/ 	.word	0x000000ff
        /*0824*/ 	.word	0x00000008
        /*0828*/ 	.short	0x010a
        /*082a*/ 	.byte	0x05
	.zero		1


	//   ....[113]....
        /*082c*/ 	.word	0x00004c00
        /*0830*/ 	.word	0x000000ff
        /*0834*/ 	.word	0x00000000
        /*0838*/ 	.short	0x0101
        /*083a*/ 	.byte	0x04
	.zero		1


	//   ....[114]....
        /*083c*/ 	.word	0x00004f10
        /*0840*/ 	.word	0x000000ff
        /*0844*/ 	.word	0x000001f0
        /*0848*/ 	.short	0x010a
        /*084a*/ 	.byte	0x12
	.zero		1


	//   ....[115]....
        /*084c*/ 	.word	0x00004fb0
        /*0850*/ 	.word	0x000000ff
        /*0854*/ 	.word	0x00000000
        /*0858*/ 	.short	0x0101
        /*085a*/ 	.byte	0x1d
	.zero		1


	//   ....[116]....
        /*085c*/ 	.word	0x00004fe0
        /*0860*/ 	.word	0x000000ff
        /*0864*/ 	.word	0x00000210
        /*0868*/ 	.short	0x010a
        /*086a*/ 	.byte	0x17
	.zero		1


	//   ....[117]....
        /*086c*/ 	.word	0x000050c0
        /*0870*/ 	.word	0x000000ff
        /*0874*/ 	.word	0x00000000
        /*0878*/ 	.short	0x010a
        /*087a*/ 	.byte	0x04
	.zero		1


	//   ....[118]....
        /*087c*/ 	.word	0x00005120
        /*0880*/ 	.word	0x000000ff
        /*0884*/ 	.word	0x00000000
        /*0888*/ 	.short	0x010a
        /*088a*/ 	.byte	0x0a
	.zero		1


	//   ....[119]....
        /*088c*/ 	.word	0x00005250
        /*0890*/ 	.word	0x000000ff
        /*0894*/ 	.word	0x00000000
        /*0898*/ 	.short	0x010a
        /*089a*/ 	.byte	0x04
	.zero		1


	//   ....[120]....
        /*089c*/ 	.word	0x000054c0
        /*08a0*/ 	.word	0x000000ff
        /*08a4*/ 	.word	0x00000000
        /*08a8*/ 	.short	0x010a
        /*08aa*/ 	.byte	0x04
	.zero		1


	//   ....[121]....
        /*08ac*/ 	.word	0x00005560
        /*08b0*/ 	.word	0x00000000
        /*08b4*/ 	.word	0x00000000
        /*08b8*/ 	.short	0x010a
        /*08ba*/ 	.byte	0xff
	.zero		1


	//   ....[122]....
        /*08bc*/ 	.word	0x000055a0
        /*08c0*/ 	.word	0x00000000
        /*08c4*/ 	.word	0x00000000
        /*08c8*/ 	.short	0x010a
        /*08ca*/ 	.byte	0xff
	.zero		1


	//   ....[123]....
        /*08cc*/ 	.word	0x00005610
        /*08d0*/ 	.word	0x000000ff
        /*08d4*/ 	.word	0x00000000
        /*08d8*/ 	.short	0x0101
        /*08da*/ 	.byte	0x04
	.zero		1


	//   ....[124]....
        /*08dc*/ 	.word	0x00005650
        /*08e0*/ 	.word	0x000000ff
        /*08e4*/ 	.word	0x00000220
        /*08e8*/ 	.short	0x010a
        /*08ea*/ 	.byte	0x12
	.zero		1


	//   ....[125]....
        /*08ec*/ 	.word	0x000056b0
        /*08f0*/ 	.word	0x000000ff
        /*08f4*/ 	.word	0x00000000
        /*08f8*/ 	.short	0x0101
        /*08fa*/ 	.byte	0x04
	.zero		1


	//   ....[126]....
        /*08fc*/ 	.word	0x00005e30
        /*0900*/ 	.word	0x000000ff
        /*0904*/ 	.word	0x000001f0
        /*0908*/ 	.short	0x010a
        /*090a*/ 	.byte	0x2a
	.zero		1


	//   ....[127]....
        /*090c*/ 	.word	0x00005ec0
        /*0910*/ 	.word	0x000000ff
        /*0914*/ 	.word	0x00000000
        /*0918*/ 	.short	0x0101
        /*091a*/ 	.byte	0x3d
	.zero		1


	//   ....[128]....
        /*091c*/ 	.word	0x00006400
        /*0920*/ 	.word	0x000000ff
        /*0924*/ 	.word	0x000001e8
        /*0928*/ 	.short	0x010a
        /*092a*/ 	.byte	0x2a
	.zero		1


	//   ....[129]....
        /*092c*/ 	.word	0x000069f0
        /*0930*/ 	.word	0x000000ff
        /*0934*/ 	.word	0x000001c0
        /*0938*/ 	.short	0x010a
        /*093a*/ 	.byte	0x2a
	.zero		1


	//   ....[130]....
        /*093c*/ 	.word	0x00006bd0
        /*0940*/ 	.word	0x000000ff
        /*0944*/ 	.word	0x000001a0
        /*0948*/ 	.short	0x010b
        /*094a*/ 	.byte	0x2a
	.zero		1


	//   ....[131]....
        /*094c*/ 	.word	0x00006be0
        /*0950*/ 	.word	0x000000ff
        /*0954*/ 	.word	0x00000000
        /*0958*/ 	.short	0x0101
        /*095a*/ 	.byte	0x42
	.zero		1


	//   ....[132]....
        /*095c*/ 	.word	0x00006bf0
        /*0960*/ 	.word	0x000000ff
        /*0964*/ 	.word	0x000001c8
        /*0968*/ 	.short	0x010a
        /*096a*/ 	.byte	0x2a
	.zero		1


	//   ....[133]....
        /*096c*/ 	.word	0x00006db0
        /*0970*/ 	.word	0x000000ff
        /*0974*/ 	.word	0x000001a8
        /*0978*/ 	.short	0x010b
        /*097a*/ 	.byte	0x2a
	.zero		1


	//   ....[134]....
        /*097c*/ 	.word	0x00006dc0
        /*0980*/ 	.word	0x000000ff
        /*0984*/ 	.word	0x00000000
        /*0988*/ 	.short	0x0101
        /*098a*/ 	.byte	0x41
	.zero		1


	//   ....[135]....
        /*098c*/ 	.word	0x00006dd0
        /*0990*/ 	.word	0x000000ff
        /*0994*/ 	.word	0x000001d0
        /*0998*/ 	.short	0x010a
        /*099a*/ 	.byte	0x2a
	.zero		1


	//   ....[136]....
        /*099c*/ 	.word	0x00006f90
        /*09a0*/ 	.word	0x000000ff
        /*09a4*/ 	.word	0x000001b0
        /*09a8*/ 	.short	0x010b
        /*09aa*/ 	.byte	0x2a
	.zero		1


	//   ....[137]....
        /*09ac*/ 	.word	0x00006fa0
        /*09b0*/ 	.word	0x000000ff
        /*09b4*/ 	.word	0x00000000
        /*09b8*/ 	.short	0x0101
        /*09ba*/ 	.byte	0x40
	.zero		1


	//   ....[138]....
        /*09bc*/ 	.word	0x00006fc0
        /*09c0*/ 	.word	0x000000ff
        /*09c4*/ 	.word	0x000001d8
        /*09c8*/ 	.short	0x010a
        /*09ca*/ 	.byte	0x2a
	.zero		1


	//   ....[139]....
        /*09cc*/ 	.word	0x00007200
        /*09d0*/ 	.word	0x000000ff
        /*09d4*/ 	.word	0x000001b8
        /*09d8*/ 	.short	0x010b
        /*09da*/ 	.byte	0x2a
	.zero		1


	//   ....[140]....
        /*09dc*/ 	.word	0x00007210
        /*09e0*/ 	.word	0x000000ff
        /*09e4*/ 	.word	0x00000000
        /*09e8*/ 	.short	0x0101
        /*09ea*/ 	.byte	0x3f
	.zero		1


	//   ....[141]....
        /*09ec*/ 	.word	0x00007260
        /*09f0*/ 	.word	0x000000ff
        /*09f4*/ 	.word	0x000001c0
        /*09f8*/ 	.short	0x010a
        /*09fa*/ 	.byte	0x2a
	.zero		1


	//   ....[142]....
        /*09fc*/ 	.word	0x00007280
        /*0a00*/ 	.word	0x000000ff
        /*0a04*/ 	.word	0x000001c8
        /*0a08*/ 	.short	0x010a
        /*0a0a*/ 	.byte	0x2a
	.zero		1


	//   ....[143]....
        /*0a0c*/ 	.word	0x000072a0
        /*0a10*/ 	.word	0x000000ff
        /*0a14*/ 	.word	0x000001d0
        /*0a18*/ 	.short	0x010a
        /*0a1a*/ 	.byte	0x2a
	.zero		1


	//   ....[144]....
        /*0a1c*/ 	.word	0x000072e0
        /*0a20*/ 	.word	0x00000000
        /*0a24*/ 	.word	0x000001d8
        /*0a28*/ 	.short	0x010a
        /*0a2a*/ 	.byte	0xff
	.zero		1


	//   ....[145]....
        /*0a2c*/ 	.word	0x00007640
        /*0a30*/ 	.word	0x000000ff
        /*0a34*/ 	.word	0x000001f0
        /*0a38*/ 	.short	0x010a
        /*0a3a*/ 	.byte	0x32
	.zero		1


	//   ....[146]....
        /*0a3c*/ 	.word	0x00007700
        /*0a40*/ 	.word	0x000000ff
        /*0a44*/ 	.word	0x00000000
        /*0a48*/ 	.short	0x0101
        /*0a4a*/ 	.byte	0x04
	.zero		1


	//   ....[147]....
        /*0a4c*/ 	.word	0x00008910
        /*0a50*/ 	.word	0x000000ff
        /*0a54*/ 	.word	0x000001a0
        /*0a58*/ 	.short	0x010a
        /*0a5a*/ 	.byte	0x32
	.zero		1


	//   ....[148]....
        /*0a5c*/ 	.word	0x00008930
        /*0a60*/ 	.word	0x0000003e
        /*0a64*/ 	.word	0x00000200
        /*0a68*/ 	.short	0x010a
        /*0a6a*/ 	.byte	0xff
	.zero		1


	//   ....[149]....
        /*0a6c*/ 	.word	0x00008a50
        /*0a70*/ 	.word	0x000000ff
        /*0a74*/ 	.word	0x000001a0
        /*0a78*/ 	.short	0x010a
        /*0a7a*/ 	.byte	0x32
	.zero		1


	//   ....[150]....
        /*0a7c*/ 	.word	0x00008b00
        /*0a80*/ 	.word	0x0000003e
        /*0a84*/ 	.word	0x00000200
        /*0a88*/ 	.short	0x010a
        /*0a8a*/ 	.byte	0xff
	.zero		1


	//   ....[151]....
        /*0a8c*/ 	.word	0x000092e0
        /*0a90*/ 	.word	0x00000000
        /*0a94*/ 	.word	0x00000000
        /*0a98*/ 	.short	0x0101
        /*0a9a*/ 	.byte	0xff
	.zero		1


	//   ....[152]....
        /*0a9c*/ 	.word	0x000092f0
        /*0aa0*/ 	.word	0x00000004
        /*0aa4*/ 	.word	0x000001a0
        /*0aa8*/ 	.short	0x010a
        /*0aaa*/ 	.byte	0xff
	.zero		1


	//   ....[153]....
        /*0aac*/ 	.word	0x000093b0
        /*0ab0*/ 	.word	0x00000004
        /*0ab4*/ 	.word	0x000001a0
        /*0ab8*/ 	.short	0x010a
        /*0aba*/ 	.byte	0xff
	.zero		1


	//   ....[154]....
        /*0abc*/ 	.word	0x00009b90
        /*0ac0*/ 	.word	0x00000000
        /*0ac4*/ 	.word	0x00000000
        /*0ac8*/ 	.short	0x0101
        /*0aca*/ 	.byte	0xff
	.zero		1


	//   ....[155]....
        /*0acc*/ 	.word	0x00009bb0
        /*0ad0*/ 	.word	0x00000002
        /*0ad4*/ 	.word	0x000001a0
        /*0ad8*/ 	.short	0x010a
        /*0ada*/ 	.byte	0xff
	.zero		1


	//   ....[156]....
        /*0adc*/ 	.word	0x00009c60
        /*0ae0*/ 	.word	0x00000002
        /*0ae4*/ 	.word	0x000001a0
        /*0ae8*/ 	.short	0x010a
        /*0aea*/ 	.byte	0xff
	.zero		1


	//   ....[157]....
        /*0aec*/ 	.word	0x0000a430
        /*0af0*/ 	.word	0x00000000
        /*0af4*/ 	.word	0x00000000
        /*0af8*/ 	.short	0x0101
        /*0afa*/ 	.byte	0xff
	.zero		1


	//   ....[158]....
        /*0afc*/ 	.word	0x0000a450
        /*0b00*/ 	.word	0x00000003
        /*0b04*/ 	.word	0x000001a0
        /*0b08*/ 	.short	0x010a
        /*0b0a*/ 	.byte	0xff
	.zero		1


	//   ....[159]....
        /*0b0c*/ 	.word	0x0000a500
        /*0b10*/ 	.word	0x00000003
        /*0b14*/ 	.word	0x000001a0
        /*0b18*/ 	.short	0x010a
        /*0b1a*/ 	.byte	0xff
	.zero		1


	//   ....[160]....
        /*0b1c*/ 	.word	0x0000a7f0
        /*0b20*/ 	.word	0x0000003e
        /*0b24*/ 	.word	0x00000000
        /*0b28*/ 	.short	0x0101
        /*0b2a*/ 	.byte	0xff
	.zero		1


	//   ....[161]....
        /*0b2c*/ 	.word	0x0000ad10
        /*0b30*/ 	.word	0x00000000
        /*0b34*/ 	.word	0x00000000
        /*0b38*/ 	.short	0x0101
        /*0b3a*/ 	.byte	0xff
	.zero		1


	//   ....[162]....
        /*0b3c*/ 	.word	0x0000af90
        /*0b40*/ 	.word	0x000000ff
        /*0b44*/ 	.word	0x00000000
        /*0b48*/ 	.short	0x0101
        /*0b4a*/ 	.byte	0x04
	.zero		1


	//   ....[163]....
        /*0b4c*/ 	.word	0x0000afc0
        /*0b50*/ 	.word	0x00000000
        /*0b54*/ 	.word	0x000000d0
        /*0b58*/ 	.short	0x010a
        /*0b5a*/ 	.byte	0xff
	.zero		1


	//   ....[164]....
        /*0b5c*/ 	.word	0x0000b020
        /*0b60*/ 	.word	0x00000000
        /*0b64*/ 	.word	0x000000d0
        /*0b68*/ 	.short	0x010a
        /*0b6a*/ 	.byte	0xff
	.zero		1


	//   ....[165]....
        /*0b6c*/ 	.word	0x0000b080
        /*0b70*/ 	.word	0x00000000
        /*0b74*/ 	.word	0x000001f0
        /*0b78*/ 	.short	0x010a
        /*0b7a*/ 	.byte	0xff
	.zero		1


	//   ....[166]....
        /*0b7c*/ 	.word	0x0000b0e0
        /*0b80*/ 	.word	0x00000000
        /*0b84*/ 	.word	0x00000000
        /*0b88*/ 	.short	0x010a
        /*0b8a*/ 	.byte	0xff
	.zero		1


	//   ....[167]....
        /*0b8c*/ 	.word	0x0000b140
        /*0b90*/ 	.word	0x00000000
        /*0b94*/ 	.word	0x00000000
        /*0b98*/ 	.short	0x010a
        /*0b9a*/ 	.byte	0xff
	.zero		1


	//   ....[168]....
        /*0b9c*/ 	.word	0x0000b1a0
        /*0ba0*/ 	.word	0x00000000
        /*0ba4*/ 	.word	0x00000000
        /*0ba8*/ 	.short	0x010a
        /*0baa*/ 	.byte	0xff
	.zero		1


	//   ....[169]....
        /*0bac*/ 	.word	0x0000b200
        /*0bb0*/ 	.word	0x00000000
        /*0bb4*/ 	.word	0x00000000
        /*0bb8*/ 	.short	0x010a
        /*0bba*/ 	.byte	0xff
	.zero		1


	//   ....[170]....
        /*0bbc*/ 	.word	0x0000b260
        /*0bc0*/ 	.word	0x00000000
        /*0bc4*/ 	.word	0x00000000
        /*0bc8*/ 	.short	0x010a
        /*0bca*/ 	.byte	0xff
	.zero		1


	//   ....[171]....
        /*0bcc*/ 	.word	0x0000b2c0
        /*0bd0*/ 	.word	0x00000000
        /*0bd4*/ 	.word	0x00000000
        /*0bd8*/ 	.short	0x010a
        /*0bda*/ 	.byte	0xff
	.zero		1


	//   ....[172]....
        /*0bdc*/ 	.word	0x0000b320
        /*0be0*/ 	.word	0x00000000
        /*0be4*/ 	.word	0x00000000
        /*0be8*/ 	.short	0x010a
        /*0bea*/ 	.byte	0xff
	.zero		1


	//   ....[173]....
        /*0bec*/ 	.word	0x0000b380
        /*0bf0*/ 	.word	0x00000000
        /*0bf4*/ 	.word	0x00000000
        /*0bf8*/ 	.short	0x010a
        /*0bfa*/ 	.byte	0xff
	.zero		1


	//   ....[174]....
        /*0bfc*/ 	.word	0x0000b3e0
        /*0c00*/ 	.word	0x00000000
        /*0c04*/ 	.word	0x00000000
        /*0c08*/ 	.short	0x010a
        /*0c0a*/ 	.byte	0xff
	.zero		1


	//   ....[175]....
        /*0c0c*/ 	.word	0x0000b440
        /*0c10*/ 	.word	0x00000000
        /*0c14*/ 	.word	0x00000000
        /*0c18*/ 	.short	0x010a
        /*0c1a*/ 	.byte	0xff
	.zero		1


	//   ....[176]....
        /*0c1c*/ 	.word	0x0000b4a0
        /*0c20*/ 	.word	0x00000000
        /*0c24*/ 	.word	0x00000000
        /*0c28*/ 	.short	0x010a
        /*0c2a*/ 	.byte	0xff
	.zero		1


	//   ....[177]....
        /*0c2c*/ 	.word	0x0000b500
        /*0c30*/ 	.word	0x00000000
        /*0c34*/ 	.word	0x00000000
        /*0c38*/ 	.short	0x010a
        /*0c3a*/ 	.byte	0xff
	.zero		1


	//   ....[178]....
        /*0c3c*/ 	.word	0x0000b560
        /*0c40*/ 	.word	0x00000000
        /*0c44*/ 	.word	0x00000000
        /*0c48*/ 	.short	0x010a
        /*0c4a*/ 	.byte	0xff
	.zero		1


	//   ....[179]....
        /*0c4c*/ 	.word	0x0000b5c0
        /*0c50*/ 	.word	0x00000000
        /*0c54*/ 	.word	0x00000000
        /*0c58*/ 	.short	0x010a
        /*0c5a*/ 	.byte	0xff
	.zero		1


	//   ....[180]....
        /*0c5c*/ 	.word	0x0000b620
        /*0c60*/ 	.word	0x00000000
        /*0c64*/ 	.word	0x00000000
        /*0c68*/ 	.short	0x010a
        /*0c6a*/ 	.byte	0xff
	.zero		1


	//   ....[181]....
        /*0c6c*/ 	.word	0x0000b680
        /*0c70*/ 	.word	0x00000000
        /*0c74*/ 	.word	0x00000000
        /*0c78*/ 	.short	0x010a
        /*0c7a*/ 	.byte	0xff
	.zero		1


	//   ....[182]....
        /*0c7c*/ 	.word	0x0000b6e0
        /*0c80*/ 	.word	0x00000000
        /*0c84*/ 	.word	0x00000000
        /*0c88*/ 	.short	0x010a
        /*0c8a*/ 	.byte	0xff
	.zero		1


	//   ....[183]....
        /*0c8c*/ 	.word	0x0000b740
        /*0c90*/ 	.word	0x00000000
        /*0c94*/ 	.word	0x00000000
        /*0c98*/ 	.short	0x010a
        /*0c9a*/ 	.byte	0xff
	.zero		1


	//   ....[184]....
        /*0c9c*/ 	.word	0x0000b7a0
        /*0ca0*/ 	.word	0x00000000
        /*0ca4*/ 	.word	0x00000000
        /*0ca8*/ 	.short	0x010a
        /*0caa*/ 	.byte	0xff
	.zero		1


	//   ....[185]....
        /*0cac*/ 	.word	0x0000b800
        /*0cb0*/ 	.word	0x00000000
        /*0cb4*/ 	.word	0x00000000
        /*0cb8*/ 	.short	0x010a
        /*0cba*/ 	.byte	0xff
	.zero		1


	//   ....[186]....
        /*0cbc*/ 	.word	0x0000b860
        /*0cc0*/ 	.word	0x00000000
        /*0cc4*/ 	.word	0x00000000
        /*0cc8*/ 	.short	0x010a
        /*0cca*/ 	.byte	0xff
	.zero		1


	//   ....[187]....
        /*0ccc*/ 	.word	0x0000b8c0
        /*0cd0*/ 	.word	0x00000000
        /*0cd4*/ 	.word	0x00000000
        /*0cd8*/ 	.short	0x010a
        /*0cda*/ 	.byte	0xff
	.zero		1


	//   ....[188]....
        /*0cdc*/ 	.word	0x0000b920
        /*0ce0*/ 	.word	0x00000000
        /*0ce4*/ 	.word	0x00000000
        /*0ce8*/ 	.short	0x010a
        /*0cea*/ 	.byte	0xff
	.zero		1


	//   ....[189]....
        /*0cec*/ 	.word	0x0000b980
        /*0cf0*/ 	.word	0x00000000
        /*0cf4*/ 	.word	0x00000000
        /*0cf8*/ 	.short	0x010a
        /*0cfa*/ 	.byte	0xff
	.zero		1


	//   ....[190]....
        /*0cfc*/ 	.word	0x0000b9e0
        /*0d00*/ 	.word	0x00000000
        /*0d04*/ 	.word	0x00000000
        /*0d08*/ 	.short	0x010a
        /*0d0a*/ 	.byte	0xff
	.zero		1


	//   ....[191]....
        /*0d0c*/ 	.word	0x0000ba40
        /*0d10*/ 	.word	0x00000004
        /*0d14*/ 	.word	0x000001f8
        /*0d18*/ 	.short	0x010a
        /*0d1a*/ 	.byte	0xff
	.zero		1


	//   ....[192]....
        /*0d1c*/ 	.word	0x0000baa0
        /*0d20*/ 	.word	0x00000004
        /*0d24*/ 	.word	0x000001f0
        /*0d28*/ 	.short	0x010a
        /*0d2a*/ 	.byte	0xff
	.zero		1


	//   ....[193]....
        /*0d2c*/ 	.word	0x0000bb00
        /*0d30*/ 	.word	0x00000005
        /*0d34*/ 	.word	0x00000008
        /*0d38*/ 	.short	0x010a
        /*0d3a*/ 	.byte	0xff
	.zero		1


	//   ....[194]....
        /*0d3c*/ 	.word	0x0000bbe0
        /*0d40*/ 	.word	0x00000003
        /*0d44*/ 	.word	0x00000008
        /*0d48*/ 	.short	0x010a
        /*0d4a*/ 	.byte	0xff
	.zero		1


	//   ....[195]....
        /*0d4c*/ 	.word	0x0000bc40
        /*0d50*/ 	.word	0x00000000
        /*0d54*/ 	.word	0x000001f0
        /*0d58*/ 	.short	0x010a
        /*0d5a*/ 	.byte	0xff
	.zero		1


	//   ....[196]....
        /*0d5c*/ 	.word	0x0000bca0
        /*0d60*/ 	.word	0x00000000
        /*0d64*/ 	.word	0x00000210
        /*0d68*/ 	.short	0x010a
        /*0d6a*/ 	.byte	0xff
	.zero		1


	//   ....[197]....
        /*0d6c*/ 	.word	0x0000bd00
        /*0d70*/ 	.word	0x00000000
        /*0d74*/ 	.word	0x00000000
        /*0d78*/ 	.short	0x010a
        /*0d7a*/ 	.byte	0xff
	.zero		1


	//   ....[198]....
        /*0d7c*/ 	.word	0x0000bd60
        /*0d80*/ 	.word	0x00000000
        /*0d84*/ 	.word	0x00000000
        /*0d88*/ 	.short	0x010a
        /*0d8a*/ 	.byte	0xff
	.zero		1


	//   ....[199]....
        /*0d8c*/ 	.word	0x0000bdc0
        /*0d90*/ 	.word	0x00000000
        /*0d94*/ 	.word	0x00000220
        /*0d98*/ 	.short	0x010a
        /*0d9a*/ 	.byte	0xff
	.zero		1


	//   ....[200]....
        /*0d9c*/ 	.word	0x0000be20
        /*0da0*/ 	.word	0x00000000
        /*0da4*/ 	.word	0x000001f0
        /*0da8*/ 	.short	0x010a
        /*0daa*/ 	.byte	0xff
	.zero		1


	//   ....[201]....
        /*0dac*/ 	.word	0x0000be80
        /*0db0*/ 	.word	0x00000003
        /*0db4*/ 	.word	0x000001e8
        /*0db8*/ 	.short	0x010a
        /*0dba*/ 	.byte	0xff
	.zero		1


	//   ....[202]....
        /*0dbc*/ 	.word	0x0000bee0
        /*0dc0*/ 	.word	0x00000000
        /*0dc4*/ 	.word	0x000001c0
        /*0dc8*/ 	.short	0x010a
        /*0dca*/ 	.byte	0xff
	.zero		1


	//   ....[203]....
        /*0dcc*/ 	.word	0x0000bf40
        /*0dd0*/ 	.word	0x00000000
        /*0dd4*/ 	.word	0x000001c8
        /*0dd8*/ 	.short	0x010a
        /*0dda*/ 	.byte	0xff
	.zero		1


	//   ....[204]....
        /*0ddc*/ 	.word	0x0000bfa0
        /*0de0*/ 	.word	0x00000000
        /*0de4*/ 	.word	0x000001d0
        /*0de8*/ 	.short	0x010a
        /*0dea*/ 	.byte	0xff
	.zero		1


	//   ....[205]....
        /*0dec*/ 	.word	0x0000c000
        /*0df0*/ 	.word	0x00000000
        /*0df4*/ 	.word	0x000001d8
        /*0df8*/ 	.short	0x010a
        /*0dfa*/ 	.byte	0xff
	.zero		1


	//   ....[206]....
        /*0dfc*/ 	.word	0x0000c060
        /*0e00*/ 	.word	0x00000000
        /*0e04*/ 	.word	0x000001c0
        /*0e08*/ 	.short	0x010a
        /*0e0a*/ 	.byte	0xff
	.zero		1


	//   ....[207]....
        /*0e0c*/ 	.word	0x0000c0c0
        /*0e10*/ 	.word	0x00000000
        /*0e14*/ 	.word	0x000001c8
        /*0e18*/ 	.short	0x010a
        /*0e1a*/ 	.byte	0xff
	.zero		1


	//   ....[208]....
        /*0e1c*/ 	.word	0x0000c120
        /*0e20*/ 	.word	0x00000000
        /*0e24*/ 	.word	0x000001d0
        /*0e28*/ 	.short	0x010a
        /*0e2a*/ 	.byte	0xff
	.zero		1


	//   ....[209]....
        /*0e2c*/ 	.word	0x0000c180
        /*0e30*/ 	.word	0x00000000
        /*0e34*/ 	.word	0x000001f0
        /*0e38*/ 	.short	0x010a
        /*0e3a*/ 	.byte	0xff
	.zero		1


	//   ....[210]....
        /*0e3c*/ 	.word	0x0000c1e0
        /*0e40*/ 	.word	0x00000002
        /*0e44*/ 	.word	0x000001a0
        /*0e48*/ 	.short	0x010a
        /*0e4a*/ 	.byte	0xff
	.zero		1


	//   ....[211]....
        /*0e4c*/ 	.word	0x0000c230
        /*0e50*/ 	.word	0x0000003e
        /*0e54*/ 	.word	0x00000200
        /*0e58*/ 	.short	0x010a
        /*0e5a*/ 	.byte	0xff
	.zero		1


	//   ....[212]....
        /*0e5c*/ 	.word	0x0000c280
        /*0e60*/ 	.word	0x00000004
        /*0e64*/ 	.word	0x000001a0
        /*0e68*/ 	.short	0x010a
        /*0e6a*/ 	.byte	0xff
	.zero		1


	//   ....[213]....
        /*0e6c*/ 	.word	0x0000c2d0
        /*0e70*/ 	.word	0x00000002
        /*0e74*/ 	.word	0x000001a0
        /*0e78*/ 	.short	0x010a
        /*0e7a*/ 	.byte	0xff
	.zero		1


	//   ....[214]....
        /*0e7c*/ 	.word	0x0000c320
        /*0e80*/ 	.word	0x00000003
        /*0e84*/ 	.word	0x000001a0
        /*0e88*/ 	.short	0x010a
        /*0e8a*/ 	.byte	0xff
	.zero		1


	//----- nvinfo : EIATTR_NUM_MBARRIERS
	.align		4
.L_47:
        /*0e8c*/ 	.byte	0x03, 0x38
        /*0e8e*/ 	.short	0x0045


	//----- nvinfo : EIATTR_EXIT_INSTR_OFFSETS
	.align		4
        /*0e90*/ 	.byte	0x04, 0x1c
        /*0e92*/ 	.short	(.L_49 - .L_48)


	//   ....[0]....
.L_48:
        /*0e94*/ 	.word	0x00004440


	//   ....[1]....
        /*0e98*/ 	.word	0x000046f0


	//   ....[2]....
        /*0e9c*/ 	.word	0x00004750


	//   ....[3]....
        /*0ea0*/ 	.word	0x000058e0


	//   ....[4]....
        /*0ea4*/ 	.word	0x00007310


	//   ....[5]....
        /*0ea8*/ 	.word	0x00007350


	//   ....[6]....
        /*0eac*/ 	.word	0x0000ae70


	//   ....[7]....
        /*0eb0*/ 	.word	0x0000aef0


	//   ....[8]....
        /*0eb4*/ 	.word	0x0000af20


	//   ....[9]....
        /*0eb8*/ 	.word	0x0000afa0


	//----- nvinfo : EIATTR_MAX_THREADS
	.align		4
.L_49:
        /*0ebc*/ 	.byte	0x04, 0x05
        /*0ebe*/ 	.short	(.L_51 - .L_50)
.L_50:
        /*0ec0*/ 	.word	0x00000100
        /*0ec4*/ 	.word	0x00000001
        /*0ec8*/ 	.word	0x00000001


	//----- nvinfo : EIATTR_CRS_STACK_SIZE
	.align		4
.L_51:
        /*0ecc*/ 	.byte	0x04, 0x1e
        /*0ece*/ 	.short	(.L_53 - .L_52)
.L_52:
        /*0ed0*/ 	.word	0x00000000


	//----- nvinfo : EIATTR_CBANK_PARAM_SIZE
	.align		4
.L_53:
        /*0ed4*/ 	.byte	0x03, 0x19
        /*0ed6*/ 	.short	0x0900


	//----- nvinfo : EIATTR_PARAM_CBANK
	.align		4
        /*0ed8*/ 	.byte	0x04, 0x0a
        /*0eda*/ 	.short	(.L_55 - .L_54)
	.align		4
.L_54:
        /*0edc*/ 	.word	index@(.nv.constant0._ZN7cutlass13device_kernelINS_4conv6kernel13ConvUniversalINS1_16ConvProblemShapeILNS1_8OperatorE2ELi3EEENS1_10collective14CollectiveConvINS1_47MainloopSm100TmaUmmaWarpSpecializedImplicitGemmILS5_2ELi26ELi3ELi1ELi2EN4cute5tupleIJNSA_1CILi2EEENSC_ILi1EEESE_EEEEENSB_IJNSC_ILi128EEENSB_IJSH_EEENSB_IJNSC_ILi32EEEEEEEEENS_10bfloat16_tESM_NSA_8TiledMMAINSA_8MMA_AtomIJNSA_26SM100_MMA_F16BF16_2x1SM_SSISM_SM_fLi128ELi128ELNSA_4UMMA5MajorE1ELSR_1ELNSQ_7ScaleInE0ELSS_0EEEEEENSA_6LayoutINSB_IJSE_SE_SE_EEENSB_IJNSC_ILi0EEESX_SX_EEEEENSB_IJNSA_10UnderscoreES10_S10_EEEEENS7_6detail27Sm100ImplicitGemmTileTraitsINSA_18SM100_TMA_2SM_LOADENSA_14ComposedLayoutINSA_7SwizzleILi3ELi4ELi3EEENSA_18smem_ptr_flag_bitsILi16EEENSV_INSB_IJNSC_ILi64EEENSC_ILi8EEEEEENSB_IJSE_S1B_EEEEEEEvEENS14_INSA_25SM100_TMA_2SM_LOAD_IM2COLES1G_vEEEENS_8epilogue10collective18CollectiveEpilogueINS1L_23Sm100TmaWarpSpecializedILi4ELi2ELi16ELb1ELb0EEEJNSB_IJS1B_SI_SK_EEENSB_IJNSV_IS1B_SE_EENSV_INSB_IJNSC_ILi16EEESD_EEES1E_EEEEESM_NSB_IJlNSB_IJSE_lllEEESX_EEESM_S1X_NS1L_6fusion15FusionCallbacksIS1P_NS1Y_17LinearCombinationISM_fSM_fLNS_15FloatRoundStyleE2EEES1Q_S1V_JEEENSA_5SM1004TMEM4LOAD26SM100_TMEM_LOAD_32dp32b16xENSA_13SM90_TMA_LOADENS16_INS17_ILi1ELi4ELi3EEES1A_NSV_INSB_IJS1C_S1S_EEENSB_IJS1S_SE_EEEEEEENSA_39AutoVectorizingCopyWithAssumedAlignmentILi128EEENSA_14SM90_TMA_STOREES2D_S2F_S2F_EEEvvEEEEvNT_6ParamsE)
        /*0ee0*/ 	.short	0x0380
        /*0ee2*/ 	.short	0x0900


	//----- nvinfo : EIATTR_SW_WAR
	.align		4
.L_55:
        /*0ee4*/ 	.byte	0x04, 0x36
        /*0ee6*/ 	.short	(.L_57 - .L_56)
.L_56:
        /*0ee8*/ 	.word	0x00000008
.L_57:


//--------------------- .nv.callgraph             --------------------------
	.section	.nv.callgraph,"",@"SHT_CUDA_CALLGRAPH"
	.align	4
	.sectionentsize	8
	.align		4
        /*0000*/ 	.word	0x00000000
	.align		4
        /*0004*/ 	.word	0xffffffff
	.align		4
        /*0008*/ 	.word	index@(_ZN7cutlass13device_kernelINS_4conv6kernel13ConvUniversalINS1_16ConvProblemShapeILNS1_8OperatorE2ELi3EEENS1_10collective14CollectiveConvINS1_47MainloopSm100TmaUmmaWarpSpecializedImplicitGemmILS5_2ELi26ELi3ELi1ELi2EN4cute5tupleIJNSA_1CILi2EEENSC_ILi1EEESE_EEEEENSB_IJNSC_ILi128EEENSB_IJSH_EEENSB_IJNSC_ILi32EEEEEEEEENS_10bfloat16_tESM_NSA_8TiledMMAINSA_8MMA_AtomIJNSA_26SM100_MMA_F16BF16_2x1SM_SSISM_SM_fLi128ELi128ELNSA_4UMMA5MajorE1ELSR_1ELNSQ_7ScaleInE0ELSS_0EEEEEENSA_6LayoutINSB_IJSE_SE_SE_EEENSB_IJNSC_ILi0EEESX_SX_EEEEENSB_IJNSA_10UnderscoreES10_S10_EEEEENS7_6detail27Sm100ImplicitGemmTileTraitsINSA_18SM100_TMA_2SM_LOADENSA_14ComposedLayoutINSA_7SwizzleILi3ELi4ELi3EEENSA_18smem_ptr_flag_bitsILi16EEENSV_INSB_IJNSC_ILi64EEENSC_ILi8EEEEEENSB_IJSE_S1B_EEEEEEEvEENS14_INSA_25SM100_TMA_2SM_LOAD_IM2COLES1G_vEEEENS_8epilogue10collective18CollectiveEpilogueINS1L_23Sm100TmaWarpSpecializedILi4ELi2ELi16ELb1ELb0EEEJNSB_IJS1B_SI_SK_EEENSB_IJNSV_IS1B_SE_EENSV_INSB_IJNSC_ILi16EEESD_EEES1E_EEEEESM_NSB_IJlNSB_IJSE_lllEEESX_EEESM_S1X_NS1L_6fusion15FusionCallbacksIS1P_NS1Y_17LinearCombinationISM_fSM_fLNS_15FloatRoundStyleE2EEES1Q_S1V_JEEENSA_5SM1004TMEM4LOAD26SM100_TMEM_LOAD_32dp32b16xENSA_13SM90_TMA_LOADENS16_INS17_ILi1ELi4ELi3EEES1A_NSV_INSB_IJS1C_S1S_EEENSB_IJS1S_SE_EEEEEEENSA_39AutoVectorizingCopyWithAssumedAlignmentILi128EEENSA_14SM90_TMA_STOREES2D_S2F_S2F_EEEvvEEEEvNT_6ParamsE)
	.align		4
        /*000c*/ 	.word	index@(__assertfail)
	.align		4
        /*0010*/ 	.word	0x00000000
	.align		4
        /*0014*/ 	.word	0xfffffffe
	.align		4
        /*0018*/ 	.word	0x00000000
	.align		4
        /*001c*/ 	.word	0xfffffffd
	.align		4
        /*0020*/ 	.word	0x00000000
	.align		4
        /*0024*/ 	.word	0xfffffffc


//--------------------- .nv.constant4             --------------------------
	.section	.nv.constant4,"a",@progbits
	.align	8
	.align		8
.nv.constant4:
        /*0000*/ 	.dword	__assertfail
	.align		8
        /*0008*/ 	.dword	__unnamed_1
	.align		8
        /*0010*/ 	.dword	__unnamed_2
	.align		8
        /*0018*/ 	.dword	_ZN39_INTERNAL_401ac2c3_4_k_cu_adfb39ad_35194cuda3std3__45__cpo5beginE
	.align		8
        /*0020*/ 	.dword	_ZN39_INTERNAL_401ac2c3_4_k_cu_adfb39ad_35194cuda3std3__45__cpo3endE
	.align		8
        /*0028*/ 	.dword	_ZN39_INTERNAL_401ac2c3_4_k_cu_adfb39ad_35194cuda3std3__45__cpo6cbeginE
	.align		8
        /*0030*/ 	.dword	_ZN39_INTERNAL_401ac2c3_4_k_cu_adfb39ad_35194cuda3std3__45__cpo4cendE
	.align		8
        /*0038*/ 	.dword	_ZN39_INTERNAL_401ac2c3_4_k_cu_adfb39ad_35194cuda3std3__441_GLOBAL__N__401ac2c3_4_k_cu_adfb39ad_35196ignoreE
	.align		8
        /*0040*/ 	.dword	_ZN39_INTERNAL_401ac2c3_4_k_cu_adfb39ad_35194cuda3std3__419piecewise_constructE
	.align		8
        /*0048*/ 	.dword	_ZN39_INTERNAL_401ac2c3_4_k_cu_adfb39ad_35194cuda3std3__48in_placeE
	.align		8
        /*0050*/ 	.dword	_ZN39_INTERNAL_401ac2c3_4_k_cu_adfb39ad_35194cuda3std6ranges3__45__cpo4swapE
	.align		8
        /*0058*/ 	.dword	_ZN39_INTERNAL_401ac2c3_4_k_cu_adfb39ad_35194cuda3std6ranges3__45__cpo9iter_moveE
	.align		8
        /*0060*/ 	.dword	_ZN39_INTERNAL_401ac2c3_4_k_cu_adfb39ad_35194cute7productE
	.align		8
        /*0068*/ 	.dword	_ZN39_INTERNAL_401ac2c3_4_k_cu_adfb39ad_35194cute1_E
	.align		8
        /*0070*/ 	.dword	$str$27
	.align		8
        /*0078*/ 	.dword	$str$28
	.align		8
        /*0080*/ 	.dword	$str$29
	.align		8
        /*0088*/ 	.dword	$str$30


//--------------------- .text._ZN7cutlass13device_kernelINS_4conv6kernel13ConvUniversalINS1_16ConvProblemShapeILNS1_8OperatorE2ELi3EEENS1_10collective14CollectiveConvINS1_47MainloopSm100TmaUmmaWarpSpecializedImplicitGemmILS5_2ELi26ELi3ELi1ELi2EN4cute5tupleIJNSA_1CILi2EEENSC_ILi1EEESE_EEEEENSB_IJNSC_ILi128EEENSB_IJSH_EEENSB_IJNSC_ILi32EEEEEEEEENS_10bfloat16_tESM_NSA_8TiledMMAINSA_8MMA_AtomIJNSA_26SM100_MMA_F16BF16_2x1SM_SSISM_SM_fLi128ELi128ELNSA_4UMMA5MajorE1ELSR_1ELNSQ_7ScaleInE0ELSS_0EEEEEENSA_6LayoutINSB_IJSE_SE_SE_EEENSB_IJNSC_ILi0EEESX_SX_EEEEENSB_IJNSA_10UnderscoreES10_S10_EEEEENS7_6detail27Sm100ImplicitGemmTileTraitsINSA_18SM100_TMA_2SM_LOADENSA_14ComposedLayoutINSA_7SwizzleILi3ELi4ELi3EEENSA_18smem_ptr_flag_bitsILi16EEENSV_INSB_IJNSC_ILi64EEENSC_ILi8EEEEEENSB_IJSE_S1B_EEEEEEEvEENS14_INSA_25SM100_TMA_2SM_LOAD_IM2COLES1G_vEEEENS_8epilogue10collective18CollectiveEpilogueINS1L_23Sm100TmaWarpSpecializedILi4ELi2ELi16ELb1ELb0EEEJNSB_IJS1B_SI_SK_EEENSB_IJNSV_IS1B_SE_EENSV_INSB_IJNSC_ILi16EEESD_EEES1E_EEEEESM_NSB_IJlNSB_IJSE_lllEEESX_EEESM_S1X_NS1L_6fusion15FusionCallbacksIS1P_NS1Y_17LinearCombinationISM_fSM_fLNS_15FloatRoundStyleE2EEES1Q_S1V_JEEENSA_5SM1004TMEM4LOAD26SM100_TMEM_LOAD_32dp32b16xENSA_13SM90_TMA_LOADENS16_INS17_ILi1ELi4ELi3EEES1A_NSV_INSB_IJS1C_S1S_EEENSB_IJS1S_SE_EEEEEEENSA_39AutoVectorizingCopyWithAssumedAlignmentILi128EEENSA_14SM90_TMA_STOREES2D_S2F_S2F_EEEvvEEEEvNT_6ParamsE --------------------------
	.section	.text._ZN7cutlass13device_kernelINS_4conv6kernel13ConvUniversalINS1_16ConvProblemShapeILNS1_8OperatorE2ELi3EEENS1_10collective14CollectiveConvINS1_47MainloopSm100TmaUmmaWarpSpecializedImplicitGemmILS5_2ELi26ELi3ELi1ELi2EN4cute5tupleIJNSA_1CILi2EEENSC_ILi1EEESE_EEEEENSB_IJNSC_ILi128EEENSB_IJSH_EEENSB_IJNSC_ILi32EEEEEEEEENS_10bfloat16_tESM_NSA_8TiledMMAINSA_8MMA_AtomIJNSA_26SM100_MMA_F16BF16_2x1SM_SSISM_SM_fLi128ELi128ELNSA_4UMMA5MajorE1ELSR_1ELNSQ_7ScaleInE0ELSS_0EEEEEENSA_6LayoutINSB_IJSE_SE_SE_EEENSB_IJNSC_ILi0EEESX_SX_EEEEENSB_IJNSA_10UnderscoreES10_S10_EEEEENS7_6detail27Sm100ImplicitGemmTileTraitsINSA_18SM100_TMA_2SM_LOADENSA_14ComposedLayoutINSA_7SwizzleILi3ELi4ELi3EEENSA_18smem_ptr_flag_bitsILi16EEENSV_INSB_IJNSC_ILi64EEENSC_ILi8EEEEEENSB_IJSE_S1B_EEEEEEEvEENS14_INSA_25SM100_TMA_2SM_LOAD_IM2COLES1G_vEEEENS_8epilogue10collective18CollectiveEpilogueINS1L_23Sm100TmaWarpSpecializedILi4ELi2ELi16ELb1ELb0EEEJNSB_IJS1B_SI_SK_EEENSB_IJNSV_IS1B_SE_EENSV_INSB_IJNSC_ILi16EEESD_EEES1E_EEEEESM_NSB_IJlNSB_IJSE_lllEEESX_EEESM_S1X_NS1L_6fusion15FusionCallbacksIS1P_NS1Y_17LinearCombinationISM_fSM_fLNS_15FloatRoundStyleE2EEES1Q_S1V_JEEENSA_5SM1004TMEM4LOAD26SM100_TMEM_LOAD_32dp32b16xENSA_13SM90_TMA_LOADENS16_INS17_ILi1ELi4ELi3EEES1A_NSV_INSB_IJS1C_S1S_EEENSB_IJS1S_SE_EEEEEEENSA_39AutoVectorizingCopyWithAssumedAlignmentILi128EEENSA_14SM90_TMA_STOREES2D_S2F_S2F_EEEvvEEEEvNT_6ParamsE,"ax",@progbits
	.align	128
.text._ZN7cutlass13device_kernelINS_4conv6kernel13ConvUniversalINS1_16ConvProblemShapeILNS1_8OperatorE2ELi3EEENS1_10collective14CollectiveConvINS1_47MainloopSm100TmaUmmaWarpSpecializedImplicitGemmILS5_2ELi26ELi3ELi1ELi2EN4cute5tupleIJNSA_1CILi2EEENSC_ILi1EEESE_EEEEENSB_IJNSC_ILi128EEENSB_IJSH_EEENSB_IJNSC_ILi32EEEEEEEEENS_10bfloat16_tESM_NSA_8TiledMMAINSA_8MMA_AtomIJNSA_26SM100_MMA_F16BF16_2x1SM_SSISM_SM_fLi128ELi128ELNSA_4UMMA5MajorE1ELSR_1ELNSQ_7ScaleInE0ELSS_0EEEEEENSA_6LayoutINSB_IJSE_SE_SE_EEENSB_IJNSC_ILi0EEESX_SX_EEEEENSB_IJNSA_10UnderscoreES10_S10_EEEEENS7_6detail27Sm100ImplicitGemmTileTraitsINSA_18SM100_TMA_2SM_LOADENSA_14ComposedLayoutINSA_7SwizzleILi3ELi4ELi3EEENSA_18smem_ptr_flag_bitsILi16EEENSV_INSB_IJNSC_ILi64EEENSC_ILi8EEEEEENSB_IJSE_S1B_EEEEEEEvEENS14_INSA_25SM100_TMA_2SM_LOAD_IM2COLES1G_vEEEENS_8epilogue10collective18CollectiveEpilogueINS1L_23Sm100TmaWarpSpecializedILi4ELi2ELi16ELb1ELb0EEEJNSB_IJS1B_SI_SK_EEENSB_IJNSV_IS1B_SE_EENSV_INSB_IJNSC_ILi16EEESD_EEES1E_EEEEESM_NSB_IJlNSB_IJSE_lllEEESX_EEESM_S1X_NS1L_6fusion15FusionCallbacksIS1P_NS1Y_17LinearCombinationISM_fSM_fLNS_15FloatRoundStyleE2EEES1Q_S1V_JEEENSA_5SM1004TMEM4LOAD26SM100_TMEM_LOAD_32dp32b16xENSA_13SM90_TMA_LOADENS16_INS17_ILi1ELi4ELi3EEES1A_NSV_INSB_IJS1C_S1S_EEENSB_IJS1S_SE_EEEEEEENSA_39AutoVectorizingCopyWithAssumedAlignmentILi128EEENSA_14SM90_TMA_STOREES2D_S2F_S2F_EEEvvEEEEvNT_6ParamsE:
        .type           _ZN7cutlass13device_kernelINS_4conv6kernel13ConvUniversalINS1_16ConvProblemShapeILNS1_8OperatorE2ELi3EEENS1_10collective14CollectiveConvINS1_47MainloopSm100TmaUmmaWarpSpecializedImplicitGemmILS5_2ELi26ELi3ELi1ELi2EN4cute5tupleIJNSA_1CILi2EEENSC_ILi1EEESE_EEEEENSB_IJNSC_ILi128EEENSB_IJSH_EEENSB_IJNSC_ILi32EEEEEEEEENS_10bfloat16_tESM_NSA_8TiledMMAINSA_8MMA_AtomIJNSA_26SM100_MMA_F16BF16_2x1SM_SSISM_SM_fLi128ELi128ELNSA_4UMMA5MajorE1ELSR_1ELNSQ_7ScaleInE0ELSS_0EEEEEENSA_6LayoutINSB_IJSE_SE_SE_EEENSB_IJNSC_ILi0EEESX_SX_EEEEENSB_IJNSA_10UnderscoreES10_S10_EEEEENS7_6detail27Sm100ImplicitGemmTileTraitsINSA_18SM100_TMA_2SM_LOADENSA_14ComposedLayoutINSA_7SwizzleILi3ELi4ELi3EEENSA_18smem_ptr_flag_bitsILi16EEENSV_INSB_IJNSC_ILi64EEENSC_ILi8EEEEEENSB_IJSE_S1B_EEEEEEEvEENS14_INSA_25SM100_TMA_2SM_LOAD_IM2COLES1G_vEEEENS_8epilogue10collective18CollectiveEpilogueINS1L_23Sm100TmaWarpSpecializedILi4ELi2ELi16ELb1ELb0EEEJNSB_IJS1B_SI_SK_EEENSB_IJNSV_IS1B_SE_EENSV_INSB_IJNSC_ILi16EEESD_EEES1E_EEEEESM_NSB_IJlNSB_IJSE_lllEEESX_EEESM_S1X_NS1L_6fusion15FusionCallbacksIS1P_NS1Y_17LinearCombinationISM_fSM_fLNS_15FloatRoundStyleE2EEES1Q_S1V_JEEENSA_5SM1004TMEM4LOAD26SM100_TMEM_LOAD_32dp32b16xENSA_13SM90_TMA_LOADENS16_INS17_ILi1ELi4ELi3EEES1A_NSV_INSB_IJS1C_S1S_EEENSB_IJS1S_SE_EEEEEEENSA_39AutoVectorizingCopyWithAssumedAlignmentILi128EEENSA_14SM90_TMA_STOREES2D_S2F_S2F_EEEvvEEEEvNT_6ParamsE,@function
        .size           _ZN7cutlass13device_kernelINS_4conv6kernel13ConvUniversalINS1_16ConvProblemShapeILNS1_8OperatorE2ELi3EEENS1_10collective14CollectiveConvINS1_47MainloopSm100TmaUmmaWarpSpecializedImplicitGemmILS5_2ELi26ELi3ELi1ELi2EN4cute5tupleIJNSA_1CILi2EEENSC_ILi1EEESE_EEEEENSB_IJNSC_ILi128EEENSB_IJSH_EEENSB_IJNSC_ILi32EEEEEEEEENS_10bfloat16_tESM_NSA_8TiledMMAINSA_8MMA_AtomIJNSA_26SM100_MMA_F16BF16_2x1SM_SSISM_SM_fLi128ELi128ELNSA_4UMMA5MajorE1ELSR_1ELNSQ_7ScaleInE0ELSS_0EEEEEENSA_6LayoutINSB_IJSE_SE_SE_EEENSB_IJNSC_ILi0EEESX_SX_EEEEENSB_IJNSA_10UnderscoreES10_S10_EEEEENS7_6detail27Sm100ImplicitGemmTileTraitsINSA_18SM100_TMA_2SM_LOADENSA_14ComposedLayoutINSA_7SwizzleILi3ELi4ELi3EEENSA_18smem_ptr_flag_bitsILi16EEENSV_INSB_IJNSC_ILi64EEENSC_ILi8EEEEEENSB_IJSE_S1B_EEEEEEEvEENS14_INSA_25SM100_TMA_2SM_LOAD_IM2COLES1G_vEEEENS_8epilogue10collective18CollectiveEpilogueINS1L_23Sm100TmaWarpSpecializedILi4ELi2ELi16ELb1ELb0EEEJNSB_IJS1B_SI_SK_EEENSB_IJNSV_IS1B_SE_EENSV_INSB_IJNSC_ILi16EEESD_EEES1E_EEEEESM_NSB_IJlNSB_IJSE_lllEEESX_EEESM_S1X_NS1L_6fusion15FusionCallbacksIS1P_NS1Y_17LinearCombinationISM_fSM_fLNS_15FloatRoundStyleE2EEES1Q_S1V_JEEENSA_5SM1004TMEM4LOAD26SM100_TMEM_LOAD_32dp32b16xENSA_13SM90_TMA_LOADENS16_INS17_ILi1ELi4ELi3EEES1A_NSV_INSB_IJS1C_S1S_EEENSB_IJS1S_SE_EEEEEEENSA_39AutoVectorizingCopyWithAssumedAlignmentILi128EEENSA_14SM90_TMA_STOREES2D_S2F_S2F_EEEvvEEEEvNT_6ParamsE,(.L_x_254 - _ZN7cutlass13device_kernelINS_4conv6kernel13ConvUniversalINS1_16ConvProblemShapeILNS1_8OperatorE2ELi3EEENS1_10collective14CollectiveConvINS1_47MainloopSm100TmaUmmaWarpSpecializedImplicitGemmILS5_2ELi26ELi3ELi1ELi2EN4cute5tupleIJNSA_1CILi2EEENSC_ILi1EEESE_EEEEENSB_IJNSC_ILi128EEENSB_IJSH_EEENSB_IJNSC_ILi32EEEEEEEEENS_10bfloat16_tESM_NSA_8TiledMMAINSA_8MMA_AtomIJNSA_26SM100_MMA_F16BF16_2x1SM_SSISM_SM_fLi128ELi128ELNSA_4UMMA5MajorE1ELSR_1ELNSQ_7ScaleInE0ELSS_0EEEEEENSA_6LayoutINSB_IJSE_SE_SE_EEENSB_IJNSC_ILi0EEESX_SX_EEEEENSB_IJNSA_10UnderscoreES10_S10_EEEEENS7_6detail27Sm100ImplicitGemmTileTraitsINSA_18SM100_TMA_2SM_LOADENSA_14ComposedLayoutINSA_7SwizzleILi3ELi4ELi3EEENSA_18smem_ptr_flag_bitsILi16EEENSV_INSB_IJNSC_ILi64EEENSC_ILi8EEEEEENSB_IJSE_S1B_EEEEEEEvEENS14_INSA_25SM100_TMA_2SM_LOAD_IM2COLES1G_vEEEENS_8epilogue10collective18CollectiveEpilogueINS1L_23Sm100TmaWarpSpecializedILi4ELi2ELi16ELb1ELb0EEEJNSB_IJS1B_SI_SK_EEENSB_IJNSV_IS1B_SE_EENSV_INSB_IJNSC_ILi16EEESD_EEES1E_EEEEESM_NSB_IJlNSB_IJSE_lllEEESX_EEESM_S1X_NS1L_6fusion15FusionCallbacksIS1P_NS1Y_17LinearCombinationISM_fSM_fLNS_15FloatRoundStyleE2EEES1Q_S1V_JEEENSA_5SM1004TMEM4LOAD26SM100_TMEM_LOAD_32dp32b16xENSA_13SM90_TMA_LOADENS16_INS17_ILi1ELi4ELi3EEES1A_NSV_INSB_IJS1C_S1S_EEENSB_IJS1S_SE_EEEEEEENSA_39AutoVectorizingCopyWithAssumedAlignmentILi128EEENSA_14SM90_TMA_STOREES2D_S2F_S2F_EEEvvEEEEvNT_6ParamsE)
        .other          _ZN7cutlass13device_kernelINS_4conv6kernel13ConvUniversalINS1_16ConvProblemShapeILNS1_8OperatorE2ELi3EEENS1_10collective14CollectiveConvINS1_47MainloopSm100TmaUmmaWarpSpecializedImplicitGemmILS5_2ELi26ELi3ELi1ELi2EN4cute5tupleIJNSA_1CILi2EEENSC_ILi1EEESE_EEEEENSB_IJNSC_ILi128EEENSB_IJSH_EEENSB_IJNSC_ILi32EEEEEEEEENS_10bfloat16_tESM_NSA_8TiledMMAINSA_8MMA_AtomIJNSA_26SM100_MMA_F16BF16_2x1SM_SSISM_SM_fLi128ELi128ELNSA_4UMMA5MajorE1ELSR_1ELNSQ_7ScaleInE0ELSS_0EEEEEENSA_6LayoutINSB_IJSE_SE_SE_EEENSB_IJNSC_ILi0EEESX_SX_EEEEENSB_IJNSA_10UnderscoreES10_S10_EEEEENS7_6detail27Sm100ImplicitGemmTileTraitsINSA_18SM100_TMA_2SM_LOADENSA_14ComposedLayoutINSA_7SwizzleILi3ELi4ELi3EEENSA_18smem_ptr_flag_bitsILi16EEENSV_INSB_IJNSC_ILi64EEENSC_ILi8EEEEEENSB_IJSE_S1B_EEEEEEEvEENS14_INSA_25SM100_TMA_2SM_LOAD_IM2COLES1G_vEEEENS_8epilogue10collective18CollectiveEpilogueINS1L_23Sm100TmaWarpSpecializedILi4ELi2ELi16ELb1ELb0EEEJNSB_IJS1B_SI_SK_EEENSB_IJNSV_IS1B_SE_EENSV_INSB_IJNSC_ILi16EEESD_EEES1E_EEEEESM_NSB_IJlNSB_IJSE_lllEEESX_EEESM_S1X_NS1L_6fusion15FusionCallbacksIS1P_NS1Y_17LinearCombinationISM_fSM_fLNS_15FloatRoundStyleE2EEES1Q_S1V_JEEENSA_5SM1004TMEM4LOAD26SM100_TMEM_LOAD_32dp32b16xENSA_13SM90_TMA_LOADENS16_INS17_ILi1ELi4ELi3EEES1A_NSV_INSB_IJS1C_S1S_EEENSB_IJS1S_SE_EEEEEEENSA_39AutoVectorizingCopyWithAssumedAlignmentILi128EEENSA_14SM90_TMA_STOREES2D_S2F_S2F_EEEvvEEEEvNT_6ParamsE,@"STO_CUDA_ENTRY STV_DEFAULT"
_ZN7cutlass13device_kernelINS_4conv6kernel13ConvUniversalINS1_16ConvProblemShapeILNS1_8OperatorE2ELi3EEENS1_10collective14CollectiveConvINS1_47MainloopSm100TmaUmmaWarpSpecializedImplicitGemmILS5_2ELi26ELi3ELi1ELi2EN4cute5tupleIJNSA_1CILi2EEENSC_ILi1EEESE_EEEEENSB_IJNSC_ILi128EEENSB_IJSH_EEENSB_IJNSC_ILi32EEEEEEEEENS_10bfloat16_tESM_NSA_8TiledMMAINSA_8MMA_AtomIJNSA_26SM100_MMA_F16BF16_2x1SM_SSISM_SM_fLi128ELi128ELNSA_4UMMA5MajorE1ELSR_1ELNSQ_7ScaleInE0ELSS_0EEEEEENSA_6LayoutINSB_IJSE_SE_SE_EEENSB_IJNSC_ILi0EEESX_SX_EEEEENSB_IJNSA_10UnderscoreES10_S10_EEEEENS7_6detail27Sm100ImplicitGemmTileTraitsINSA_18SM100_TMA_2SM_LOADENSA_14ComposedLayoutINSA_7SwizzleILi3ELi4ELi3EEENSA_18smem_ptr_flag_bitsILi16EEENSV_INSB_IJNSC_ILi64EEENSC_ILi8EEEEEENSB_IJSE_S1B_EEEEEEEvEENS14_INSA_25SM100_TMA_2SM_LOAD_IM2COLES1G_vEEEENS_8epilogue10collective18CollectiveEpilogueINS1L_23Sm100TmaWarpSpecializedILi4ELi2ELi16ELb1ELb0EEEJNSB_IJS1B_SI_SK_EEENSB_IJNSV_IS1B_SE_EENSV_INSB_IJNSC_ILi16EEESD_EEES1E_EEEEESM_NSB_IJlNSB_IJSE_lllEEESX_EEESM_S1X_NS1L_6fusion15FusionCallbacksIS1P_NS1Y_17LinearCombinationISM_fSM_fLNS_15FloatRoundStyleE2EEES1Q_S1V_JEEENSA_5SM1004TMEM4LOAD26SM100_TMEM_LOAD_32dp32b16xENSA_13SM90_TMA_LOADENS16_INS17_ILi1ELi4ELi3EEES1A_NSV_INSB_IJS1C_S1S_EEENSB_IJS1S_SE_EEEEEEENSA_39AutoVectorizingCopyWithAssumedAlignmentILi128EEENSA_14SM90_TMA_STOREES2D_S2F_S2F_EEEvvEEEEvNT_6ParamsE:
[----:B------:R-:W1:Y:S01]  /*0000*/  LDC R1, c[0x0][0x37c] ;  /* 0x0000df00ff017b82 */ /* 0x000e620000000800 */
[----:B------:R-:W2:Y:S01]  /*0010*/  S2R R59, SR_TID.X ;  /* 0x00000000003b7919 */ /* 0x000ea20000002100 */
[----:B------:R-:W3:Y:S06]  /*0020*/  LDCU.64 UR8, c[0x0][0x990] ;  /* 0x00013200ff0877ac */ /* 0x000eec0008000a00 */
[----:B------:R-:W4:Y:S01]  /*0030*/  S2UR UR4, SR_CgaCtaId ;  /* 0x00000000000479c3 */ /* 0x000f220000008800 */
[----:B-1----:R-:W-:Y:S01]  /*0040*/  VIADD R1, R1, 0xfffffff8 ;  /* 0xfffffff801017836 */ /* 0x002fe20000000000 */
[----:B------:R-:W-:-:S02]  /*0050*/  PRMT R49, RZ, 0x7610, R49 ;  /* 0x00007610ff317816 */ /* 0x000fc40000000031 */
[----:B------:R-:W-:Y:S02]  /*0060*/  ELECT P1, URZ, PT ;  /* 0x0000000000ff782f */ /* 0x000fe40003820000 */
[----:B------:R-:W-:Y:S01]  /*0070*/  R2UR UR49, R1 ;  /* 0x00000000013172ca */ /* 0x000fe200000e0000 */
[----:B---3--:R-:W-:-:S04]  /*0080*/  UISETP.NE.U32.AND UP0, UPT, UR8, URZ, UPT ;  /* 0x000000ff0800728c */ /* 0x008fc8000bf05070 */
[----:B------:R-:W-:Y:S02]  /*0090*/  UISETP.NE.AND.EX UP0, UPT, UR9, URZ, UPT, UP0 ;  /* 0x000000ff0900728c */ /* 0x000fe4000bf05300 */
[----:B----4-:R-:W-:Y:S02]  /*00a0*/  ULOP3.LUT UR33, UR4, 0x1, URZ, 0xc0, !UPT ;  /* 0x0000000104217892 */ /* 0x010fe4000f8ec0ff */
[----:B------:R-:W-:Y:S01]  /*00b0*/  ULOP3.LUT UR32, UR4, 0x1, URZ, 0x3c, !UPT ;  /* 0x0000000104207892 */ /* 0x000fe2000f8e3cff */
[----:B--2---:R-:W-:-:S05]  /*00c0*/  SHF.R.U32.HI R50, RZ, 0x5, R59 ;  /* 0x00000005ff327819 */ /* 0x004fca000001163b */
[----:B------:R-:W1:Y:S02]  /*00d0*/  SHFL.IDX PT, R0, R50, RZ, 0x1f ;  /* 0x00001fff32007589 */ /* 0x000e6400000e0000 */
[----:B-1----:R-:W-:Y:S01]  /*00e0*/  R2UR UR19, R0 ;  /* 0x00000000001372ca */ /* 0x002fe200000e0000 */
[----:B------:R-:W-:-:S14]  /*00f0*/  BRA.U UP0, `(.L_x_0) ;  /* 0x0000000100307547 */ /* 0x000fdc000b800000 */
[----:B------:R-:W1:Y:S02]  /*0100*/  LDCU.64 UR4, c[0x0][0x988] ;  /* 0x00013100ff0477ac */ /* 0x000e640008000a00 */
[----:B-1----:R-:W-:-:S04]  /*0110*/  UISETP.NE.U32.AND UP0, UPT, UR4, URZ, UPT ;  /* 0x000000ff0400728c */ /* 0x002fc8000bf05070 */
[----:B------:R-:W-:-:S09]  /*0120*/  UISETP.NE.AND.EX UP0, UPT, UR5, URZ, UPT, UP0 ;  /* 0x000000ff0500728c */ /* 0x000fd2000bf05300 */
[----:B------:R-:W-:Y:S05]  /*0130*/  BRA.U !UP0, `(.L_x_1) ;  /* 0x0000000108147547 */ /* 0x000fea000b800000 */
[----:B------:R-:W1:Y:S01]  /*0140*/  LDC.64 R26, c[0x0][0x988] ;  /* 0x00026200ff1a7b82 */ /* 0x000e620000000a00 */
[----:B------:R-:W1:Y:S02]  /*0150*/  LDCU.64 UR4, c[0x0][0x358] ;  /* 0x00006b00ff0477ac */ /* 0x000e640008000a00 */
[----:B-1----:R1:W5:Y:S01]  /*0160*/  LDG.E R26, desc[UR4][R26.64] ;  /* 0x000000041a1a7981 */ /* 0x002362000c1e1900 */
[----:B------:R-:W-:Y:S01]  /*0170*/  HFMA2 R49, -RZ, RZ, 0, 5.9604644775390625e-08 ;  /* 0x00000001ff317431 */ /* 0x000fe200000001ff */
[----:B------:R-:W-:Y:S05]  /*0180*/  BRA `(.L_x_0) ;  /* 0x00000000000c7947 */ /* 0x000fea0003800000 */
.L_x_1:
[----:B------:R-:W1:Y:S01]  /*0190*/  LDCU UR4, c[0x0][0x980] ;  /* 0x00013000ff0477ac */ /* 0x000e620008000800 */
[----:B------:R-:W-:Y:S01]  /*01a0*/  HFMA2 R49, -RZ, RZ, 0, 5.9604644775390625e-08 ;  /* 0x00000001ff317431 */ /* 0x000fe200000001ff */
[----:B-1----:R-:W-:-:S07]  /*01b0*/  MOV R26, UR4 ;  /* 0x00000004001a7c02 */ /* 0x002fce0008000f00 */
.L_x_0:
[----:B------:R-:W2:Y:S02]  /*01c0*/  LDCU.64 UR4, c[0x0][0x9b0] ;  /* 0x00013600ff0477ac */ /* 0x000ea40008000a00 */
[----:B--2---:R-:W-:-:S04]  /*01d0*/  UISETP.NE.U32.AND UP0, UPT, UR4, URZ, UPT ;  /* 0x000000ff0400728c */ /* 0x004fc8000bf05070 */
[----:B------:R-:W-:-:S09]  /*01e0*/  UISETP.NE.AND.EX UP0, UPT, UR5, URZ, UPT, UP0 ;  /* 0x000000ff0500728c */ /* 0x000fd2000bf05300 */
[----:B------:R-:W-:Y:S05]  /*01f0*/  BRA.U UP0, `(.L_x_2) ;  /* 0x0000000100287547 */ /* 0x000fea000b800000 */
[----:B------:R-:W2:Y:S02]  /*0200*/  LDCU.64 UR4, c[0x0][0x9a8] ;  /* 0x00013500ff0477ac */ /* 0x000ea40008000a00 */
[----:B--2---:R-:W-:-:S04]  /*0210*/  UISETP.NE.U32.AND UP0, UPT, UR4, URZ, UPT ;  /* 0x000000ff0400728c */ /* 0x004fc8000bf05070 */
[----:B------:R-:W-:-:S09]  /*0220*/  UISETP.NE.AND.EX UP0, UPT, UR5, URZ, UPT, UP0 ;  /* 0x000000ff0500728c */ /* 0x000fd2000bf05300 */
[----:B------:R-:W-:Y:S05]  /*0230*/  BRA.U !UP0, `(.L_x_3) ;  /* 0x0000000108107547 */ /* 0x000fea000b800000 */
[----:B------:R-:W2:Y:S01]  /*0240*/  LDC.64 R24, c[0x0][0x9a8] ;  /* 0x00026a00ff187b82 */ /* 0x000ea20000000a00 */
[----:B------:R-:W2:Y:S02]  /*0250*/  LDCU.64 UR4, c[0x0][0x358] ;  /* 0x00006b00ff0477ac */ /* 0x000ea40008000a00 */
[----:B--2---:R2:W5:Y:S01]  /*0260*/  LDG.E R24, desc[UR4][R24.64] ;  /* 0x0000000418187981 */ /* 0x004562000c1e1900 */
[----:B------:R-:W-:Y:S05]  /*0270*/  BRA `(.L_x_2) ;  /* 0x0000000000087947 */ /* 0x000fea0003800000 */
.L_x_3:
[----:B------:R-:W2:Y:S02]  /*0280*/  LDCU UR4, c[0x0][0x9a0] ;  /* 0x00013400ff0477ac */ /* 0x000ea40008000800 */
[----:B--2---:R-:W-:Y:S02]  /*0290*/  MOV R24, UR4 ;  /* 0x0000000400187c02 */ /* 0x004fe40008000f00 */
.L_x_2:
[----:B------:R-:W-:Y:S01]  /*02a0*/  IMAD.U32 R0, RZ, RZ, UR19 ;  /* 0x00000013ff007e24 */ /* 0x000fe2000f8e00ff */
[----:B------:R-:W-:Y:S04]  /*02b0*/  BSSY.RECONVERGENT B0, `(.L_x_4) ;  /* 0x000000c000007945 */ /* 0x000fe80003800200 */
[C---:B------:R-:W-:Y:S02]  /*02c0*/  ISETP.NE.OR P2, PT, R0.reuse, 0x1, !P1 ;  /* 0x000000010000780c */ /* 0x040fe40004f45670 */
[----:B------:R-:W-:-:S11]  /*02d0*/  ISETP.NE.OR P0, PT, R0, 0x3, !P1 ;  /* 0x000000030000780c */ /* 0x000fd60004f05670 */
[----:B------:R-:W-:Y:S05]  /*02e0*/  @P2 BRA `(.L_x_5) ;  /* 0x0000000000202947 */ /* 0x000fea0003800000 */
[----:B------:R-:W3:Y:S02]  /*02f0*/  LDCU.64 UR4, c[0x0][0x348] ;  /* 0x00006900ff0477ac */ /* 0x000ee40008000a00 */
[----:B---3--:R-:W-:Y:S02]  /*0300*/  UIADD3 UR6, UP1, UPT, UR4, 0x80, URZ ;  /* 0x0000008004067890 */ /* 0x008fe4000ff3e0ff */
[----:B------:R-:W-:Y:S02]  /*0310*/  UIADD3 UR4, UP0, UPT, UR4, 0x180, URZ ;  /* 0x0000018004047890 */ /* 0x000fe4000ff1e0ff */
[----:B------:R-:W-:Y:S02]  /*0320*/  UIADD3.X UR7, UPT, UPT, URZ, UR5, URZ, UP1, !UPT ;  /* 0x00000005ff077290 */ /* 0x000fe40008ffe4ff */
[----:B------:R-:W-:-:S07]  /*0330*/  UIADD3.X UR5, UPT, UPT, URZ, UR5, URZ, UP0, !UPT ;  /* 0x00000005ff057290 */ /* 0x000fce00087fe4ff */
[----:B------:R3:W-:Y:S02]  /*0340*/  UTMACCTL.PF [UR6] ;  /* 0x00000000060079b9 */ /* 0x0007e40008040000 */
[----:B------:R3:W-:Y:S02]  /*0350*/  UTMACCTL.PF [UR4] ;  /* 0x00000000040079b9 */ /* 0x0007e40008040000 */
[----:B---3--:R-:W-:Y:S01]  /*0360*/  NOP ;  /* 0x0000000000007918 */ /* 0x008fe20000000000 */
.L_x_5:
[----:B------:R-:W-:Y:S05]  /*0370*/  BSYNC.RECONVERGENT B0 ;  /* 0x0000000000007941 */ /* 0x000fea0003800200 */
.L_x_4:
[----:B------:R-:W-:Y:S04]  /*0380*/  BSSY.RECONVERGENT B0, `(.L_x_6) ;  /* 0x000000a000007945 */ /* 0x000fe80003800200 */
        /* <DEDUP_REMOVED lines=9> */
.L_x_7:
[----:B------:R-:W-:Y:S05]  /*0420*/  BSYNC.RECONVERGENT B0 ;  /* 0x0000000000007941 */ /* 0x000fea0003800200 */
.L_x_6:
[----:B------:R-:W3:Y:S01]  /*0430*/  LDCU.64 UR4, c[0x0][0x988] ;  /* 0x00013100ff0477ac */ /* 0x000ee20008000a00 */
[----:B------:R-:W-:Y:S02]  /*0440*/  UISETP.EQ.U32.AND UP2, UPT, UR8, URZ, UPT ;  /* 0x000000ff0800728c */ /* 0x000fe4000bf42070 */
[----:B------:R-:W-:Y:S02]  /*0450*/  UPLOP3.LUT UP3, UPT, UPT, UPT, UPT, 0x80, 0x8 ;  /* 0x000000000008789c */ /* 0x000fe40003f6f070 */
[----:B---3--:R-:W-:-:S04]  /*0460*/  UISETP.NE.U32.AND UP0, UPT, UR4, URZ, UPT ;  /* 0x000000ff0400728c */ /* 0x008fc8000bf05070 */
[----:B------:R-:W-:-:S04]  /*0470*/  UISETP.NE.AND.EX UP1, UPT, UR5, URZ, UPT, UP0 ;  /* 0x000000ff0500728c */ /* 0x000fc8000bf25300 */
[----:B------:R-:W-:-:S04]  /*0480*/  UISETP.EQ.OR.EX UP4, UPT, UR9, URZ, !UP1, UP2 ;  /* 0x000000ff0900728c */ /* 0x000fc8000cf82720 */
[----:B------:R-:W-:-:S06]  /*0490*/  UP2UR UR4, UPR, URZ, 0x10 ;  /* 0x00000010ff047883 */ /* 0x000fcc0008000000 */
[----:B------:R-:W-:Y:S01]  /*04a0*/  MOV R53, UR4 ;  /* 0x0000000400357c02 */ /* 0x000fe20008000f00 */
[----:B------:R-:W-:Y:S06]  /*04b0*/  BRA.U !UP4, `(.L_x_8) ;  /* 0x000000010c207547 */ /* 0x000fec000b800000 */
[----:B------:R-:W-:Y:S01]  /*04c0*/  UISETP.NE.U32.AND UP0, UPT, UR8, URZ, UPT ;  /* 0x000000ff0800728c */ /* 0x000fe2000bf05070 */
[----:B-----5:R-:W-:Y:S01]  /*04d0*/  FSETP.NEU.AND P0, PT, R26, RZ, PT ;  /* 0x000000ff1a00720b */ /* 0x020fe20003f0d000 */
[----:B------:R-:W-:Y:S02]  /*04e0*/  USEL UR4, URZ, 0xffffffff, UP1 ;  /* 0xffffffffff047887 */ /* 0x000fe40008800000 */
[----:B------:R-:W-:-:S10]  /*04f0*/  UISETP.NE.AND.EX UP2, UPT, UR9, URZ, UPT, UP0 ;  /* 0x000000ff0900728c */ /* 0x000fd4000bf45300 */
[----:B------:R-:W-:Y:S01]  /*0500*/  VOTEU.ANY UP0, P0 ;  /* 0x0000000000ff7886 */ /* 0x000fe20000000100 */
[----:B------:R-:W-:-:S04]  /*0510*/  @!UP2 USEL UR4, URZ, 0xffffffff, UP0 ;  /* 0xffffffffff04a887 */ /* 0x000fc80008000000 */
[----:B------:R-:W-:-:S04]  /*0520*/  ULOP3.LUT UR4, UR4, 0x1, URZ, 0xc0, !UPT ;  /* 0x0000000104047892 */ /* 0x000fc8000f8ec0ff */
[----:B------:R-:W-:-:S11]  /*0530*/  UISETP.NE.U32.AND UP3, UPT, UR4, 0x1, UPT ;  /* 0x000000010400788c */ /* 0x000fd6000bf65070 */
.L_x_8:
[----:B------:R-:W3:Y:S01]  /*0540*/  SHFL.IDX PT, R0, R50, RZ, 0x1f ;  /* 0x00001fff32007589 */ /* 0x000ee200000e0000 */
[----:B------:R-:W-:Y:S02]  /*0550*/  UISETP.NE.AND UP5, UPT, UR19, 0x2, UPT ;  /* 0x000000021300788c */ /* 0x000fe4000bfa5270 */
[----:B------:R-:W-:Y:S02]  /*0560*/  UISETP.NE.AND UP0, UPT, UR19, 0x2, UPT ;  /* 0x000000021300788c */ /* 0x000fe4000bf05270 */
[----:B------:R-:W-:Y:S02]  /*0570*/  UISETP.NE.OR UP2, UPT, UR33, URZ, UP5 ;  /* 0x000000ff2100728c */ /* 0x000fe4000af45670 */
[----:B------:R-:W-:-:S04]  /*0580*/  USEL UR67, URZ, 0x1, UP0 ;  /* 0x00000001ff437887 */ /* 0x000fc80008000000 */
[----:B------:R-:W-:Y:S02]  /*0590*/  PLOP3.LUT P3, PT, P1, PT, UP2, 0xae, 0xea ;  /* 0x0000000000ea781c */ /* 0x000fe40000f6f52e */
[----:B---3--:R-:W-:-:S13]  /*05a0*/  ISETP.NE.AND P0, PT, R0, RZ, PT ;  /* 0x000000ff0000720c */ /* 0x008fda0003f05270 */
[----:B------:R-:W-:Y:S05]  /*05b0*/  @P0 BRA `(.L_x_9) ;  /* 0x0000000400040947 */ /* 0x000fea0003800000 */
[----:B------:R-:W-:Y:S01]  /*05c0*/  ELECT P0, URZ, PT ;  /* 0x0000000000ff782f */ /* 0x000fe20003800000 */
[----:B------:R-:W-:-:S12]  /*05d0*/  BSSY.RECONVERGENT B0, `(.L_x_9) ;  /* 0x000003f000007945 */ /* 0x000fd80003800200 */
[----:B------:R-:W-:Y:S05]  /*05e0*/  @!P0 BRA `(.L_x_10) ;  /* 0x0000000000f48947 */ /* 0x000fea0003800000 */
[----:B------:R-:W3:Y:S01]  /*05f0*/  S2UR UR5, SR_CgaCtaId ;  /* 0x00000000000579c3 */ /* 0x000ee20000008800 */
[----:B------:R-:W-:Y:S01]  /*0600*/  UMOV UR4, 0x400 ;  /* 0x0000040000047882 */ /* 0x000fe20000000000 */
[----:B------:R-:W-:Y:S02]  /*0610*/  UMOV UR6, 0x1 ;  /* 0x0000000100067882 */ /* 0x000fe40000000000 */
[----:B------:R-:W-:-:S04]  /*0620*/  UIADD3 UR6, UPT, UPT, -UR6, 0x100000, URZ ;  /* 0x0010000006067890 */ /* 0x000fc8000fffe1ff */
[----:B------:R-:W-:Y:S02]  /*0630*/  USHF.L.U32 UR7, UR6, 0xb, URZ ;  /* 0x0000000b06077899 */ /* 0x000fe400080006ff */
[----:B------:R-:W-:Y:S02]  /*0640*/  USHF.L.U32 UR6, UR6, 0x1, URZ ;  /* 0x0000000106067899 */ /* 0x000fe400080006ff */
[----:B---3--:R-:W-:Y:S01]  /*0650*/  ULEA UR4, UR5, UR4, 0x18 ;  /* 0x0000000405047291 */ /* 0x008fe2000f8ec0ff */
[----:B------:R-:W3:Y:S11]  /*0660*/  FENCE.VIEW.ASYNC.S ;  /* 0x00000000000073c6 */ /* 0x000ef60000000000 */
[----:B---3--:R3:W4:Y:S01]  /*0670*/  SYNCS.EXCH.64 URZ, [UR4], UR6 ;  /* 0x0000000604ff75b2 */ /* 0x0087220008000100 */
[----:B------:R3:W1:Y:S01]  /*0680*/  SYNCS.EXCH.64 URZ, [UR4+0xd0], UR6 ;  /* 0x0000d00604ff75b2 */ /* 0x0006620008000100 */
        /* <DEDUP_REMOVED lines=49> */
[----:B------:R3:W1:Y:S02]  /*09a0*/  SYNCS.EXCH.64 URZ, [UR4+0x198], UR6 ;  /* 0x0001980604ff75b2 */ /* 0x0006640008000100 */
[----:B---34-:R-:W-:Y:S01]  /*09b0*/  NOP ;  /* 0x0000000000007918 */ /* 0x018fe20000000000 */
.L_x_10:
[----:B------:R-:W-:Y:S05]  /*09c0*/  BSYNC.RECONVERGENT B0 ;  /* 0x0000000000007941 */ /* 0x000fea0003800200 */
.L_x_9:
[----:B------:R-:W3:Y:S01]  /*09d0*/  SHFL.IDX PT, R0, R50, RZ, 0x1f ;  /* 0x00001fff32007589 */ /* 0x000ee200000e0000 */
[----:B------:R-:W-:Y:S01]  /*09e0*/  NOP ;  /* 0x0000000000007918 */ /* 0x000fe20000000000 */
[----:B---3--:R-:W-:-:S13]  /*09f0*/  ISETP.NE.AND P0, PT, R0, 0x1, PT ;  /* 0x000000010000780c */ /* 0x008fda0003f05270 */
[----:B------:R-:W-:Y:S05]  /*0a00*/  @P0 BRA `(.L_x_11) ;  /* 0x0000000000580947 */ /* 0x000fea0003800000 */
[----:B------:R-:W3:Y:S01]  /*0a10*/  S2UR UR5, SR_CgaCtaId ;  /* 0x00000000000579c3 */ /* 0x000ee20000008800 */
[----:B------:R-:W-:Y:S01]  /*0a20*/  UMOV UR4, 0x400 ;  /* 0x0000040000047882 */ /* 0x000fe20000000000 */
[----:B------:R-:W-:Y:S01]  /*0a30*/  UMOV UR8, 0x20 ;  /* 0x0000002000087882 */ /* 0x000fe20000000000 */
[----:B------:R-:W-:Y:S01]  /*0a40*/  UMOV UR6, 0x80 ;  /* 0x0000008000067882 */ /* 0x000fe20000000000 */
[----:B------:R-:W-:-:S04]  /*0a50*/  UIADD3 UR8, UPT, UPT, -UR8, 0x100000, URZ ;  /* 0x0010000008087890 */ /* 0x000fc8000fffe1ff */
[----:B------:R-:W-:Y:S02]  /*0a60*/  USHF.L.U32 UR9, UR8, 0xb, URZ ;  /* 0x0000000b08097899 */ /* 0x000fe400080006ff */
[----:B------:R-:W-:Y:S02]  /*0a70*/  USHF.L.U32 UR8, UR8, 0x1, URZ ;  /* 0x0000000108087899 */ /* 0x000fe400080006ff */
[----:B------:R-:W-:-:S04]  /*0a80*/  UIADD3 UR6, UPT, UPT, -UR6, 0x100000, URZ ;  /* 0x0010000006067890 */ /* 0x000fc8000fffe1ff */
[----:B------:R-:W-:Y:S02]  /*0a90*/  USHF.L.U32 UR7, UR6, 0xb, URZ ;  /* 0x0000000b06077899 */ /* 0x000fe400080006ff */
[----:B------:R-:W-:Y:S01]  /*0aa0*/  USHF.L.U32 UR6, UR6, 0x1, URZ ;  /* 0x0000000106067899 */ /* 0x000fe200080006ff */
[----:B------:R-:W-:Y:S01]  /*0ab0*/  ELECT P0, URZ, PT ;  /* 0x0000000000ff782f */ /* 0x000fe20003800000 */
[----:B---3--:R-:W-:Y:S01]  /*0ac0*/  ULEA UR4, UR5, UR4, 0x18 ;  /* 0x0000000405047291 */ /* 0x008fe2000f8ec0ff */
[----:B------:R-:W3:Y:S11]  /*0ad0*/  FENCE.VIEW.ASYNC.S ;  /* 0x00000000000073c6 */ /* 0x000ef60000000000 */
[----:B---3--:R3:W4:Y:S01]  /*0ae0*/  SYNCS.EXCH.64 URZ, [UR4+0x1a0], UR8 ;  /* 0x0001a00804ff75b2 */ /* 0x0087220008000100 */
[----:B------:R3:W1:Y:S01]  /*0af0*/  SYNCS.EXCH.64 URZ, [UR4+0x1c0], UR6 ;  /* 0x0001c00604ff75b2 */ /* 0x0006620008000100 */
[----:B------:R3:W1:Y:S01]  /*0b00*/  SYNCS.EXCH.64 URZ, [UR4+0x1a8], UR8 ;  /* 0x0001a80804ff75b2 */ /* 0x0006620008000100 */
[----:B------:R3:W1:Y:S01]  /*0b10*/  SYNCS.EXCH.64 URZ, [UR4+0x1c8], UR6 ;  /* 0x0001c80604ff75b2 */ /* 0x0006620008000100 */
[----:B------:R3:W1:Y:S01]  /*0b20*/  SYNCS.EXCH.64 URZ, [UR4+0x1b0], UR8 ;  /* 0x0001b00804ff75b2 */ /* 0x0006620008000100 */
[----:B------:R3:W1:Y:S01]  /*0b30*/  SYNCS.EXCH.64 URZ, [UR4+0x1d0], UR6 ;  /* 0x0001d00604ff75b2 */ /* 0x0006620008000100 */
[----:B------:R3:W1:Y:S01]  /*0b40*/  SYNCS.EXCH.64 URZ, [UR4+0x1b8], UR8 ;  /* 0x0001b80804ff75b2 */ /* 0x0006620008000100 */
[----:B------:R3:W1:Y:S01]  /*0b50*/  SYNCS.EXCH.64 URZ, [UR4+0x1d8], UR6 ;  /* 0x0001d80604ff75b2 */ /* 0x0006620008000100 */
[----:B------:R-:W-:Y:S01]  /*0b60*/  NOP ;  /* 0x0000000000007918 */ /* 0x000fe20000000000 */
.L_x_11:
[----:B------:R-:W2:Y:S01]  /*0b70*/  SHFL.IDX PT, R0, R50, RZ, 0x1f ;  /* 0x00001fff32007589 */ /* 0x000ea200000e0000 */
[----:B------:R-:W-:Y:S01]  /*0b80*/  NOP ;  /* 0x0000000000007918 */ /* 0x000fe20000000000 */
[----:B--2---:R-:W-:-:S13]  /*0b90*/  ISETP.NE.AND P0, PT, R0, 0x3, PT ;  /* 0x000000030000780c */ /* 0x004fda0003f05270 */
[----:B------:R-:W-:Y:S05]  /*0ba0*/  @P0 BRA `(.L_x_12) ;  /* 0x0000000000300947 */ /* 0x000fea0003800000 */
[----:B------:R-:W2:Y:S01]  /*0bb0*/  S2UR UR5, SR_CgaCtaId ;  /* 0x00000000000579c3 */ /* 0x000ea20000008800 */
[----:B---3--:R-:W-:Y:S01]  /*0bc0*/  UMOV UR4, 0x400 ;  /* 0x0000040000047882 */ /* 0x008fe20000000000 */
[----:B------:R-:W-:Y:S01]  /*0bd0*/  UMOV UR6, 0x20 ;  /* 0x0000002000067882 */ /* 0x000fe20000000000 */
[----:B------:R-:W-:Y:S01]  /*0be0*/  ELECT P0, URZ, PT ;  /* 0x0000000000ff782f */ /* 0x000fe20003800000 */
[----:B------:R-:W-:-:S04]  /*0bf0*/  UIADD3 UR6, UPT, UPT, -UR6, 0x100000, URZ ;  /* 0x0010000006067890 */ /* 0x000fc8000fffe1ff */
[----:B------:R-:W-:Y:S02]  /*0c00*/  USHF.L.U32 UR7, UR6, 0xb, URZ ;  /* 0x0000000b06077899 */ /* 0x000fe400080006ff */
[----:B------:R-:W-:Y:S02]  /*0c10*/  USHF.L.U32 UR6, UR6, 0x1, URZ ;  /* 0x0000000106067899 */ /* 0x000fe400080006ff */
[----:B--2---:R-:W-:Y:S01]  /*0c20*/  ULEA UR4, UR5, UR4, 0x18 ;  /* 0x0000000405047291 */ /* 0x004fe2000f8ec0ff */
[----:B------:R-:W2:Y:S11]  /*0c30*/  FENCE.VIEW.ASYNC.S ;  /* 0x00000000000073c6 */ /* 0x000eb60000000000 */
[----:B--2---:R2:W3:Y:S01]  /*0c40*/  SYNCS.EXCH.64 URZ, [UR4+0x1e0], UR6 ;  /* 0x0001e00604ff75b2 */ /* 0x0044e20008000100 */
[----:B------:R2:W1:Y:S01]  /*0c50*/  SYNCS.EXCH.64 URZ, [UR4+0x1e8], UR6 ;  /* 0x0001e80604ff75b2 */ /* 0x0004620008000100 */
[----:B------:R-:W-:Y:S01]  /*0c60*/  NOP ;  /* 0x0000000000007918 */ /* 0x000fe20000000000 */
.L_x_12:
[----:B------:R-:W4:Y:S01]  /*0c70*/  SHFL.IDX PT, R0, R50, RZ, 0x1f ;  /* 0x00001fff32007589 */ /* 0x000f2200000e0000 */
[----:B------:R-:W-:Y:S01]  /*0c80*/  NOP ;  /* 0x0000000000007918 */ /* 0x000fe20000000000 */
[----:B----4-:R-:W-:-:S13]  /*0c90*/  ISETP.NE.AND P0, PT, R0, 0x4, PT ;  /* 0x000000040000780c */ /* 0x010fda0003f05270 */
[----:B------:R-:W-:Y:S05]  /*0ca0*/  @P0 BRA `(.L_x_13) ;  /* 0x0000000000440947 */ /* 0x000fea0003800000 */
[----:B------:R-:W4:Y:S01]  /*0cb0*/  S2UR UR5, SR_CgaCtaId ;  /* 0x00000000000579c3 */ /* 0x000f220000008800 */
[----:B--23--:R-:W-:Y:S01]  /*0cc0*/  UMOV UR4, 0x1e0 ;  /* 0x000001e000047882 */ /* 0x00cfe20000000000 */
[----:B------:R-:W-:Y:S01]  /*0cd0*/  UMOV UR6, 0x400 ;  /* 0x0000040000067882 */ /* 0x000fe20000000000 */
[----:B------:R-:W-:Y:S01]  /*0ce0*/  USEL UR4, UR4, 0x1a0, UP3 ;  /* 0x000001a004047887 */ /* 0x000fe20009800000 */
[----:B------:R-:W-:Y:S01]  /*0cf0*/  UMOV UR8, 0x1 ;  /* 0x0000000100087882 */ /* 0x000fe20000000000 */
[----:B------:R-:W-:Y:S01]  /*0d00*/  ELECT P0, URZ, PT ;  /* 0x0000000000ff782f */ /* 0x000fe20003800000 */
[----:B------:R-:W-:-:S04]  /*0d10*/  UIADD3 UR8, UPT, UPT, -UR8, 0x100000, URZ ;  /* 0x0010000008087890 */ /* 0x000fc8000fffe1ff */
[----:B------:R-:W-:Y:S02]  /*0d20*/  USHF.L.U32 UR9, UR8, 0xb, URZ ;  /* 0x0000000b08097899 */ /* 0x000fe400080006ff */
[----:B------:R-:W-:Y:S02]  /*0d30*/  USHF.L.U32 UR8, UR8, 0x1, URZ ;  /* 0x0000000108087899 */ /* 0x000fe400080006ff */
[----:B----4-:R-:W-:Y:S02]  /*0d40*/  ULEA UR6, UR5, UR6, 0x18 ;  /* 0x0000000605067291 */ /* 0x010fe4000f8ec0ff */
[----:B------:R-:W-:-:S04]  /*0d50*/  UIADD3 UR4, UPT, UPT, -UR4, 0x100000, URZ ;  /* 0x0010000004047890 */ /* 0x000fc8000fffe1ff */
[----:B------:R-:W-:Y:S02]  /*0d60*/  USHF.L.U32 UR5, UR4, 0xb, URZ ;  /* 0x0000000b04057899 */ /* 0x000fe400080006ff */
[----:B------:R-:W-:Y:S01]  /*0d70*/  USHF.L.U32 UR4, UR4, 0x1, URZ ;  /* 0x0000000104047899 */ /* 0x000fe200080006ff */
[----:B------:R-:W2:Y:S03]  /*0d80*/  FENCE.VIEW.ASYNC.S ;  /* 0x00000000000073c6 */ /* 0x000ea60000000000 */
[----:B--2---:R4:W2:Y:S08]  /*0d90*/  SYNCS.EXCH.64 URZ, [UR6+0x1f0], UR8 ;  /* 0x0001f00806ff75b2 */ /* 0x0048b00008000100 */
[----:B------:R4:W3:Y:S02]  /*0da0*/  SYNCS.EXCH.64 URZ, [UR6+0x1f8], UR4 ;  /* 0x0001f80406ff75b2 */ /* 0x0008e40008000100 */
[----:B----4-:R-:W-:Y:S01]  /*0db0*/  NOP ;  /* 0x0000000000007918 */ /* 0x010fe20000000000 */
.L_x_13:
[----:B------:R-:W4:Y:S01]  /*0dc0*/  SHFL.IDX PT, R0, R50, RZ, 0x1f ;  /* 0x00001fff32007589 */ /* 0x000f2200000e0000 */
[----:B------:R-:W-:Y:S01]  /*0dd0*/  ISETP.NE.OR P1, PT, RZ, UR19, !P1 ;  /* 0x00000013ff007c0c */ /* 0x000fe2000cf25670 */
[----:B------:R-:W-:Y:S01]  /*0de0*/  NOP ;  /* 0x0000000000007918 */ /* 0x000fe20000000000 */
[----:B----4-:R-:W-:-:S13]  /*0df0*/  ISETP.NE.AND P0, PT, R0, 0x5, PT ;  /* 0x000000050000780c */ /* 0x010fda0003f05270 */
[----:B------:R-:W-:Y:S05]  /*0e00*/  @P0 BRA `(.L_x_14) ;  /* 0x0000000000480947 */ /* 0x000fea0003800000 */
[----:B------:R-:W4:Y:S01]  /*0e10*/  S2UR UR5, SR_CgaCtaId ;  /* 0x00000000000579c3 */ /* 0x000f220000008800 */
[----:B--23--:R-:W-:Y:S01]  /*0e20*/  UMOV UR4, 0x400 ;  /* 0x0000040000047882 */ /* 0x00cfe20000000000 */
        /* <DEDUP_REMOVED lines=9> */
[----:B----4-:R-:W-:Y:S01]  /*0ec0*/  ULEA UR4, UR5, UR4, 0x18 ;  /* 0x0000000405047291 */ /* 0x010fe2000f8ec0ff */
[----:B------:R-:W2:Y:S11]  /*0ed0*/  FENCE.VIEW.ASYNC.S ;  /* 0x00000000000073c6 */ /* 0x000eb60000000000 */
[----:B--2---:R4:W2:Y:S01]  /*0ee0*/  SYNCS.EXCH.64 URZ, [UR4+0x200], UR6 ;  /* 0x0002000604ff75b2 */ /* 0x0048a20008000100 */
[----:B------:R4:W3:Y:S01]  /*0ef0*/  SYNCS.EXCH.64 URZ, [UR4+0x210], UR8 ;  /* 0x0002100804ff75b2 */ /* 0x0008e20008000100 */
[----:B------:R4:W1:Y:S01]  /*0f00*/  SYNCS.EXCH.64 URZ, [UR4+0x208], UR6 ;  /* 0x0002080604ff75b2 */ /* 0x0008620008000100 */
[----:B------:R4:W1:Y:S02]  /*0f10*/  SYNCS.EXCH.64 URZ, [UR4+0x218], UR8 ;  /* 0x0002180804ff75b2 */ /* 0x0008640008000100 */
[----:B----4-:R-:W-:Y:S01]  /*0f20*/  NOP ;  /* 0x0000000000007918 */ /* 0x010fe20000000000 */
.L_x_14:
[----:B--23--:R-:W2:Y:S01]  /*0f30*/  S2UR UR7, SR_CgaCtaId ;  /* 0x00000000000779c3 */ /* 0x00cea20000008800 */
[----:B------:R-:W-:Y:S01]  /*0f40*/  VOTEU.ALL UP0, P1 ;  /* 0x0000000000ff7886 */ /* 0x000fe20000800000 */
[----:B------:R-:W-:Y:S01]  /*0f50*/  UMOV UR4, 0x20 ;  /* 0x0000002000047882 */ /* 0x000fe20000000000 */
[----:B------:R-:W-:Y:S01]  /*0f60*/  NOP ;  /* 0x0000000000007918 */ /* 0x000fe20000000000 */
[----:B------:R-:W-:Y:S01]  /*0f70*/  LOP3.LUT R3, R59, 0x1f, RZ, 0xc0, !PT ;  /* 0x0000001f3b037812 */ /* 0x000fe200078ec0ff */
[----:B------:R-:W-:Y:S01]  /*0f80*/  UISETP.NE.AND UP4, UPT, UR19, URZ, UPT ;  /* 0x000000ff1300728c */ /* 0x000fe2000bf85270 */
[----:B------:R-:W-:Y:S01]  /*0f90*/  @!UP0 UMOV UR6, 0x400 ;  /* 0x0000040000068882 */ /* 0x000fe20000000000 */
[----:B------:R-:W-:-:S04]  /*0fa0*/  @!UP0 UIADD3 UR4, UPT, UPT, -UR4, 0x100000, URZ ;  /* 0x0010000004048890 */ /* 0x000fc8000fffe1ff */
[----:B------:R-:W-:Y:S02]  /*0fb0*/  @!UP0 USHF.L.U32 UR5, UR4, 0xb, URZ ;  /* 0x0000000b04058899 */ /* 0x000fe400080006ff */
[----:B------:R-:W-:Y:S02]  /*0fc0*/  @!UP0 USHF.L.U32 UR4, UR4, 0x1, URZ ;  /* 0x0000000104048899 */ /* 0x000fe400080006ff */
[----:B--2---:R-:W-:Y:S01]  /*0fd0*/  @!UP0 ULEA UR6, UR7, UR6, 0x18 ;  /* 0x0000000607068291 */ /* 0x004fe2000f8ec0ff */
[----:B------:R-:W2:Y:S01]  /*0fe0*/  LDCU UR7, c[0x0][0x36c] ;  /* 0x00006d80ff0777ac */ /* 0x000ea20008000800 */
[----:B------:R-:W-:Y:S01]  /*0ff0*/  VOTEU.ALL UP0, P1 ;  /* 0x0000000000ff7886 */ /* 0x000fe20000800000 */
[----:B------:R-:W3:Y:S09]  /*1000*/  FENCE.VIEW.ASYNC.S ;  /* 0x00000000000073c6 */ /* 0x000ef20000000000 */
[----:B---3--:R3:W4:Y:S01]  /*1010*/  @!UP0 SYNCS.EXCH.64 URZ, [UR6+0x220], UR4 ;  /* 0x0002200406ff85b2 */ /* 0x0087220008000100 */
[----:B--2---:R-:W-:-:S09]  /*1020*/  UISETP.EQ.U32.AND UP6, UPT, UR7, 0x1, UPT ;  /* 0x000000010700788c */ /* 0x004fd2000bfc2070 */
[----:B---3--:R-:W-:Y:S05]  /*1030*/  BRA.U !UP6, `(.L_x_15) ;  /* 0x000000010e087547 */ /* 0x008fea000b800000 */
[----:B-1--4-:R-:W-:Y:S01]  /*1040*/  UCGABAR_ARV ;  /* 0x00000000000079c7 */ /* 0x012fe20008000000 */
[----:B------:R-:W-:Y:S05]  /*1050*/  BRA `(.L_x_16) ;  /* 0x0000000000047947 */ /* 0x000fea0003800000 */
.L_x_15:
[----:B-1--4-:R-:W-:Y:S01]  /*1060*/  NOP ;  /* 0x0000000000007918 */ /* 0x012fe20000000000 */
.L_x_16:
[----:B------:R-:W1:Y:S01]  /*1070*/  S2UR UR22, SR_CTAID.X ;  /* 0x00000000001679c3 */ /* 0x000e620000002500 */
[----:B------:R-:W-:-:S05]  /*1080*/  CS2R.32 R52, SR_CgaSize ;  /* 0x0000000000347805 */ /* 0x000fca0000008a00 */
[----:B------:R-:W-:-:S05]  /*1090*/  IMAD R52, R52, -0xa0, RZ ;  /* 0xffffff6034347824 */ /* 0x000fca00078e02ff */
[----:B------:R-:W-:-:S14]  /*10a0*/  R2UR UR5, R52 ;  /* 0x00000000340572ca */ /* 0x000fdc00000e0000 */
[----:B------:R-:W2:Y:S01]  /*10b0*/  LDCU UR5, c[0x0][UR5+0x2b0] ;  /* 0x00005600050577ac */ /* 0x000ea20008000800 */
[----:B------:R-:W-:-:S05]  /*10c0*/  CS2R.32 R52, SR_CgaSize ;  /* 0x0000000000347805 */ /* 0x000fca0000008a00 */
[----:B------:R-:W-:-:S05]  /*10d0*/  IMAD R52, R52, -0xa0, RZ ;  /* 0xffffff6034347824 */ /* 0x000fca00078e02ff */
[----:B------:R-:W-:-:S14]  /*10e0*/  R2UR UR4, R52 ;  /* 0x00000000340472ca */ /* 0x000fdc00000e0000 */
[----:B------:R-:W3:Y:S01]  /*10f0*/  LDCU UR4, c[0x0][UR4+0x2b4] ;  /* 0x00005680040477ac */ /* 0x000ee20008000800 */
[----:B------:R-:W4:Y:S01]  /*1100*/  S2UR UR18, SR_CTAID.Y ;  /* 0x00000000001279c3 */ /* 0x000f220000002600 */
[----:B------:R-:W-:-:S05]  /*1110*/  CS2R.32 R52, SR_CgaSize ;  /* 0x0000000000347805 */ /* 0x000fca0000008a00 */
[----:B------:R-:W-:-:S05]  /*1120*/  IMAD R52, R52, -0xa0, RZ ;  /* 0xffffff6034347824 */ /* 0x000fca00078e02ff */
[----:B------:R-:W-:-:S14]  /*1130*/  R2UR UR7, R52 ;  /* 0x00000000340772ca */ /* 0x000fdc00000e0000 */
[----:B------:R-:W3:Y:S01]  /*1140*/  LDCU UR7, c[0x0][UR7+0x2a0] ;  /* 0x00005400070777ac */ /* 0x000ee20008000800 */
[----:B------:R-:W-:-:S05]  /*1150*/  CS2R.32 R52, SR_CgaSize ;  /* 0x0000000000347805 */ /* 0x000fca0000008a00 */
[----:B------:R-:W-:-:S05]  /*1160*/  IMAD R52, R52, -0xa0, RZ ;  /* 0xffffff6034347824 */ /* 0x000fca00078e02ff */
[----:B------:R-:W-:-:S14]  /*1170*/  R2UR UR8, R52 ;  /* 0x00000000340872ca */ /* 0x000fdc00000e0000 */
[----:B------:R-:W3:Y:S01]  /*1180*/  LDCU UR8, c[0x0][UR8+0x2a4] ;  /* 0x00005480080877ac */ /* 0x000ee20008000800 */
[----:B------:R-:W3:Y:S01]  /*1190*/  LDCU UR21, c[0x0][0xc24] ;  /* 0x00018480ff1577ac */ /* 0x000ee20008000800 */
[----:B------:R-:W3:Y:S01]  /*11a0*/  LDCU UR39, c[0x0][0xc24] ;  /* 0x00018480ff2777ac */ /* 0x000ee20008000800 */
[----:B-1----:R-:W-:Y:S01]  /*11b0*/  I2FP.F32.U32 R2, UR22 ;  /* 0x0000001600027c45 */ /* 0x002fe20008201000 */
[----:B------:R-:W1:Y:S04]  /*11c0*/  LDCU UR24, c[0x0][0xc30] ;  /* 0x00018600ff1877ac */ /* 0x000e680008000800 */
[----:B--2---:R-:W-:Y:S01]  /*11d0*/  FMUL R2, R2, UR5 ;  /* 0x0000000502027c20 */ /* 0x004fe20008400000 */
[----:B----4-:R-:W-:-:S05]  /*11e0*/  I2FP.F32.U32 R0, UR18 ;  /* 0x0000001200007c45 */ /* 0x010fca0008201000 */
[----:B------:R-:W2:Y:S01]  /*11f0*/  F2I.U32.TRUNC.NTZ R2, R2 ;  /* 0x0000000200027305 */ /* 0x000ea2000020f000 */
[----:B---3--:R-:W-:-:S07]  /*1200*/  FMUL R0, R0, UR4 ;  /* 0x0000000400007c20 */ /* 0x008fce0008400000 */
[----:B------:R-:W3:Y:S01]  /*1210*/  F2I.U32.TRUNC.NTZ R0, R0 ;  /* 0x0000000000007305 */ /* 0x000ee2000020f000 */
[----:B--2---:R-:W-:Y:S02]  /*1220*/  R2UR UR4, R2 ;  /* 0x00000000020472ca */ /* 0x004fe400000e0000 */
[----:B------:R-:W-:Y:S02]  /*1230*/  PRMT R2, RZ, 0x7610, R2 ;  /* 0x00007610ff027816 */ /* 0x000fe40000000002 */
[----:B---3--:R-:W-:Y:S02]  /*1240*/  R2UR UR6, R0 ;  /* 0x00000000000672ca */ /* 0x008fe400000e0000 */
[----:B------:R-:W-:-:S07]  /*1250*/  PRMT R0, RZ, 0x7610, R0 ;  /* 0x00007610ff007816 */ /* 0x000fce0000000000 */
[----:B------:R-:W-:-:S04]  /*1260*/  UIADD3 UR5, UPT, UPT, -UR4, URZ, URZ ;  /* 0x000000ff04057290 */ /* 0x000fc8000fffe1ff */
[----:B------:R-:W-:Y:S02]  /*1270*/  UIMAD UR5, UR7, UR5, UR22 ;  /* 0x00000005070572a4 */ /* 0x000fe4000f8e0216 */
[----:B------:R-:W-:-:S04]  /*1280*/  UIADD3 UR4, UPT, UPT, -UR6, URZ, URZ ;  /* 0x000000ff06047290 */ /* 0x000fc8000fffe1ff */
[----:B------:R-:W-:Y:S01]  /*1290*/  IMAD.U32 R52, RZ, RZ, UR5 ;  /* 0x00000005ff347e24 */ /* 0x000fe2000f8e00ff */
[----:B------:R-:W-:-:S06]  /*12a0*/  UIMAD UR4, UR8, UR4, UR18 ;  /* 0x00000004080472a4 */ /* 0x000fcc000f8e0212 */
[----:B------:R-:W-:Y:S01]  /*12b0*/  IMAD.U32 R51, RZ, RZ, UR4 ;  /* 0x00000004ff337e24 */ /* 0x000fe2000f8e00ff */
[----:B-1----:R-:W-:Y:S06]  /*12c0*/  BRA.U UP4, `(.L_x_17) ;  /* 0x0000000104307547 */ /* 0x002fec000b800000 */
[----:B------:R-:W-:Y:S01]  /*12d0*/  R2UR UR5, R51 ;  /* 0x00000000330572ca */ /* 0x000fe200000e0000 */
[----:B------:R-:W-:Y:S01]  /*12e0*/  UMOV UR7, 0x3 ;  /* 0x0000000300077882 */ /* 0x000fe20000000000 */
[----:B------:R-:W-:-:S11]  /*12f0*/  R2UR UR4, R52 ;  /* 0x00000000340472ca */ /* 0x000fd600000e0000 */
[----:B------:R-:W-:-:S04]  /*1300*/  UISETP.NE.AND UP0, UPT, UR5, URZ, UPT ;  /* 0x000000ff0500728c */ /* 0x000fc8000bf05270 */
[----:B------:R-:W-:Y:S02]  /*1310*/  UISETP.LT.U32.OR UP0, UPT, UR4, 0x2, !UP0 ;  /* 0x000000020400788c */ /* 0x000fe4000c701470 */
[----:B------:R-:W-:Y:S02]  /*1320*/  ULOP3.LUT UR4, UR4, 0xfffffffe, URZ, 0xc0, !UPT ;  /* 0xfffffffe04047892 */ /* 0x000fe4000f8ec0ff */
[----:B------:R-:W-:Y:S02]  /*1330*/  USEL UR6, URZ, 0x1, !UP0 ;  /* 0x00000001ff067887 */ /* 0x000fe4000c000000 */
[----:B------:R-:W-:Y:S02]  /*1340*/  USEL UR5, URZ, 0x2, !UP0 ;  /* 0x00000002ff057887 */ /* 0x000fe4000c000000 */
[----:B------:R-:W-:Y:S02]  /*1350*/  USHF.L.U32 UR4, UR7, UR4, URZ ;  /* 0x0000000407047299 */ /* 0x000fe400080006ff */
[----:B------:R-:W-:-:S04]  /*1360*/  UIADD3 UR5, UPT, UPT, UR6, UR5, URZ ;  /* 0x0000000506057290 */ /* 0x000fc8000fffe0ff */
[----:B------:R-:W-:Y:S02]  /*1370*/  IMAD.U32 R0, RZ, RZ, UR4 ;  /* 0x00000004ff007e24 */ /* 0x000fe4000f8e00ff */
[----:B------:R-:W-:-:S07]  /*1380*/  IMAD.U32 R2, RZ, RZ, UR5 ;  /* 0x00000005ff027e24 */ /* 0x000fce000f8e00ff */
.L_x_17:
[----:B------:R-:W1:Y:S01]  /*1390*/  S2UR UR52, SR_CTAID.Z ;  /* 0x00000000003479c3 */ /* 0x000e620000002700 */
[----:B------:R-:W-:Y:S01]  /*13a0*/  UISETP.GE.AND UP0, UPT, UR21, 0x1, UPT ;  /* 0x000000011500788c */ /* 0x000fe2000bf06270 */
[----:B------:R-:W-:-:S08]  /*13b0*/  UMOV UR20, UR22 ;  /* 0x0000001600147c82 */ /* 0x000fd00008000000 */
[----:B------:R-:W-:Y:S05]  /*13c0*/  BRA.U !UP0, `(.L_x_18) ;  /* 0x0000000108d47547 */ /* 0x000fea000b800000 */
[----:B------:R-:W2:Y:S01]  /*13d0*/  LDCU.128 UR12, c[0x0][0xc10] ;  /* 0x00018200ff0c77ac */ /* 0x000ea20008000c00 */
[----:B------:R-:W3:Y:S01]  /*13e0*/  LDCU UR23, c[0x0][0xc0c] ;  /* 0x00018180ff1777ac */ /* 0x000ee20008000800 */
[----:B------:R-:W4:Y:S01]  /*13f0*/  LDCU UR6, c[0x0][0x370] ;  /* 0x00006e00ff0677ac */ /* 0x000f220008000800 */
[----:B------:R-:W1:Y:S01]  /*1400*/  LDCU UR7, c[0x0][0x374] ;  /* 0x00006e80ff0777ac */ /* 0x000e620008000800 */
[----:B------:R-:W1:Y:S01]  /*1410*/  LDCU UR20, c[0x0][0xc20] ;  /* 0x00018400ff1477ac */ /* 0x000e620008000800 */
[----:B--2---:R-:W-:Y:S02]  /*1420*/  UIMAD.WIDE.U32 UR4, UR22, UR12, URZ ;  /* 0x0000000c160472a5 */ /* 0x004fe4000f8e00ff */
[----:B---3--:R-:W-:Y:S01]  /*1430*/  UISETP.NE.AND UP0, UPT, UR23, 0x1, UPT ;  /* 0x000000011700788c */ /* 0x008fe2000bf05270 */
[----:B------:R-:W2:Y:S01]  /*1440*/  LDCU.64 UR8, c[0x0][0xc28] ;  /* 0x00018500ff0877ac */ /* 0x000ea20008000a00 */
[----:B----4-:R-:W-:-:S03]  /*1450*/  UIMAD.WIDE.U32 UR10, UR6, UR12, URZ ;  /* 0x0000000c060a72a5 */ /* 0x010fc6000f8e00ff */
[----:B------:R-:W-:Y:S01]  /*1460*/  UMOV UR4, UR5 ;  /* 0x0000000500047c82 */ /* 0x000fe20008000000 */
[----:B------:R-:W-:Y:S02]  /*1470*/  UISETP.NE.AND UP2, UPT, UR21, 0x1, UPT ;  /* 0x000000011500788c */ /* 0x000fe4000bf45270 */
[----:B------:R-:W-:Y:S01]  /*1480*/  USHF.R.U32.HI UR4, URZ, UR13, UR4 ;  /* 0x0000000dff047299 */ /* 0x000fe20008011604 */
[----:B------:R-:W-:Y:S01]  /*1490*/  UMOV UR10, UR11 ;  /* 0x0000000b000a7c82 */ /* 0x000fe20008000000 */
[----:B------:R-:W-:Y:S02]  /*14a0*/  UIMAD.WIDE.U32 UR16, UR18, UR15, URZ ;  /* 0x0000000f121072a5 */ /* 0x000fe4000f8e00ff */
[----:B------:R-:W-:Y:S02]  /*14b0*/  USEL UR5, UR22, UR4, !UP0 ;  /* 0x0000000416057287 */ /* 0x000fe4000c000000 */
[----:B------:R-:W-:Y:S02]  /*14c0*/  @UP0 USHF.R.U32.HI UR6, URZ, UR13, UR10 ;  /* 0x0000000dff060299 */ /* 0x000fe4000801160a */
[----:B------:R-:W-:-:S02]  /*14d0*/  UISETP.NE.AND UP0, UPT, UR14, 0x1, UPT ;  /* 0x000000010e00788c */ /* 0x000fc4000bf05270 */
[----:B-1----:R-:W-:Y:S02]  /*14e0*/  UIMAD.WIDE.U32 UR10, UR7, UR15, URZ ;  /* 0x0000000f070a72a5 */ /* 0x002fe4000f8e00ff */
[----:B--2---:R-:W-:Y:S01]  /*14f0*/  UIMAD.WIDE.U32 UR12, UR6, UR8, URZ ;  /* 0x00000008060c72a5 */ /* 0x004fe2000f8e00ff */
[----:B------:R-:W-:Y:S02]  /*1500*/  UMOV UR4, UR17 ;  /* 0x0000001100047c82 */ /* 0x000fe40008000000 */
[----:B------:R-:W-:Y:S02]  /*1510*/  USHF.R.U32.HI UR4, URZ, UR20, UR4 ;  /* 0x00000014ff047299 */ /* 0x000fe40008011604 */
[----:B------:R-:W-:Y:S02]  /*1520*/  UMOV UR10, UR11 ;  /* 0x0000000b000a7c82 */ /* 0x000fe40008000000 */
[----:B------:R-:W-:Y:S01]  /*1530*/  UMOV UR12, UR13 ;  /* 0x0000000d000c7c82 */ /* 0x000fe20008000000 */
[----:B------:R-:W-:-:S02]  /*1540*/  @UP0 USHF.R.U32.HI UR7, URZ, UR20, UR10 ;  /* 0x00000014ff070299 */ /* 0x000fc4000801160a */
[----:B------:R-:W-:Y:S02]  /*1550*/  USEL UR4, UR18, UR4, !UP0 ;  /* 0x0000000412047287 */ /* 0x000fe4000c000000 */
[----:B------:R-:W-:Y:S02]  /*1560*/  UIMAD.WIDE.U32 UR10, UR7, UR8, URZ ;  /* 0x00000008070a72a5 */ /* 0x000fe4000f8e00ff */
[----:B------:R-:W-:Y:S02]  /*1570*/  @UP2 USHF.R.U32.HI UR6, URZ, UR9, UR12 ;  /* 0x00000009ff062299 */ /* 0x000fe4000801160c */
[----:B------:R-:W-:Y:S02]  /*1580*/  UIMAD.WIDE.U32 UR12, UR4, UR8, URZ ;  /* 0x00000008040c72a5 */ /* 0x000fe4000f8e00ff */
[----:B------:R-:W-:Y:S01]  /*1590*/  UIADD3 UR20, UPT, UPT, -UR5, URZ, URZ ;  /* 0x000000ff05147290 */ /* 0x000fe2000fffe1ff */
[----:B------:R-:W-:Y:S02]  /*15a0*/  UMOV UR10, UR11 ;  /* 0x0000000b000a7c82 */ /* 0x000fe40008000000 */
[----:B------:R-:W-:-:S02]  /*15b0*/  @UP2 USHF.R.U32.HI UR7, URZ, UR9, UR10 ;  /* 0x00000009ff072299 */ /* 0x000fc4000801160a */
[----:B------:R-:W-:Y:S02]  /*15c0*/  UIMAD UR10, UR6, UR21, URZ ;  /* 0x00000015060a72a4 */ /* 0x000fe4000f8e02ff */
[----:B------:R-:W-:Y:S02]  /*15d0*/  UIMAD UR7, UR7, UR21, URZ ;  /* 0x00000015070772a4 */ /* 0x000fe4000f8e02ff */
[----:B------:R-:W-:Y:S02]  /*15e0*/  UIMAD UR20, UR23, UR20, UR22 ;  /* 0x00000014171472a4 */ /* 0x000fe4000f8e0216 */
[----:B------:R-:W-:-:S03]  /*15f0*/  UISETP.GE.AND UP0, UPT, UR4, UR7, UPT ;  /* 0x000000070400728c */ /* 0x000fc6000bf06270 */
[----:B------:R-:W-:Y:S01]  /*1600*/  UMOV UR7, UR13 ;  /* 0x0000000d00077c82 */ /* 0x000fe20008000000 */
[----:B------:R-:W-:Y:S02]  /*1610*/  UISETP.GE.OR UP0, UPT, UR5, UR10, UP0 ;  /* 0x0000000a0500728c */ /* 0x000fe40008706670 */
[----:B------:R-:W-:Y:S02]  /*1620*/  UIMAD.WIDE.U32 UR10, UR5, UR8, URZ ;  /* 0x00000008050a72a5 */ /* 0x000fe4000f8e00ff */
[----:B------:R-:W-:Y:S02]  /*1630*/  USHF.R.U32.HI UR7, URZ, UR9, UR7 ;  /* 0x00000009ff077299 */ /* 0x000fe40008011607 */
[----:B------:R-:W-:Y:S02]  /*1640*/  UIADD3 UR10, UPT, UPT, -UR4, URZ, URZ ;  /* 0x000000ff040a7290 */ /* 0x000fe4000fffe1ff */
[----:B------:R-:W-:Y:S02]  /*1650*/  USEL UR7, UR4, UR7, !UP2 ;  /* 0x0000000704077287 */ /* 0x000fe4000d000000 */
[----:B------:R-:W-:Y:S01]  /*1660*/  UIMAD UR10, UR14, UR10, UR18 ;  /* 0x0000000a0e0a72a4 */ /* 0x000fe2000f8e0212 */
[----:B------:R-:W-:-:S02]  /*1670*/  @!UP0 UMOV UR8, UR11 ;  /* 0x0000000b00088c82 */ /* 0x000fc40008000000 */
[----:B------:R-:W-:Y:S02]  /*1680*/  @!UP0 USHF.R.U32.HI UR8, URZ, UR9, UR8 ;  /* 0x00000009ff088299 */ /* 0x000fe40008011608 */
[----:B------:R-:W-:Y:S02]  /*1690*/  UIADD3 UR9, UPT, UPT, -UR7, URZ, URZ ;  /* 0x000000ff07097290 */ /* 0x000fe4000fffe1ff */
[----:B------:R-:W-:Y:S02]  /*16a0*/  @!UP0 USEL UR8, UR5, UR8, !UP2 ;  /* 0x0000000805088287 */ /* 0x000fe4000d000000 */
[----:B------:R-:W-:Y:S02]  /*16b0*/  UIMAD UR9, UR21, UR9, UR4 ;  /* 0x00000009150972a4 */ /* 0x000fe4000f8e0204 */
[----:B------:R-:W-:Y:S02]  /*16c0*/  @!UP0 UIADD3 UR7, UPT, UPT, UR7, -UR8, URZ ;  /* 0x8000000807078290 */ /* 0x000fe4000fffe0ff */
[----:B------:R-:W-:-:S02]  /*16d0*/  @!UP0 UIMAD UR6, UR9, UR6, UR8 ;  /* 0x00000006090682a4 */ /* 0x000fc4000f8e0208 */
[----:B------:R-:W-:-:S04]  /*16e0*/  @!UP0 UIMAD UR4, UR7, UR21, UR5 ;  /* 0x00000015070482a4 */ /* 0x000fc8000f8e0205 */
[----:B------:R-:W-:Y:S01]  /*16f0*/  UIMAD UR18, UR4, UR14, UR10 ;  /* 0x0000000e041272a4 */ /* 0x000fe2000f8e020a */
[----:B------:R-:W-:Y:S02]  /*1700*/  @!UP0 UMOV UR5, UR6 ;  /* 0x0000000600058c82 */ /* 0x000fe40008000000 */
[----:B------:R-:W-:-:S12]  /*1710*/  UIMAD UR20, UR5, UR23, UR20 ;  /* 0x00000017051472a4 */ /* 0x000fd8000f8e0214 */
.L_x_18:
[----:B------:R-:W-:-:S09]  /*1720*/  UISETP.NE.AND UP0, UPT, UR24, 0x1, UPT ;  /* 0x000000011800788c */ /* 0x000fd2000bf05270 */
[----:B------:R-:W-:Y:S05]  /*1730*/  BRA.U UP0, `(.L_x_19) ;  /* 0x0000000100407547 */ /* 0x000fea000b800000 */
[----:B------:R-:W2:Y:S01]  /*1740*/  LDCU.128 UR8, c[0x0][0xc10] ;  /* 0x00018200ff0877ac */ /* 0x000ea20008000c00 */
[----:B------:R-:W3:Y:S01]  /*1750*/  LDCU UR12, c[0x0][0xc0c] ;  /* 0x00018180ff0c77ac */ /* 0x000ee20008000800 */
[----:B------:R-:W4:Y:S01]  /*1760*/  LDCU UR13, c[0x0][0xc20] ;  /* 0x00018400ff0d77ac */ /* 0x000f220008000800 */
[----:B--2---:R-:W-:Y:S02]  /*1770*/  UIMAD.WIDE.U32 UR4, UR20, UR8, URZ ;  /* 0x00000008140472a5 */ /* 0x004fe4000f8e00ff */
[----:B------:R-:W-:Y:S02]  /*1780*/  UIMAD.WIDE.U32 UR6, UR18, UR11, URZ ;  /* 0x0000000b120672a5 */ /* 0x000fe4000f8e00ff */
[----:B---3--:R-:W-:Y:S02]  /*1790*/  UISETP.NE.AND UP0, UPT, UR12, 0x1, UPT ;  /* 0x000000010c00788c */ /* 0x008fe4000bf05270 */
[----:B------:R-:W-:-:S03]  /*17a0*/  USHF.R.U32.HI UR5, URZ, UR9, UR5 ;  /* 0x00000009ff057299 */ /* 0x000fc60008011605 */
[----:B------:R-:W-:Y:S01]  /*17b0*/  UMOV UR4, UR7 ;  /* 0x0000000700047c82 */ /* 0x000fe20008000000 */
[----:B------:R-:W-:Y:S02]  /*17c0*/  USEL UR5, UR20, UR5, !UP0 ;  /* 0x0000000514057287 */ /* 0x000fe4000c000000 */
[----:B------:R-:W-:Y:S02]  /*17d0*/  UISETP.NE.AND UP0, UPT, UR10, 0x1, UPT ;  /* 0x000000010a00788c */ /* 0x000fe4000bf05270 */
[----:B----4-:R-:W-:-:S04]  /*17e0*/  USHF.R.U32.HI UR4, URZ, UR13, UR4 ;  /* 0x0000000dff047299 */ /* 0x010fc80008011604 */
[----:B------:R-:W-:-:S04]  /*17f0*/  USEL UR4, UR18, UR4, !UP0 ;  /* 0x0000000412047287 */ /* 0x000fc8000c000000 */
[----:B------:R-:W-:Y:S02]  /*1800*/  UIADD3 UR6, UPT, UPT, -UR4, UR5, URZ ;  /* 0x0000000504067290 */ /* 0x000fe4000fffe1ff */
[----:B------:R-:W-:Y:S02]  /*1810*/  UIADD3 UR4, UPT, UPT, UR4, -UR5, URZ ;  /* 0x8000000504047290 */ /* 0x000fe4000fffe0ff */
[----:B------:R-:W-:Y:S02]  /*1820*/  UIMAD UR18, UR6, UR10, UR18 ;  /* 0x0000000a061272a4 */ /* 0x000fe4000f8e0212 */
[----:B------:R-:W-:-:S12]  /*1830*/  UIMAD UR20, UR4, UR12, UR20 ;  /* 0x0000000c041472a4 */ /* 0x000fd8000f8e0214 */
.L_x_19:
[----:B------:R-:W-:Y:S05]  /*1840*/  BRA.U !UP6, `(.L_x_20) ;  /* 0x000000010e0c7547 */ /* 0x000fea000b800000 */
[----:B------:R-:W-:Y:S01]  /*1850*/  UCGABAR_WAIT ;  /* 0x0000000000007dc7 */ /* 0x000fe20008000000 */
[----:B------:R-:W-:Y:S01]  /*1860*/  CCTL.IVALL ;  /* 0x00000000ff00798f */ /* 0x000fe20002000000 */
[----:B------:R-:W-:Y:S05]  /*1870*/  BRA `(.L_x_21) ;  /* 0x0000000000047947 */ /* 0x000fea0003800000 */
.L_x_20:
[----:B------:R-:W-:Y:S06]  /*1880*/  BAR.SYNC.DEFER_BLOCKING 0x0 ;  /* 0x0000000000007b1d */ /* 0x000fec0000010000 */
.L_x_21:
[----:B------:R-:W-:Y:S05]  /*1890*/  BRA.U UP5, `(.L_x_22) ;  /* 0x0000002905f07547 */ /* 0x000fea000b800000 */
[----:B------:R-:W2:Y:S01]  /*18a0*/  LDCU UR8, c[0x0][0x394] ;  /* 0x00007280ff0877ac */ /* 0x000ea20008000800 */
[----:B------:R-:W-:Y:S01]  /*18b0*/  PLOP3.LUT P1, PT, PT, PT, UP3, 0x80, 0x8 ;  /* 0x000000000008781c */ /* 0x000fe20003f2f038 */
[----:B------:R-:W-:Y:S01]  /*18c0*/  IMAD.MOV.U32 R2, RZ, RZ, RZ ;  /* 0x000000ffff027224 */ /* 0x000fe200078e00ff */
[----:B------:R-:W-:Y:S01]  /*18d0*/  ISETP.EQ.OR P2, PT, R3, RZ, P3 ;  /* 0x000000ff0300720c */ /* 0x000fe20001f42670 */
[----:B------:R-:W3:Y:S01]  /*18e0*/  LDCU UR7, c[0x0][0x5d8] ;  /* 0x0000bb00ff0777ac */ /* 0x000ee20008000800 */
[----:B------:R-:W-:Y:S01]  /*18f0*/  PLOP3.LUT P1, PT, P1, PT, PT, 0x8, 0x80 ;  /* 0x000000000080781c */ /* 0x000fe20000f2e170 */
[----:B------:R-:W-:Y:S02]  /*1900*/  UISETP.NE.AND UP0, UPT, UR19, URZ, UPT ;  /* 0x000000ff1300728c */ /* 0x000fe4000bf05270 */
[----:B------:R-:W-:Y:S02]  /*1910*/  USHF.L.U32 UR6, UR22, 0x6, URZ ;  /* 0x0000000616067899 */ /* 0x000fe400080006ff */
[----:B------:R-:W-:Y:S01]  /*1920*/  USEL UR47, UR67, 0x2, UP0 ;  /* 0x00000002432f7887 */ /* 0x000fe20008000000 */
[----:B------:R-:W4:Y:S01]  /*1930*/  LDCU UR58, c[0x0][0x370] ;  /* 0x00006e00ff3a77ac */ /* 0x000f220008000800 */
[----:B--2---:R-:W-:Y:S01]  /*1940*/  UIADD3 UR5, UPT, UPT, UR8, 0x1f, URZ ;  /* 0x0000001f08057890 */ /* 0x004fe2000fffe0ff */
[----:B------:R-:W2:Y:S03]  /*1950*/  LDCU.64 UR50, c[0x0][0x348] ;  /* 0x00006900ff3277ac */ /* 0x000ea60008000a00 */
[----:B------:R-:W-:-:S02]  /*1960*/  USHF.R.S32.HI UR4, URZ, 0x1f, UR5 ;  /* 0x0000001fff047899 */ /* 0x000fc40008011405 */
[----:B---3--:R-:W-:Y:S02]  /*1970*/  UIADD3 UR7, UPT, UPT, UR7, 0x7f, URZ ;  /* 0x0000007f07077890 */ /* 0x008fe4000fffe0ff */
[----:B------:R-:W-:Y:S02]  /*1980*/  ULEA.HI UR4, UR4, UR5, URZ, 0x5 ;  /* 0x0000000504047291 */ /* 0x000fe4000f8f28ff */
[----:B------:R-:W-:Y:S02]  /*1990*/  UIADD3 UR5, UPT, UPT, UR8, -0x1, URZ ;  /* 0xffffffff08057890 */ /* 0x000fe4000fffe0ff */
[----:B------:R-:W-:Y:S02]  /*19a0*/  USHF.R.S32.HI UR60, URZ, 0x5, UR4 ;  /* 0x00000005ff3c7899 */ /* 0x000fe40008011404 */
[----:B------:R-:W-:Y:S02]  /*19b0*/  UISETP.GE.U32.AND UP1, UPT, UR5, -0x3f, UPT ;  /* 0xffffffc10500788c */ /* 0x000fe4000bf26070 */
[----:B------:R-:W-:-:S02]  /*19c0*/  UISETP.LT.U32.AND UP0, UPT, UR60, 0x1a, UPT ;  /* 0x0000001a3c00788c */ /* 0x000fc4000bf01070 */
[----:B------:R-:W-:Y:S02]  /*19d0*/  USHF.R.S32.HI UR4, URZ, 0x1f, UR7 ;  /* 0x0000001fff047899 */ /* 0x000fe40008011407 */
[----:B------:R-:W-:Y:S02]  /*19e0*/  USEL UR59, UR60, 0x1a, UP0 ;  /* 0x0000001a3c3b7887 */ /* 0x000fe40008000000 */
[----:B------:R-:W-:Y:S02]  /*19f0*/  ULEA.HI UR4, UR4, UR7, URZ, 0x7 ;  /* 0x0000000704047291 */ /* 0x000fe4000f8f38ff */
[----:B------:R-:W-:Y:S02]  /*1a00*/  UIADD3 UR46, UPT, UPT, UR59, -0x1, URZ ;  /* 0xffffffff3b2e7890 */ /* 0x000fe4000fffe0ff */
[----:B------:R-:W-:Y:S02]  /*1a10*/  @UP1 UIADD3 UR46, UPT, UPT, UR59, URZ, URZ ;  /* 0x000000ff3b2e1290 */ /* 0x000fe4000fffe0ff */
[----:B------:R-:W-:-:S02]  /*1a20*/  ULOP3.LUT UR57, UR6, 0x40, URZ, 0xc0, !UPT ;  /* 0x0000004006397892 */ /* 0x000fc4000f8ec0ff */
[----:B------:R-:W-:Y:S01]  /*1a30*/  UIADD3 UR62, UPT, UPT, UR8, 0x3e, URZ ;  /* 0x0000003e083e7890 */ /* 0x000fe2000fffe0ff */
[----:B------:R-:W3:Y:S01]  /*1a40*/  LDCU UR56, c[0x0][0x374] ;  /* 0x00006e80ff3877ac */ /* 0x000ee20008000800 */
[----:B------:R-:W-:Y:S02]  /*1a50*/  USHF.R.S32.HI UR55, URZ, 0x7, UR4 ;  /* 0x00000007ff377899 */ /* 0x000fe40008011404 */
[----:B------:R-:W-:Y:S02]  /*1a60*/  UIADD3 UR61, UPT, UPT, UR60, -UR59, URZ ;  /* 0x8000003b3c3d7290 */ /* 0x000fe4000fffe0ff */
[----:B------:R-:W-:Y:S01]  /*1a70*/  UIADD3 UR46, UPT, UPT, UR46, 0x1, URZ ;  /* 0x000000012e2e7890 */ /* 0x000fe2000fffe0ff */
[----:B------:R-:W-:Y:S01]  /*1a80*/  UMOV UR29, 0x1 ;  /* 0x00000001001d7882 */ /* 0x000fe20000000000 */
[----:B--2-4-:R-:W-:-:S10]  /*1a90*/  UMOV UR34, URZ ;  /* 0x000000ff00227c82 */ /* 0x014fd40008000000 */
.L_x_40:
[----:B------:R-:W-:Y:S01]  /*1aa0*/  IMAD.U32 R4, RZ, RZ, UR55 ;  /* 0x00000037ff047e24 */ /* 0x000fe2000f8e00ff */
[----:B------:R-:W2:Y:S04]  /*1ab0*/  LDCU UR54, c[0x0][0x5dc] ;  /* 0x0000bb80ff3677ac */ /* 0x000ea80008000800 */
[-C--:B------:R-:W-:Y:S01]  /*1ac0*/  IABS R0, R4.reuse ;  /* 0x0000000400007213 */ /* 0x080fe20000000000 */
[----:B------:R-:W4:Y:S01]  /*1ad0*/  LDCU UR49, c[0x0][0x5e0] ;  /* 0x0000bc00ff3177ac */ /* 0x000f220008000800 */
[----:B------:R-:W-:Y:S02]  /*1ae0*/  IABS R4, R4 ;  /* 0x0000000400047213 */ /* 0x000fe40000000000 */
[----:B------:R-:W-:Y:S01]  /*1af0*/  R2UR UR6, R0 ;  /* 0x00000000000672ca */ /* 0x000fe200000e0000 */
[----:B------:R-:W-:Y:S01]  /*1b00*/  UMOV UR35, 0x400 ;  /* 0x0000040000237882 */ /* 0x000fe20000000000 */
[----:B------:R-:W-:Y:S01]  /*1b10*/  UMOV UR19, URZ ;  /* 0x000000ff00137c82 */ /* 0x000fe20008000000 */
[----:B--2---:R-:W-:-:S10]  /*1b20*/  IMAD.U32 R3, RZ, RZ, UR54 ;  /* 0x00000036ff037e24 */ /* 0x004fd4000f8e00ff */
[----:B------:R-:W2:Y:S01]  /*1b30*/  I2F.RP R0, UR6 ;  /* 0x0000000600007d06 */ /* 0x000ea20008209400 */
[----:B----4-:R-:W-:-:S07]  /*1b40*/  UISETP.NE.AND UP2, UPT, UR49, URZ, UPT ;  /* 0x000000ff3100728c */ /* 0x010fce000bf45270 */
[----:B--2---:R-:W2:Y:S02]  /*1b50*/  MUFU.RCP R0, R0 ;  /* 0x0000000000007308 */ /* 0x004ea40000001000 */
[----:B--2---:R-:W-:-:S06]  /*1b60*/  VIADD R0, R0, 0xffffffe ;  /* 0x0ffffffe00007836 */ /* 0x004fcc0000000000 */
[----:B------:R-:W2:Y:S02]  /*1b70*/  F2I.FTZ.U32.TRUNC.NTZ R0, R0 ;  /* 0x0000000000007305 */ /* 0x000ea4000021f000 */
[----:B--2---:R-:W-:Y:S02]  /*1b80*/  R2UR UR5, R0 ;  /* 0x00000000000572ca */ /* 0x004fe400000e0000 */
[----:B------:R-:W-:Y:S01]  /*1b90*/  IABS R0, R3 ;  /* 0x0000000300007213 */ /* 0x000fe20000000000 */
[----:B------:R-:W-:-:S03]  /*1ba0*/  IMAD.U32 R3, RZ, RZ, UR18 ;  /* 0x00000012ff037e24 */ /* 0x000fc6000f8e00ff */
[----:B------:R-:W-:Y:S01]  /*1bb0*/  R2UR UR8, R0 ;  /* 0x00000000000872ca */ /* 0x000fe200000e0000 */
[----:B------:R-:W-:Y:S01]  /*1bc0*/  IMAD.MOV R0, RZ, RZ, -R4 ;  /* 0x000000ffff007224 */ /* 0x000fe200078e0a04 */
[----:B------:R-:W-:-:S04]  /*1bd0*/  IABS R3, R3 ;  /* 0x0000000300037213 */ /* 0x000fc80000000000 */
[----:B------:R-:W-:Y:S01]  /*1be0*/  R2UR UR9, R3 ;  /* 0x00000000030972ca */ /* 0x000fe200000e0000 */
[----:B------:R-:W-:-:S04]  /*1bf0*/  UIADD3 UR4, UPT, UPT, URZ, -UR5, URZ ;  /* 0x80000005ff047290 */ /* 0x000fc8000fffe0ff */
[----:B------:R-:W-:Y:S02]  /*1c00*/  UIMAD UR7, UR4, UR6, URZ ;  /* 0x00000006040772a4 */ /* 0x000fe4000f8e02ff */
[----:B------:R-:W2:Y:S01]  /*1c10*/  I2F.RP R3, UR8 ;  /* 0x0000000800037d06 */ /* 0x000ea20008209400 */
[----:B------:R-:W-:Y:S02]  /*1c20*/  UMOV UR4, URZ ;  /* 0x000000ff00047c82 */ /* 0x000fe40008000000 */
[----:B------:R-:W-:Y:S02]  /*1c30*/  UIMAD.WIDE.U32 UR4, UR5, UR7, UR4 ;  /* 0x00000007050472a5 */ /* 0x000fe4000f8e0004 */
[----:B------:R-:W-:-:S05]  /*1c40*/  R2UR UR7, R0 ;  /* 0x00000000000772ca */ /* 0x000fca00000e0000 */
[----:B------:R-:W-:Y:S02]  /*1c50*/  UMOV UR4, UR5 ;  /* 0x0000000500047c82 */ /* 0x000fe40008000000 */
[----:B------:R-:W-:Y:S01]  /*1c60*/  UIMAD.WIDE.U32 UR4, UR4, UR9, URZ ;  /* 0x00000009040472a5 */ /* 0x000fe2000f8e00ff */
[----:B--2---:R-:W2:Y:S06]  /*1c70*/  MUFU.RCP R0, R3 ;  /* 0x0000000300007308 */ /* 0x004eac0000001000 */
[----:B------:R-:W-:Y:S02]  /*1c80*/  UMOV UR4, UR5 ;  /* 0x0000000500047c82 */ /* 0x000fe40008000000 */
[----:B------:R-:W-:-:S04]  /*1c90*/  UIMAD UR5, UR4, UR7, UR9 ;  /* 0x00000007040572a4 */ /* 0x000fc8000f8e0209 */
[----:B------:R-:W-:Y:S01]  /*1ca0*/  UISETP.GT.U32.AND UP0, UPT, UR6, UR5, UPT ;  /* 0x000000050600728c */ /* 0x000fe2000bf04070 */
[----:B--2---:R-:W-:-:S10]  /*1cb0*/  VIADD R0, R0, 0xffffffe ;  /* 0x0ffffffe00007836 */ /* 0x004fd40000000000 */
[----:B------:R-:W-:Y:S01]  /*1cc0*/  @!UP0 UIADD3 UR5, UPT, UPT, UR5, -UR6, URZ ;  /* 0x8000000605058290 */ /* 0x000fe2000fffe0ff */
[----:B------:R-:W2:Y:S01]  /*1cd0*/  F2I.FTZ.U32.TRUNC.NTZ R0, R0 ;  /* 0x0000000000007305 */ /* 0x000ea2000021f000 */
[----:B------:R-:W-:Y:S02]  /*1ce0*/  @!UP0 UIADD3 UR4, UPT, UPT, UR4, 0x1, URZ ;  /* 0x0000000104048890 */ /* 0x000fe4000fffe0ff */
[----:B------:R-:W-:Y:S02]  /*1cf0*/  UISETP.GE.U32.AND UP1, UPT, UR5, UR6, UPT ;  /* 0x000000060500728c */ /* 0x000fe4000bf26070 */
[----:B------:R-:W-:-:S04]  /*1d00*/  ULOP3.LUT UR5, UR18, UR55, URZ, 0x3c, !UPT ;  /* 0x0000003712057292 */ /* 0x000fc8000f8e3cff */
[----:B------:R-:W-:-:S05]  /*1d10*/  UISETP.GE.AND UP0, UPT, UR5, URZ, UPT ;  /* 0x000000ff0500728c */ /* 0x000fca000bf06270 */
[----:B------:R-:W-:Y:S01]  /*1d20*/  @UP1 UIADD3 UR4, UPT, UPT, UR4, 0x1, URZ ;  /* 0x0000000104041890 */ /* 0x000fe2000fffe0ff */
[----:B--2---:R-:W-:Y:S01]  /*1d30*/  R2UR UR5, R0 ;  /* 0x00000000000572ca */ /* 0x004fe200000e0000 */
[----:B------:R-:W-:Y:S01]  /*1d40*/  UISETP.NE.AND UP1, UPT, UR55, URZ, UPT ;  /* 0x000000ff3700728c */ /* 0x000fe2000bf25270 */
[----:B------:R-:W-:-:S04]  /*1d50*/  IMAD.U32 R0, RZ, RZ, UR49 ;  /* 0x00000031ff007e24 */ /* 0x000fc8000f8e00ff */
[----:B------:R-:W-:Y:S01]  /*1d60*/  UMOV UR7, UR4 ;  /* 0x0000000400077c82 */ /* 0x000fe20008000000 */
[----:B------:R-:W-:Y:S01]  /*1d70*/  IABS R0, R0 ;  /* 0x0000000000007213 */ /* 0x000fe20000000000 */
[----:B------:R-:W-:-:S03]  /*1d80*/  @!UP0 UIADD3 UR7, UPT, UPT, -UR7, URZ, URZ ;  /* 0x000000ff07078290 */ /* 0x000fc6000fffe1ff */
[----:B------:R-:W-:Y:S01]  /*1d90*/  R2UR UR9, R0 ;  /* 0x00000000000972ca */ /* 0x000fe200000e0000 */
[----:B------:R-:W-:Y:S02]  /*1da0*/  @!UP1 ULOP3.LUT UR7, URZ, UR55, URZ, 0x33, !UPT ;  /* 0x00000037ff079292 */ /* 0x000fe4000f8e33ff */
[----:B------:R-:W-:-:S04]  /*1db0*/  UIADD3 UR4, UPT, UPT, URZ, -UR5, URZ ;  /* 0x80000005ff047290 */ /* 0x000fc8000fffe0ff */
[----:B------:R-:W-:Y:S01]  /*1dc0*/  IMAD.U32 R3, RZ, RZ, UR7 ;  /* 0x00000007ff037e24 */ /* 0x000fe2000f8e00ff */
[----:B------:R-:W-:-:S03]  /*1dd0*/  UIMAD UR6, UR4, UR8, URZ ;  /* 0x00000008040672a4 */ /* 0x000fc6000f8e02ff */
[----:B------:R-:W-:Y:S01]  /*1de0*/  UMOV UR4, URZ ;  /* 0x000000ff00047c82 */ /* 0x000fe20008000000 */
[----:B------:R-:W-:Y:S01]  /*1df0*/  IABS R3, R3 ;  /* 0x0000000300037213 */ /* 0x000fe20000000000 */
[----:B------:R-:W-:Y:S01]  /*1e00*/  UIMAD.WIDE.U32 UR4, UR5, UR6, UR4 ;  /* 0x00000006050472a5 */ /* 0x000fe2000f8e0004 */
[----:B------:R-:W2:Y:S02]  /*1e10*/  I2F.RP R0, UR9 ;  /* 0x0000000900007d06 */ /* 0x000ea40008209400 */
[----:B------:R-:W-:Y:S01]  /*1e20*/  R2UR UR10, R3 ;  /* 0x00000000030a72ca */ /* 0x000fe200000e0000 */
[----:B------:R-:W-:-:S03]  /*1e30*/  IMAD.U32 R3, RZ, RZ, UR29 ;  /* 0x0000001dff037e24 */ /* 0x000fc6000f8e00ff */
[----:B------:R-:W-:Y:S02]  /*1e40*/  UMOV UR4, UR5 ;  /* 0x0000000500047c82 */ /* 0x000fe40008000000 */
[----:B------:R-:W-:-:S07]  /*1e50*/  SHF.L.U32 R3, R3, 0x1f, RZ ;  /* 0x0000001f03037819 */ /* 0x000fce00000006ff */
[----:B------:R-:W-:Y:S01]  /*1e60*/  UIMAD.WIDE.U32 UR4, UR4, UR10, URZ ;  /* 0x0000000a040472a5 */ /* 0x000fe2000f8e00ff */
[----:B--2---:R-:W2:Y:S06]  /*1e70*/  MUFU.RCP R0, R0 ;  /* 0x0000000000007308 */ /* 0x004eac0000001000 */
[----:B------:R-:W-:Y:S02]  /*1e80*/  UMOV UR4, UR5 ;  /* 0x0000000500047c82 */ /* 0x000fe40008000000 */
[----:B------:R-:W-:-:S04]  /*1e90*/  UIADD3 UR5, UPT, UPT, -UR4, URZ, URZ ;  /* 0x000000ff04057290 */ /* 0x000fc8000fffe1ff */
[----:B------:R-:W-:-:S04]  /*1ea0*/  UIMAD UR5, UR8, UR5, UR10 ;  /* 0x00000005080572a4 */ /* 0x000fc8000f8e020a */
[----:B------:R-:W-:Y:S01]  /*1eb0*/  UISETP.GT.U32.AND UP0, UPT, UR8, UR5, UPT ;  /* 0x000000050800728c */ /* 0x000fe2000bf04070 */
[----:B--2---:R-:W-:-:S06]  /*1ec0*/  VIADD R0, R0, 0xffffffe ;  /* 0x0ffffffe00007836 */ /* 0x004fcc0000000000 */
[----:B------:R-:W2:Y:S04]  /*1ed0*/  F2I.FTZ.U32.TRUNC.NTZ R0, R0 ;  /* 0x0000000000007305 */ /* 0x000ea8000021f000 */
[----:B------:R-:W-:Y:S02]  /*1ee0*/  @!UP0 UIADD3 UR5, UPT, UPT, UR5, -UR8, URZ ;  /* 0x8000000805058290 */ /* 0x000fe4000fffe0ff */
[----:B------:R-:W-:Y:S02]  /*1ef0*/  @!UP0 UIADD3 UR4, UPT, UPT, UR4, 0x1, URZ ;  /* 0x0000000104048890 */ /* 0x000fe4000fffe0ff */
[----:B------:R-:W-:Y:S01]  /*1f00*/  UISETP.GE.U32.AND UP1, UPT, UR5, UR8, UPT ;  /* 0x000000080500728c */ /* 0x000fe2000bf26070 */
[----:B------:R-:W4:Y:S01]  /*1f10*/  S2UR UR8, SR_CgaCtaId ;  /* 0x00000000000879c3 */ /* 0x000f220000008800 */
[----:B------:R-:W-:-:S04]  /*1f20*/  ULOP3.LUT UR5, UR7, UR54, URZ, 0x3c, !UPT ;  /* 0x0000003607057292 */ /* 0x000fc8000f8e3cff */
[----:B------:R-:W-:-:S03]  /*1f30*/  UISETP.GE.AND UP0, UPT, UR5, URZ, UPT ;  /* 0x000000ff0500728c */ /* 0x000fc6000bf06270 */
[----:B--2---:R-:W-:Y:S02]  /*1f40*/  R2UR UR5, R0 ;  /* 0x00000000000572ca */ /* 0x004fe400000e0000 */
[----:B------:R-:W-:Y:S02]  /*1f50*/  @UP1 UIADD3 UR4, UPT, UPT, UR4, 0x1, URZ ;  /* 0x0000000104041890 */ /* 0x000fe4000fffe0ff */
[----:B------:R-:W-:-:S05]  /*1f60*/  UISETP.NE.AND UP1, UPT, UR54, URZ, UPT ;  /* 0x000000ff3600728c */ /* 0x000fca000bf25270 */
[----:B------:R-:W-:Y:S02]  /*1f70*/  UMOV UR6, UR4 ;  /* 0x0000000400067c82 */ /* 0x000fe40008000000 */
[----:B------:R-:W-:Y:S02]  /*1f80*/  @!UP0 UIADD3 UR6, UPT, UPT, -UR6, URZ, URZ ;  /* 0x000000ff06068290 */ /* 0x000fe4000fffe1ff */
[----:B------:R-:W-:Y:S02]  /*1f90*/  UIADD3 UR4, UPT, UPT, URZ, -UR5, URZ ;  /* 0x80000005ff047290 */ /* 0x000fe4000fffe0ff */
[----:B------:R-:W-:Y:S02]  /*1fa0*/  @!UP1 ULOP3.LUT UR6, URZ, UR54, URZ, 0x33, !UPT ;  /* 0x00000036ff069292 */ /* 0x000fe4000f8e33ff */
[----:B----4-:R-:W-:-:S04]  /*1fb0*/  ULEA UR35, UR8, UR35, 0x18 ;  /* 0x0000002308237291 */ /* 0x010fc8000f8ec0ff */
[----:B------:R-:W-:Y:S01]  /*1fc0*/  ULEA UR8, UR34, UR35, 0x3 ;  /* 0x0000002322087291 */ /* 0x000fe2000f8e18ff */
[----:B------:R-:W-:-:S05]  /*1fd0*/  IMAD.U32 R0, RZ, RZ, UR6 ;  /* 0x00000006ff007e24 */ /* 0x000fca000f8e00ff */
[----:B------:R-:W-:-:S03]  /*1fe0*/  IABS R0, R0 ;  /* 0x0000000000007213 */ /* 0x000fc60000000000 */
[----:B------:R2:W4:Y:S01]  /*1ff0*/  SYNCS.PHASECHK.TRANS64.TRYWAIT P0, [UR8+0xd0], R3 ;  /* 0x0000d003ff0075a7 */ /* 0x0005220008001108 */
[----:B------:R-:W-:Y:S01]  /*2000*/  R2UR UR10, R0 ;  /* 0x00000000000a72ca */ /* 0x000fe200000e0000 */
[----:B------:R-:W-:-:S03]  /*2010*/  UIMAD UR8, UR4, UR9, URZ ;  /* 0x00000009040872a4 */ /* 0x000fc6000f8e02ff */
[----:B------:R-:W-:Y:S02]  /*2020*/  UMOV UR4, URZ ;  /* 0x000000ff00047c82 */ /* 0x000fe40008000000 */
[----:B------:R-:W-:Y:S02]  /*2030*/  UIMAD.WIDE.U32 UR4, UR5, UR8, UR4 ;  /* 0x00000008050472a5 */ /* 0x000fe4000f8e0004 */
[----:B------:R-:W-:-:S04]  /*2040*/  ULEA.HI UR8, UR20, UR20, URZ, 0x1 ;  /* 0x0000001414087291 */ /* 0x000fc8000f8f08ff */
[----:B------:R-:W-:Y:S01]  /*2050*/  USHF.L.U32 UR8, UR8, 0x6, URZ ;  /* 0x0000000608087899 */ /* 0x000fe200080006ff */
[----:B------:R-:W-:Y:S02]  /*2060*/  UMOV UR4, UR5 ;  /* 0x0000000500047c82 */ /* 0x000fe40008000000 */
[----:B------:R-:W-:Y:S02]  /*2070*/  UIMAD.WIDE.U32 UR4, UR4, UR10, URZ ;  /* 0x0000000a040472a5 */ /* 0x000fe4000f8e00ff */
[----:B------:R-:W-:-:S05]  /*2080*/  ULOP3.LUT UR42, UR57, 0xffffff80, UR8, 0xf8, !UPT ;  /* 0xffffff80392a7892 */ /* 0x000fca000f8ef808 */
[----:B------:R-:W-:Y:S02]  /*2090*/  UMOV UR4, UR5 ;  /* 0x0000000500047c82 */ /* 0x000fe40008000000 */
[----:B------:R-:W-:-:S04]  /*20a0*/  UIADD3 UR5, UPT, UPT, -UR4, URZ, URZ ;  /* 0x000000ff04057290 */ /* 0x000fc8000fffe1ff */
[----:B------:R-:W-:Y:S02]  /*20b0*/  UIMAD UR5, UR9, UR5, UR10 ;  /* 0x00000005090572a4 */ /* 0x000fe4000f8e020a */
[----:B------:R-:W-:Y:S02]  /*20c0*/  UIADD3 UR10, UPT, UPT, -UR7, URZ, URZ ;  /* 0x000000ff070a7290 */ /* 0x000fe4000fffe1ff */
[----:B------:R-:W-:Y:S02]  /*20d0*/  UISETP.GT.U32.AND UP0, UPT, UR9, UR5, UPT ;  /* 0x000000050900728c */ /* 0x000fe4000bf04070 */
[----:B------:R-:W-:-:S04]  /*20e0*/  UIMAD UR10, UR55, UR10, UR18 ;  /* 0x0000000a370a72a4 */ /* 0x000fc8000f8e0212 */
[----:B------:R-:W-:-:S05]  /*20f0*/  ULEA UR10, UR10, UR57, 0x7 ;  /* 0x000000390a0a7291 */ /* 0x000fca000f8e38ff */
[----:B------:R-:W-:Y:S02]  /*2100*/  @!UP0 UIADD3 UR5, UPT, UPT, UR5, -UR9, URZ ;  /* 0x8000000905058290 */ /* 0x000fe4000fffe0ff */
[----:B------:R-:W-:Y:S02]  /*2110*/  @!UP0 UIADD3 UR4, UPT, UPT, UR4, 0x1, URZ ;  /* 0x0000000104048890 */ /* 0x000fe4000fffe0ff */
[----:B------:R-:W-:Y:S02]  /*2120*/  UISETP.GE.U32.AND UP1, UPT, UR5, UR9, UPT ;  /* 0x000000090500728c */ /* 0x000fe4000bf26070 */
[----:B------:R-:W-:-:S04]  /*2130*/  ULOP3.LUT UR5, UR6, UR49, URZ, 0x3c, !UPT ;  /* 0x0000003106057292 */ /* 0x000fc8000f8e3cff */
[----:B------:R-:W-:Y:S02]  /*2140*/  UISETP.GE.AND UP0, UPT, UR5, URZ, UPT ;  /* 0x000000ff0500728c */ /* 0x000fe4000bf06270 */
[----:B------:R-:W-:-:S03]  /*2150*/  UIADD3 UR5, UPT, UPT, -UR6, URZ, URZ ;  /* 0x000000ff06057290 */ /* 0x000fc6000fffe1ff */
[----:B------:R-:W-:Y:S02]  /*2160*/  @UP1 UIADD3 UR4, UPT, UPT, UR4, 0x1, URZ ;  /* 0x0000000104041890 */ /* 0x000fe4000fffe0ff */
[----:B------:R-:W-:-:S05]  /*2170*/  UIMAD UR54, UR54, UR5, UR7 ;  /* 0x00000005363672a4 */ /* 0x000fca000f8e0207 */
[----:B------:R-:W-:Y:S02]  /*2180*/  UMOV UR48, UR4 ;  /* 0x0000000400307c82 */ /* 0x000fe40008000000 */
[----:B------:R-:W-:Y:S02]  /*2190*/  @!UP0 UIADD3 UR48, UPT, UPT, -UR48, URZ, URZ ;  /* 0x000000ff30308290 */ /* 0x000fe4000fffe1ff */
[----:B------:R-:W-:Y:S02]  /*21a0*/  UISETP.GE.U32.AND UP0, UPT, UR62, 0x3f, UPT ;  /* 0x0000003f3e00788c */ /* 0x000fe4000bf06070 */
[----:B------:R-:W-:-:S04]  /*21b0*/  @!UP2 ULOP3.LUT UR48, URZ, UR49, URZ, 0x33, !UPT ;  /* 0x00000031ff30a292 */ /* 0x000fc8000f8e33ff */
[----:B------:R-:W-:-:S04]  /*21c0*/  UIADD3 UR4, UPT, UPT, -UR48, URZ, URZ ;  /* 0x000000ff30047290 */ /* 0x000fc8000fffe1ff */
[----:B------:R-:W-:Y:S01]  /*21d0*/  UIMAD UR49, UR49, UR4, UR6 ;  /* 0x00000004313172a4 */ /* 0x000fe2000f8e0206 */
[----:B--2---:R-:W-:Y:S11]  /*21e0*/  BRA.U !UP0, `(.L_x_23) ;  /* 0x0000000508687547 */ /* 0x004ff6000b800000 */
[----:B------:R-:W2:Y:S01]  /*21f0*/  LDCU.64 UR8, c[0x0][0x5c0] ;  /* 0x0000b800ff0877ac */ /* 0x000ea20008000a00 */
[----:B------:R-:W2:Y:S01]  /*2200*/  LDCU.64 UR36, c[0x0][0x5f8] ;  /* 0x0000bf00ff2477ac */ /* 0x000ea20008000a00 */
[----:B------:R-:W1:Y:S01]  /*2210*/  LDCU UR12, c[0x0][0x5c8] ;  /* 0x0000b900ff0c77ac */ /* 0x000e620008000800 */
[----:B------:R-:W1:Y:S01]  /*2220*/  LDCU UR11, c[0x0][0x600] ;  /* 0x0000c000ff0b77ac */ /* 0x000e620008000800 */
[----:B------:R-:W1:Y:S01]  /*2230*/  LDCU UR24, c[0x0][0x5a8] ;  /* 0x0000b500ff1877ac */ /* 0x000e620008000800 */
[----:B------:R-:W1:Y:S01]  /*2240*/  LDCU UR23, c[0x0][0x59c] ;  /* 0x0000b380ff1777ac */ /* 0x000e620008000800 */
[----:B--2---:R-:W-:Y:S01]  /*2250*/  UIMAD UR38, UR54, UR8, UR36 ;  /* 0x00000008362672a4 */ /* 0x004fe2000f8e0224 */
[----:B------:R-:W2:Y:S01]  /*2260*/  LDCU UR22, c[0x0][0x590] ;  /* 0x0000b200ff1677ac */ /* 0x000ea20008000800 */
[----:B------:R-:W2:Y:S01]  /*2270*/  LDCU UR28, c[0x0][0x594] ;  /* 0x0000b280ff1c77ac */ /* 0x000ea20008000800 */
[----:B------:R-:W2:Y:S01]  /*2280*/  LDCU UR27, c[0x0][0x598] ;  /* 0x0000b300ff1b77ac */ /* 0x000ea20008000800 */
[----:B------:R-:W2:Y:S01]  /*2290*/  LDCU UR26, c[0x0][0x5ac] ;  /* 0x0000b580ff1a77ac */ /* 0x000ea20008000800 */
[----:B------:R-:W2:Y:S01]  /*22a0*/  LDCU UR25, c[0x0][0x5b0] ;  /* 0x0000b600ff1977ac */ /* 0x000ea20008000800 */
[----:B------:R-:W2:Y:S01]  /*22b0*/  LDCU UR5, c[0x0][0x5cc] ;  /* 0x0000b980ff0577ac */ /* 0x000ea20008000800 */
[----:B------:R-:W2:Y:S01]  /*22c0*/  LDCU UR4, c[0x0][0x5ec] ;  /* 0x0000bd80ff0477ac */ /* 0x000ea20008000800 */
[----:B------:R-:W2:Y:S01]  /*22d0*/  LDCU.64 UR20, c[0x0][0x5a0] ;  /* 0x0000b400ff1477ac */ /* 0x000ea20008000a00 */
[----:B------:R-:W2:Y:S01]  /*22e0*/  LDCU.64 UR16, c[0x0][0x5d0] ;  /* 0x0000ba00ff1077ac */ /* 0x000ea20008000a00 */
[----:B------:R-:W2:Y:S01]  /*22f0*/  LDCU.64 UR6, c[0x0][0x5f0] ;  /* 0x0000be00ff0677ac */ /* 0x000ea20008000a00 */
[----:B------:R-:W-:-:S02]  /*2300*/  UIMAD UR37, UR49, UR9, UR37 ;  /* 0x00000009312572a4 */ /* 0x000fc4000f8e0225 */
[----:B-1----:R-:W-:Y:S01]  /*2310*/  UIMAD UR36, UR48, UR12, UR11 ;  /* 0x0000000c302472a4 */ /* 0x002fe2000f8e020b */
[----:B------:R-:W-:Y:S01]  /*2320*/  UMOV UR18, URZ ;  /* 0x000000ff00127c82 */ /* 0x000fe20008000000 */
[----:B------:R-:W-:-:S10]  /*2330*/  UMOV UR14, UR34 ;  /* 0x00000022000e7c82 */ /* 0x000fd40008000000 */
.L_x_29:
[----:B----4-:R-:W-:Y:S01]  /*2340*/  @!P3 MOV R3, 0x4000 ;  /* 0x000040000003b802 */ /* 0x010fe20000000f00 */
[----:B------:R-:W-:Y:S01]  /*2350*/  ULEA UR11, UR14, UR35, 0x3 ;  /* 0x000000230e0b7291 */ /* 0x000fe2000f8e18ff */
[----:B--2-4-:R-:W-:Y:S11]  /*2360*/  @P0 BRA `(.L_x_24) ;  /* 0x0000000000100947 */ /* 0x014ff60003800000 */
[----:B------:R-:W-:Y:S04]  /*2370*/  MOV R4, UR29 ;  /* 0x0000001d00047c02 */ /* 0x000fe80008000f00 */
[----:B------:R-:W-:Y:S04]  /*2380*/  SHF.L.U32 R4, R4, 0x1f, RZ ;  /* 0x0000001f04047819 */ /* 0x000fe800000006ff */
[----:B------:R-:W1:Y:S02]  /*2390*/  SYNCS.PHASECHK.TRANS64.TRYWAIT P0, [UR11+0xd0], R4 ;  /* 0x0000d004ff0075a7 */ /* 0x000e64000800110b */
[----:B-1----:R-:W-:Y:S05]  /*23a0*/  @!P0 BRA `(.L_x_25) ;  /* 0x0000008c00008947 */ /* 0x002fea0003800000 */
.L_x_24:
[----:B------:R4:W-:Y:S01]  /*23b0*/  @!P3 SYNCS.ARRIVE.TRANS64 RZ, [UR11], R3 ;  /* 0x00000003ffffb9a7 */ /* 0x0009e2000800000b */
[----:B------:R-:W-:Y:S04]  /*23c0*/  ULOP3.LUT UR8, UR47, 0x2, URZ, 0xfc, !UPT ;  /* 0x000000022f087892 */ /* 0x000fe8000f8efcff */
[----:B------:R-:W-:Y:S09]  /*23d0*/  UISETP.NE.AND UP0, UPT, UR8, 0x2, UPT ;  /* 0x000000020800788c */ /* 0x000ff2000bf05270 */
[----:B------:R-:W-:Y:S05]  /*23e0*/  BRA.U UP0, `(.L_x_26) ;  /* 0x0000000100047547 */ /* 0x000fea000b800000 */
[----:B--23--:R-:W-:Y:S05]  /*23f0*/  BPT.TRAP 0x1 ;  /* 0x000000040000795c */ /* 0x00cfea0000300000 */
.L_x_26:
[----:B------:R-:W-:Y:S04]  /*2400*/  BSSY.RECONVERGENT B0, `(.L_x_27) ;  /* 0x0000003000007945 */ /* 0x000fe80003800200 */
[----:B------:R-:W-:Y:S05]  /*2410*/  @P2 BRA `(.L_x_28) ;  /* 0x0000000000042947 */ /* 0x000fea0003800000 */
[----:B--23--:R-:W-:Y:S05]  /*2420*/  BPT.TRAP 0x1 ;  /* 0x000000040000795c */ /* 0x00cfea0000300000 */
.L_x_28:
[----:B--23--:R-:W-:Y:S05]  /*2430*/  BSYNC.RECONVERGENT B0 ;  /* 0x0000000000007941 */ /* 0x00cfea0003800200 */
.L_x_27:
[----:B------:R-:W-:Y:S02]  /*2440*/  UIADD3 UR8, UPT, UPT, UR14, 0x1, URZ ;  /* 0x000000010e087890 */ /* 0x000fe4000fffe0ff */
[----:B------:R-:W-:Y:S02]  /*2450*/  USHF.L.U32 UR43, UR18, 0x5, URZ ;  /* 0x00000005122b7899 */ /* 0x000fe400080006ff */
[----:B------:R-:W-:Y:S02]  /*2460*/  UISETP.NE.AND UP0, UPT, UR8, 0x1a, UPT ;  /* 0x0000001a0800788c */ /* 0x000fe4000bf05270 */
[----:B------:R-:W-:Y:S02]  /*2470*/  ULOP3.LUT UR41, UR11, 0xfefffff8, URZ, 0xc0, !UPT ;  /* 0xfefffff80b297892 */ /* 0x000fe4000f8ec0ff */
[----:B------:R-:W-:Y:S02]  /*2480*/  USEL UR9, URZ, 0x1, UP0 ;  /* 0x00000001ff097887 */ /* 0x000fe40008000000 */
[----:B------:R-:W-:Y:S02]  /*2490*/  USEL UR34, UR8, URZ, UP0 ;  /* 0x000000ff08227287 */ /* 0x000fe40008000000 */
[----:B------:R-:W-:Y:S02]  /*24a0*/  ULOP3.LUT UR29, UR29, UR9, URZ, 0x3c, !UPT ;  /* 0x000000091d1d7292 */ /* 0x000fe4000f8e3cff */
[----:B------:R-:W-:Y:S02]  /*24b0*/  ULEA UR8, UR34, UR35, 0x3 ;  /* 0x0000002322087291 */ /* 0x000fe4000f8e18ff */
[----:B------:R-:W-:Y:S02]  /*24c0*/  UISETP.NE.AND UP0, UPT, UR22, 0x1, UPT ;  /* 0x000000011600788c */ /* 0x000fe4000bf05270 */
[----:B------:R-:W-:Y:S01]  /*24d0*/  UISETP.NE.AND UP2, UPT, UR24, 0x1, UPT ;  /* 0x000000011800788c */ /* 0x000fe2000bf45270 */
[----:B-1----:R-:W-:Y:S01]  /*24e0*/  MOV R0, UR29 ;  /* 0x0000001d00007c02 */ /* 0x002fe20008000f00 */
[----:B------:R-:W-:Y:S02]  /*24f0*/  UIADD3 UR32, UP1, UPT, UR50, 0x80, URZ ;  /* 0x0000008032207890 */ /* 0x000fe4000ff3e0ff */
[----:B------:R-:W-:Y:S01]  /*2500*/  UIADD3 UR18, UPT, UPT, UR18, 0x1, URZ ;  /* 0x0000000112127890 */ /* 0x000fe2000fffe0ff */
[----:B------:R-:W-:Y:S01]  /*2510*/  SHF.L.U32 R0, R0, 0x1f, RZ ;  /* 0x0000001f00007819 */ /* 0x000fe200000006ff */
[----:B------:R-:W-:Y:S01]  /*2520*/  UIADD3.X UR33, UPT, UPT, URZ, UR51, URZ, UP1, !UPT ;  /* 0x00000033ff217290 */ /* 0x000fe20008ffe4ff */
[----:B------:R-:W-:Y:S02]  /*2530*/  UMOV UR44, 0x0 ;  /* 0x00000000002c7882 */ /* 0x000fe40000000000 */
[----:B------:R1:W2:Y:S01]  /*2540*/  SYNCS.PHASECHK.TRANS64.TRYWAIT P0, [UR8+0xd0], R0 ;  /* 0x0000d000ff0075a7 */ /* 0x0002a20008001108 */
[----:B------:R-:W-:Y:S02]  /*2550*/  UIMAD.WIDE.U32 UR8, UR43, UR28, URZ ;  /* 0x0000001c2b0872a5 */ /* 0x000fe4000f8e00ff */
[----:B------:R-:W-:Y:S02]  /*2560*/  ULEA UR8, UR14, UR35, 0xc ;  /* 0x000000230e087291 */ /* 0x000fe4000f8e60ff */
[----:B------:R-:W-:Y:S02]  /*2570*/  USHF.R.U32.HI UR9, URZ, UR27, UR9 ;  /* 0x0000001bff097299 */ /* 0x000fe40008011609 */
[----:B------:R-:W-:Y:S02]  /*2580*/  UIADD3 UR40, UPT, UPT, UR8, 0x4400, URZ ;  /* 0x0000440008287890 */ /* 0x000fe4000fffe0ff */
[----:B------:R-:W-:Y:S02]  /*2590*/  USEL UR9, UR43, UR9, !UP0 ;  /* 0x000000092b097287 */ /* 0x000fe4000c000000 */
[----:B------:R-:W-:Y:S02]  /*25a0*/  UISETP.NE.AND UP0, UPT, UR23, 0x1, UPT ;  /* 0x000000011700788c */ /* 0x000fe4000bf05270 */
[----:B------:R-:W-:Y:S02]  /*25b0*/  UIMAD.WIDE.U32 UR12, UR9, UR20, URZ ;  /* 0x00000014090c72a5 */ /* 0x000fe4000f8e00ff */
[----:B------:R-:W-:Y:S02]  /*25c0*/  ULEA UR12, UR37, UR38, 0x5 ;  /* 0x00000026250c7291 */ /* 0x000fe4000f8e28ff */
[----:B------:R-:W-:Y:S02]  /*25d0*/  USHF.R.U32.HI UR13, URZ, UR21, UR13 ;  /* 0x00000015ff0d7299 */ /* 0x000fe4000801160d */
[----:B------:R-:W-:Y:S02]  /*25e0*/  ULEA UR19, UR36, UR12, 0xa ;  /* 0x0000000c24137291 */ /* 0x000fe4000f8e50ff */
[----:B------:R-:W-:Y:S02]  /*25f0*/  USEL UR13, UR9, UR13, !UP0 ;  /* 0x0000000d090d7287 */ /* 0x000fe4000c000000 */
[----:B------:R-:W-:Y:S02]  /*2600*/  UIADD3 UR12, UPT, UPT, -UR9, URZ, URZ ;  /* 0x000000ff090c7290 */ /* 0x000fe4000fffe1ff */
[----:B------:R-:W-:Y:S02]  /*2610*/  UIMAD.WIDE.U32 UR14, UR13, UR26, URZ ;  /* 0x0000001a0d0e72a5 */ /* 0x000fe4000f8e00ff */
[----:B------:R-:W-:Y:S02]  /*2620*/  UIMAD UR12, UR22, UR12, UR43 ;  /* 0x0000000c160c72a4 */ /* 0x000fe4000f8e022b */
[----:B------:R-:W-:Y:S02]  /*2630*/  UIADD3 UR30, UP0, UPT, UR50, 0x180, URZ ;  /* 0x00000180321e7890 */ /* 0x000fe4000ff1e0ff */
[----:B------:R-:W-:Y:S02]  /*2640*/  UIADD3 UR8, UPT, UPT, UR8, 0x1e400, URZ ;  /* 0x0001e40008087890 */ /* 0x000fe4000fffe0ff */
[----:B------:R-:W-:Y:S02]  /*2650*/  UIADD3.X UR31, UPT, UPT, URZ, UR51, URZ, UP0, !UPT ;  /* 0x00000033ff1f7290 */ /* 0x000fe400087fe4ff */
[----:B------:R-:W-:Y:S01]  /*2660*/  UISETP.NE.AND UP0, UPT, UR18, UR46, UPT ;  /* 0x0000002e1200728c */ /* 0x000fe2000bf05270 */
[----:B------:R-:W-:Y:S01]  /*2670*/  UMOV UR45, 0x10000000 ;  /* 0x10000000002d7882 */ /* 0x000fe20000000000 */
[----:B------:R-:W-:Y:S01]  /*2680*/  UMOV UR14, UR15 ;  /* 0x0000000f000e7c82 */ /* 0x000fe20008000000 */
[----:B------:R-:W-:Y:S01]  /*2690*/  UTMALDG.2D.2CTA [UR40], [UR32], desc[UR44] ;  /* 0x00002c28200075b4 */ /* 0x000fe20008209000 */
[----:B------:R-:W-:Y:S04]  /*26a0*/  USHF.R.U32.HI UR11, URZ, UR25, UR14 ;  /* 0x00000019ff0b7299 */ /* 0x000fe8000801160e */
[----:B------:R-:W-:Y:S02]  /*26b0*/  USEL UR14, UR13, UR11, !UP2 ;  /* 0x0000000b0d0e7287 */ /* 0x000fe4000d000000 */
[----:B------:R-:W-:Y:S02]  /*26c0*/  UIADD3 UR11, UPT, UPT, -UR13, URZ, URZ ;  /* 0x000000ff0d0b7290 */ /* 0x000fe4000fffe1ff */
[----:B------:R-:W-:Y:S02]  /*26d0*/  UIADD3 UR15, UPT, UPT, -UR14, URZ, URZ ;  /* 0x000000ff0e0f7290 */ /* 0x000fe4000fffe1ff */
[----:B------:R-:W-:Y:S02]  /*26e0*/  UIMAD UR9, UR23, UR11, UR9 ;  /* 0x0000000b170972a4 */ /* 0x000fe4000f8e0209 */
[----:B------:R-:W-:Y:S02]  /*26f0*/  UIMAD UR13, UR24, UR15, UR13 ;  /* 0x0000000f180d72a4 */ /* 0x000fe4000f8e020d */
[----:B------:R-:W-:Y:S02]  /*2700*/  UIMAD UR11, UR12, UR5, UR4 ;  /* 0x000000050c0b72a4 */ /* 0x000fe4000f8e0204 */
[----:B------:R-:W-:Y:S02]  /*2710*/  UIMAD UR12, UR9, UR16, UR6 ;  /* 0x00000010090c72a4 */ /* 0x000fe4000f8e0206 */
[----:B------:R-:W-:Y:S02]  /*2720*/  UIMAD UR13, UR13, UR17, UR7 ;  /* 0x000000110d0d72a4 */ /* 0x000fe4000f8e0207 */
[----:B------:R-:W-:Y:S01]  /*2730*/  UPRMT UR15, UR19, 0x5410, URZ ;  /* 0x00005410130f7896 */ /* 0x000fe200080000ff */
[----:B------:R-:W-:Y:S02]  /*2740*/  UMOV UR9, UR41 ;  /* 0x0000002900097c82 */ /* 0x000fe40008000000 */
[----:B------:R-:W-:Y:S06]  /*2750*/  UMOV UR19, UR46 ;  /* 0x0000002e00137c82 */ /* 0x000fec0008000000 */
[----:B------:R3:W-:Y:S02]  /*2760*/  UTMALDG.5D.IM2COL.2CTA [UR8], [UR30], UR15, desc[UR44] ;  /* 0x00002c081e0073b4 */ /* 0x0007e4000826100f */
[----:B---3--:R-:W-:Y:S01]  /*2770*/  UMOV UR14, UR34 ;  /* 0x00000022000e7c82 */ /* 0x008fe20008000000 */
[----:B-1----:R-:W-:Y:S05]  /*2780*/  BRA.U UP0, `(.L_x_29) ;  /* 0xfffffff900ec7547 */ /* 0x002fea000b83ffff */
.L_x_23:
[----:B------:R-:W-:Y:S01]  /*2790*/  ULEA UR4, UR34, UR35, 0x3 ;  /* 0x0000002322047291 */ /* 0x000fe2000f8e18ff */
[----:B------:R-:W-:Y:S01]  /*27a0*/  MOV R0, UR29 ;  /* 0x0000001d00007c02 */ /* 0x000fe20008000f00 */
[----:B------:R-:W-:Y:S01]  /*27b0*/  @!P1 SYNCS.ARRIVE.TRANS64.A1T0 RZ, [UR35+0x1e8], RZ ;  /* 0x0001e8ffffff99a7 */ /* 0x000fe20008100023 */
[----:B------:R-:W-:Y:S02]  /*27c0*/  UISETP.GT.AND UP0, UPT, UR60, UR59, UPT ;  /* 0x0000003b3c00728c */ /* 0x000fe4000bf04270 */
[----:B------:R-:W-:-:S04]  /*27d0*/  SHF.L.U32 R0, R0, 0x1f, RZ ;  /* 0x0000001f00007819 */ /* 0x000fc800000006ff */
[----:B--2-4-:R2:W4:Y:S03]  /*27e0*/  SYNCS.PHASECHK.TRANS64.TRYWAIT P0, [UR4+0xd0], R0 ;  /* 0x0000d000ff0075a7 */ /* 0x0145260008001104 */
[----:B------:R-:W-:Y:S05]  /*27f0*/  BRA.U !UP0, `(.L_x_30) ;  /* 0x0000000508647547 */ /* 0x000fea000b800000 */
[----:B------:R-:W1:Y:S01]  /*2800*/  LDCU.64 UR8, c[0x0][0x5c0] ;  /* 0x0000b800ff0877ac */ /* 0x000e620008000a00 */
[----:B------:R-:W1:Y:S01]  /*2810*/  LDCU.64 UR44, c[0x0][0x5f8] ;  /* 0x0000bf00ff2c77ac */ /* 0x000e620008000a00 */
[----:B------:R-:W3:Y:S01]  /*2820*/  LDCU UR11, c[0x0][0x5c8] ;  /* 0x0000b900ff0b77ac */ /* 0x000ee20008000800 */
[----:B------:R-:W3:Y:S01]  /*2830*/  LDCU UR37, c[0x0][0x600] ;  /* 0x0000c000ff2577ac */ /* 0x000ee20008000800 */
[----:B------:R-:W2:Y:S01]  /*2840*/  LDCU UR23, c[0x0][0x5a8] ;  /* 0x0000b500ff1777ac */ /* 0x000ea20008000800 */
[----:B------:R-:W2:Y:S01]  /*2850*/  LDCU UR22, c[0x0][0x59c] ;  /* 0x0000b380ff1677ac */ /* 0x000ea20008000800 */
[----:B-1----:R-:W-:Y:S01]  /*2860*/  UIMAD UR38, UR49, UR9, UR45 ;  /* 0x00000009312672a4 */ /* 0x002fe2000f8e022d */
[----:B------:R-:W1:Y:S01]  /*2870*/  LDCU UR18, c[0x0][0x590] ;  /* 0x0000b200ff1277ac */ /* 0x000e620008000800 */
[----:B------:R-:W1:Y:S01]  /*2880*/  LDCU UR27, c[0x0][0x594] ;  /* 0x0000b280ff1b77ac */ /* 0x000e620008000800 */
[----:B------:R-:W1:Y:S01]  /*2890*/  LDCU UR26, c[0x0][0x598] ;  /* 0x0000b300ff1a77ac */ /* 0x000e620008000800 */
[----:B------:R-:W1:Y:S01]  /*28a0*/  LDCU UR25, c[0x0][0x5ac] ;  /* 0x0000b580ff1977ac */ /* 0x000e620008000800 */
[----:B------:R-:W1:Y:S01]  /*28b0*/  LDCU UR24, c[0x0][0x5b0] ;  /* 0x0000b600ff1877ac */ /* 0x000e620008000800 */
[----:B------:R-:W1:Y:S01]  /*28c0*/  LDCU UR5, c[0x0][0x5cc] ;  /* 0x0000b980ff0577ac */ /* 0x000e620008000800 */
[----:B------:R-:W1:Y:S01]  /*28d0*/  LDCU UR4, c[0x0][0x5ec] ;  /* 0x0000bd80ff0477ac */ /* 0x000e620008000800 */
[----:B------:R-:W1:Y:S01]  /*28e0*/  LDCU.64 UR20, c[0x0][0x5a0] ;  /* 0x0000b400ff1477ac */ /* 0x000e620008000a00 */
[----:B------:R-:W1:Y:S01]  /*28f0*/  LDCU.64 UR16, c[0x0][0x5d0] ;  /* 0x0000ba00ff1077ac */ /* 0x000e620008000a00 */
[----:B------:R-:W1:Y:S01]  /*2900*/  LDCU.64 UR6, c[0x0][0x5f0] ;  /* 0x0000be00ff0677ac */ /* 0x000e620008000a00 */
[----:B------:R-:W-:-:S02]  /*2910*/  UIMAD UR44, UR54, UR8, UR44 ;  /* 0x00000008362c72a4 */ /* 0x000fc4000f8e022c */
[----:B------:R-:W-:Y:S02]  /*2920*/  UIADD3 UR45, UPT, UPT, UR61, UR19, URZ ;  /* 0x000000133d2d7290 */ /* 0x000fe4000fffe0ff */
[----:B---3--:R-:W-:Y:S01]  /*2930*/  UIMAD UR37, UR48, UR11, UR37 ;  /* 0x0000000b302572a4 */ /* 0x008fe2000f8e0225 */
[----:B--2---:R-:W-:-:S11]  /*2940*/  UMOV UR14, UR34 ;  /* 0x00000022000e7c82 */ /* 0x004fd60008000000 */
.L_x_36:
[----:B---3--:R-:W-:Y:S01]  /*2950*/  @!P3 MOV R3, 0x4000 ;  /* 0x000040000003b802 */ /* 0x008fe20000000f00 */
[----:B------:R-:W-:Y:S01]  /*2960*/  ULEA UR11, UR14, UR35, 0x3 ;  /* 0x000000230e0b7291 */ /* 0x000fe2000f8e18ff */
[----:B--2-4-:R-:W-:Y:S11]  /*2970*/  @P0 BRA `(.L_x_31) ;  /* 0x0000000000100947 */ /* 0x014ff60003800000 */
[----:B------:R-:W-:Y:S04]  /*2980*/  MOV R4, UR29 ;  /* 0x0000001d00047c02 */ /* 0x000fe80008000f00 */
[----:B------:R-:W-:Y:S04]  /*2990*/  SHF.L.U32 R4, R4, 0x1f, RZ ;  /* 0x0000001f04047819 */ /* 0x000fe800000006ff */
[----:B------:R-:W2:Y:S02]  /*29a0*/  SYNCS.PHASECHK.TRANS64.TRYWAIT P0, [UR11+0xd0], R4 ;  /* 0x0000d004ff0075a7 */ /* 0x000ea4000800110b */
[----:B--2---:R-:W-:Y:S05]  /*29b0*/  @!P0 BRA `(.L_x_32) ;  /* 0x0000008400948947 */ /* 0x004fea0003800000 */
.L_x_31:
[----:B------:R3:W-:Y:S01]  /*29c0*/  @!P3 SYNCS.ARRIVE.TRANS64 RZ, [UR11], R3 ;  /* 0x00000003ffffb9a7 */ /* 0x0007e2000800000b */
[----:B------:R-:W-:Y:S04]  /*29d0*/  ULOP3.LUT UR8, UR47, 0x2, URZ, 0xfc, !UPT ;  /* 0x000000022f087892 */ /* 0x000fe8000f8efcff */
[----:B------:R-:W-:Y:S09]  /*29e0*/  UISETP.NE.AND UP0, UPT, UR8, 0x2, UPT ;  /* 0x000000020800788c */ /* 0x000ff2000bf05270 */
[----:B------:R-:W-:Y:S05]  /*29f0*/  BRA.U UP0, `(.L_x_33) ;  /* 0x0000000100047547 */ /* 0x000fea000b800000 */
[----:B-1----:R-:W-:Y:S05]  /*2a00*/  BPT.TRAP 0x1 ;  /* 0x000000040000795c */ /* 0x002fea0000300000 */
.L_x_33:
[----:B------:R-:W-:Y:S04]  /*2a10*/  BSSY.RECONVERGENT B0, `(.L_x_34) ;  /* 0x0000003000007945 */ /* 0x000fe80003800200 */
[----:B------:R-:W-:Y:S05]  /*2a20*/  @P2 BRA `(.L_x_35) ;  /* 0x0000000000042947 */ /* 0x000fea0003800000 */
[----:B-1----:R-:W-:Y:S05]  /*2a30*/  BPT.TRAP 0x1 ;  /* 0x000000040000795c */ /* 0x002fea0000300000 */
.L_x_35:
[----:B-1----:R-:W-:Y:S05]  /*2a40*/  BSYNC.RECONVERGENT B0 ;  /* 0x0000000000007941 */ /* 0x002fea0003800200 */
.L_x_34:
[----:B------:R-:W-:Y:S02]  /*2a50*/  UIADD3 UR8, UPT, UPT, UR14, 0x1, URZ ;  /* 0x000000010e087890 */ /* 0x000fe4000fffe0ff */
[----:B------:R-:W-:Y:S02]  /*2a60*/  USHF.L.U32 UR43, UR19, 0x5, URZ ;  /* 0x00000005132b7899 */ /* 0x000fe400080006ff */
[----:B------:R-:W-:Y:S02]  /*2a70*/  UISETP.NE.AND UP0, UPT, UR8, 0x1a, UPT ;  /* 0x0000001a0800788c */ /* 0x000fe4000bf05270 */
[----:B------:R-:W-:Y:S02]  /*2a80*/  ULEA UR28, UR14, UR35, 0xc ;  /* 0x000000230e1c7291 */ /* 0x000fe4000f8e60ff */
[----:B------:R-:W-:Y:S02]  /*2a90*/  USEL UR9, URZ, 0x1, UP0 ;  /* 0x00000001ff097887 */ /* 0x000fe40008000000 */
[----:B------:R-:W-:Y:S02]  /*2aa0*/  USEL UR34, UR8, URZ, UP0 ;  /* 0x000000ff08227287 */ /* 0x000fe40008000000 */
[----:B------:R-:W-:Y:S02]  /*2ab0*/  ULOP3.LUT UR29, UR29, UR9, URZ, 0x3c, !UPT ;  /* 0x000000091d1d7292 */ /* 0x000fe4000f8e3cff */
[----:B------:R-:W-:Y:S02]  /*2ac0*/  ULEA UR8, UR34, UR35, 0x3 ;  /* 0x0000002322087291 */ /* 0x000fe4000f8e18ff */
[----:B------:R-:W-:Y:S02]  /*2ad0*/  UISETP.NE.AND UP0, UPT, UR18, 0x1, UPT ;  /* 0x000000011200788c */ /* 0x000fe4000bf05270 */
[----:B------:R-:W-:Y:S01]  /*2ae0*/  ULOP3.LUT UR41, UR11, 0xfefffff8, URZ, 0xc0, !UPT ;  /* 0xfefffff80b297892 */ /* 0x000fe2000f8ec0ff */
[----:B--2---:R-:W-:Y:S01]  /*2af0*/  MOV R0, UR29 ;  /* 0x0000001d00007c02 */ /* 0x004fe20008000f00 */
[----:B------:R-:W-:Y:S02]  /*2b00*/  UISETP.NE.AND UP2, UPT, UR23, 0x1, UPT ;  /* 0x000000011700788c */ /* 0x000fe4000bf45270 */
[----:B------:R-:W-:Y:S01]  /*2b10*/  UIADD3 UR32, UP1, UPT, UR50, 0x80, URZ ;  /* 0x0000008032207890 */ /* 0x000fe2000ff3e0ff */
[----:B------:R-:W-:Y:S01]  /*2b20*/  SHF.L.U32 R0, R0, 0x1f, RZ ;  /* 0x0000001f00007819 */ /* 0x000fe200000006ff */
[----:B------:R-:W-:Y:S02]  /*2b30*/  UIADD3 UR40, UPT, UPT, UR28, 0x4400, URZ ;  /* 0x000044001c287890 */ /* 0x000fe4000fffe0ff */
[----:B------:R-:W-:Y:S01]  /*2b40*/  UIADD3.X UR33, UPT, UPT, URZ, UR51, URZ, UP1, !UPT ;  /* 0x00000033ff217290 */ /* 0x000fe20008ffe4ff */
[----:B------:R1:W2:Y:S01]  /*2b50*/  SYNCS.PHASECHK.TRANS64.TRYWAIT P0, [UR8+0xd0], R0 ;  /* 0x0000d000ff0075a7 */ /* 0x0002a20008001108 */
[----:B------:R-:W-:Y:S02]  /*2b60*/  UIMAD.WIDE.U32 UR8, UR43, UR27, URZ ;  /* 0x0000001b2b0872a5 */ /* 0x000fe4000f8e00ff */
[----:B------:R-:W-:Y:S02]  /*2b70*/  UIADD3 UR19, UPT, UPT, UR19, 0x1, URZ ;  /* 0x0000000113137890 */ /* 0x000fe4000fffe0ff */
[----:B------:R-:W-:Y:S01]  /*2b80*/  USHF.R.U32.HI UR9, URZ, UR26, UR9 ;  /* 0x0000001aff097299 */ /* 0x000fe20008011609 */
[----:B------:R-:W-:Y:S01]  /*2b90*/  UMOV UR48, 0x0 ;  /* 0x0000000000307882 */ /* 0x000fe20000000000 */
[----:B------:R-:W-:Y:S02]  /*2ba0*/  UMOV UR49, 0x10000000 ;  /* 0x1000000000317882 */ /* 0x000fe40000000000 */
[----:B------:R-:W-:Y:S01]  /*2bb0*/  USEL UR9, UR43, UR9, !UP0 ;  /* 0x000000092b097287 */ /* 0x000fe2000c000000 */
[----:B------:R-:W-:Y:S01]  /*2bc0*/  UTMALDG.2D.2CTA [UR40], [UR32], desc[UR48] ;  /* 0x00003028200075b4 */ /* 0x000fe20008209000 */
        /* <DEDUP_REMOVED lines=9> */
[----:B------:R-:W-:Y:S03]  /*2c60*/  UIADD3 UR30, UP0, UPT, UR50, 0x180, URZ ;  /* 0x00000180321e7890 */ /* 0x000fe6000ff1e0ff */
[----:B------:R-:W-:Y:S01]  /*2c70*/  UMOV UR8, UR15 ;  /* 0x0000000f00087c82 */ /* 0x000fe20008000000 */
[----:B------:R-:W-:Y:S02]  /*2c80*/  UIADD3.X UR31, UPT, UPT, URZ, UR51, URZ, UP0, !UPT ;  /* 0x00000033ff1f7290 */ /* 0x000fe400087fe4ff */
[----:B------:R-:W-:Y:S02]  /*2c90*/  USHF.R.U32.HI UR11, URZ, UR24, UR8 ;  /* 0x00000018ff0b7299 */ /* 0x000fe40008011608 */
[----:B------:R-:W-:Y:S02]  /*2ca0*/  UIADD3 UR8, UPT, UPT, UR28, 0x1e400, URZ ;  /* 0x0001e4001c087890 */ /* 0x000fe4000fffe0ff */
        /* <DEDUP_REMOVED lines=9> */
[----:B------:R-:W-:Y:S01]  /*2d40*/  UMOV UR9, UR41 ;  /* 0x0000002900097c82 */ /* 0x000fe20008000000 */
[----:B------:R-:W-:Y:S07]  /*2d50*/  UISETP.NE.AND UP0, UPT, UR19, UR45, UPT ;  /* 0x0000002d1300728c */ /* 0x000fee000bf05270 */
[----:B------:R4:W-:Y:S02]  /*2d60*/  UTMALDG.5D.IM2COL.2CTA [UR8], [UR30], UR15, desc[UR48] ;  /* 0x000030081e0073b4 */ /* 0x0009e4000826100f */
[----:B----4-:R-:W-:Y:S01]  /*2d70*/  UMOV UR14, UR34 ;  /* 0x00000022000e7c82 */ /* 0x010fe20008000000 */
[----:B-1----:R-:W-:Y:S05]  /*2d80*/  BRA.U UP0, `(.L_x_36) ;  /* 0xfffffff900f07547 */ /* 0x002fea000b83ffff */
.L_x_30:
[----:B---3--:R-:W-:Y:S01]  /*2d90*/  SHF.L.U32 R3, R2, 0x1f, RZ ;  /* 0x0000001f02037819 */ /* 0x008fe200000006ff */
[----:B------:R-:W-:-:S03]  /*2da0*/  NOP ;  /* 0x0000000000007918 */ /* 0x000fc60000000000 */
[----:B--2-4-:R-:W2:Y:S02]  /*2db0*/  SYNCS.PHASECHK.TRANS64.TRYWAIT P0, [UR35+0x1f0], R3 ;  /* 0x0001f003ff0075a7 */ /* 0x014ea40008001123 */
[----:B--2---:R-:W-:Y:S05]  /*2dc0*/  @!P0 BRA `(.L_x_37) ;  /* 0x0000008000a88947 */ /* 0x004fea0003800000 */
.L_x_168:
[----:B------:R-:W3:Y:S01]  /*2dd0*/  LDS.128 R4, [UR35+0x230] ;  /* 0x00023023ff047984 */ /* 0x000ee20008000c00 */
[----:B------:R-:W-:Y:S02]  /*2de0*/  UIADD3 UR4, UPT, UPT, UR35, 0x1f8, URZ ;  /* 0x000001f823047890 */ /* 0x000fe4000fffe0ff */
[----:B------:R-:W-:Y:S01]  /*2df0*/  UISETP.GE.AND UP0, UPT, UR39, 0x1, UPT ;  /* 0x000000012700788c */ /* 0x000fe2000bf06270 */
[----:B------:R-:W-:Y:S01]  /*2e00*/  @!PT LDS RZ, [RZ] ;  /* 0x00000000fffff984 */ /* 0x000fe20000000800 */
[----:B------:R-:W-:Y:S01]  /*2e10*/  @!PT LDS RZ, [RZ] ;  /* 0x00000000fffff984 */ /* 0x000fe20000000800 */
[----:B------:R-:W-:Y:S01]  /*2e20*/  @!PT LDS RZ, [RZ] ;  /* 0x00000000fffff984 */ /* 0x000fe20000000800 */
[----:B------:R-:W-:Y:S01]  /*2e30*/  @!PT LDS RZ, [RZ] ;  /* 0x00000000fffff984 */ /* 0x000fe20000000800 */
[----:B------:R4:W-:Y:S06]  /*2e40*/  MEMBAR.ALL.CTA ;  /* 0x0000000000007992 */ /* 0x0009ec0000008000 */
[----:B----4-:R-:W4:Y:S01]  /*2e50*/  FENCE.VIEW.ASYNC.S ;  /* 0x00000000000073c6 */ /* 0x010f220000000000 */
[----:B------:R-:W-:-:S09]  /*2e60*/  UPRMT UR4, URZ, 0x654, UR4 ;  /* 0x00000654ff047896 */ /* 0x000fd20008000004 */
[----:B----4-:R-:W-:Y:S01]  /*2e70*/  SYNCS.ARRIVE.TRANS64.RED.A1T0 RZ, [UR4], RZ ;  /* 0x000000ffffff79a7 */ /* 0x010fe20008100404 */
[----:B---3--:R-:W-:-:S13]  /*2e80*/  LOP3.LUT P0, RZ, R6, 0x1, RZ, 0xc0, !PT ;  /* 0x0000000106ff7812 */ /* 0x008fda000780c0ff */
[----:B------:R-:W-:Y:S01]  /*2e90*/  VOTEU.ANY UP1, P0 ;  /* 0x0000000000ff7886 */ /* 0x000fe20000020100 */
[----:B------:R-:W-:-:S13]  /*2ea0*/  PLOP3.LUT P0, PT, PT, PT, UP1, 0x80, 0x8 ;  /* 0x000000000008781c */ /* 0x000fda0003f0f018 */
[----:B--2---:R-:W-:Y:S02]  /*2eb0*/  @P0 MOV R0, R4 ;  /* 0x0000000400000202 */ /* 0x004fe40000000f00 */
[----:B------:R-:W-:Y:S02]  /*2ec0*/  @P0 LOP3.LUT R4, R5, 0xffff, RZ, 0xc0, !PT ;  /* 0x0000ffff05040812 */ /* 0x000fe400078ec0ff */
[----:B------:R-:W-:Y:S02]  /*2ed0*/  @P0 R2UR UR6, R0 ;  /* 0x00000000000602ca */ /* 0x000fe400000e0000 */
[----:B------:R-:W-:-:S11]  /*2ee0*/  @P0 R2UR UR5, R4 ;  /* 0x00000000040502ca */ /* 0x000fd600000e0000 */
[----:B------:R-:W-:Y:S02]  /*2ef0*/  @UP1 UMOV UR53, UR6 ;  /* 0x0000000600351c82 */ /* 0x000fe40008000000 */
[----:B-1----:R-:W-:Y:S01]  /*2f00*/  @UP1 UMOV UR52, UR5 ;  /* 0x0000000500341c82 */ /* 0x002fe20008000000 */
[----:B------:R-:W-:Y:S05]  /*2f10*/  BRA.U !UP0, `(.L_x_38) ;  /* 0x0000000108d47547 */ /* 0x000fea000b800000 */
[----:B------:R-:W1:Y:S01]  /*2f20*/  LDCU.128 UR16, c[0x0][0xc10] ;  /* 0x00018200ff1077ac */ /* 0x000e620008000c00 */
[----:B------:R-:W2:Y:S01]  /*2f30*/  LDCU UR20, c[0x0][0xc20] ;  /* 0x00018400ff1477ac */ /* 0x000ea20008000800 */
[----:B------:R-:W3:Y:S01]  /*2f40*/  LDCU UR13, c[0x0][0xc0c] ;  /* 0x00018180ff0d77ac */ /* 0x000ee20008000800 */
[----:B------:R-:W4:Y:S01]  /*2f50*/  LDCU.64 UR14, c[0x0][0xc28] ;  /* 0x00018500ff0e77ac */ /* 0x000f220008000a00 */
[----:B------:R-:W-:Y:S02]  /*2f60*/  UISETP.NE.AND UP3, UPT, UR39, 0x1, UPT ;  /* 0x000000012700788c */ /* 0x000fe4000bf65270 */
[----:B-1----:R-:W-:Y:S02]  /*2f70*/  UIMAD.WIDE.U32 UR4, UR56, UR19, URZ ;  /* 0x00000013380472a5 */ /* 0x002fe4000f8e00ff */
[----:B------:R-:W-:Y:S02]  /*2f80*/  UIMAD.WIDE.U32 UR6, UR58, UR16, URZ ;  /* 0x000000103a0672a5 */ /* 0x000fe4000f8e00ff */
[----:B------:R-:W-:-:S02]  /*2f90*/  UISETP.NE.AND UP0, UPT, UR18, 0x1, UPT ;  /* 0x000000011200788c */ /* 0x000fc4000bf05270 */
[----:B------:R-:W-:Y:S01]  /*2fa0*/  UIMAD.WIDE.U32 UR10, UR52, UR19, URZ ;  /* 0x00000013340a72a5 */ /* 0x000fe2000f8e00ff */
[----:B------:R-:W-:Y:S01]  /*2fb0*/  UMOV UR4, UR5 ;  /* 0x0000000500047c82 */ /* 0x000fe20008000000 */
[----:B---3--:R-:W-:Y:S02]  /*2fc0*/  UISETP.NE.AND UP2, UPT, UR13, 0x1, UPT ;  /* 0x000000010d00788c */ /* 0x008fe4000bf45270 */
[----:B--2---:R-:W-:Y:S02]  /*2fd0*/  USHF.R.U32.HI UR5, URZ, UR20, UR4 ;  /* 0x00000014ff057299 */ /* 0x004fe40008011604 */
[----:B------:R-:W-:Y:S01]  /*2fe0*/  UIMAD.WIDE.U32 UR8, UR53, UR16, URZ ;  /* 0x00000010350872a5 */ /* 0x000fe2000f8e00ff */
[----:B------:R-:W-:Y:S01]  /*2ff0*/  UMOV UR4, UR7 ;  /* 0x0000000700047c82 */ /* 0x000fe20008000000 */
[----:B------:R-:W-:Y:S02]  /*3000*/  USEL UR5, UR56, UR5, !UP0 ;  /* 0x0000000538057287 */ /* 0x000fe4000c000000 */
[----:B------:R-:W-:-:S02]  /*3010*/  USHF.R.U32.HI UR4, URZ, UR17, UR4 ;  /* 0x00000011ff047299 */ /* 0x000fc40008011604 */
[----:B----4-:R-:W-:Y:S02]  /*3020*/  UIMAD.WIDE.U32 UR6, UR5, UR14, URZ ;  /* 0x0000000e050672a5 */ /* 0x010fe4000f8e00ff */
[----:B------:R-:W-:Y:S01]  /*3030*/  USEL UR12, UR58, UR4, !UP2 ;  /* 0x000000043a0c7287 */ /* 0x000fe2000d000000 */
[----:B------:R-:W-:Y:S02]  /*3040*/  UMOV UR8, UR9 ;  /* 0x0000000900087c82 */ /* 0x000fe40008000000 */
[----:B------:R-:W-:Y:S01]  /*3050*/  UMOV UR4, UR11 ;  /* 0x0000000b00047c82 */ /* 0x000fe20008000000 */
[----:B------:R-:W-:Y:S01]  /*3060*/  UIMAD.WIDE.U32 UR10, UR12, UR14, URZ ;  /* 0x0000000e0c0a72a5 */ /* 0x000fe2000f8e00ff */
[----:B------:R-:W-:Y:S01]  /*3070*/  UMOV UR6, UR7 ;  /* 0x0000000700067c82 */ /* 0x000fe20008000000 */
[----:B------:R-:W-:Y:S02]  /*3080*/  USHF.R.U32.HI UR4, URZ, UR20, UR4 ;  /* 0x00000014ff047299 */ /* 0x000fe40008011604 */
[----:B------:R-:W-:-:S02]  /*3090*/  @UP3 USHF.R.U32.HI UR5, URZ, UR15, UR6 ;  /* 0x0000000fff053299 */ /* 0x000fc40008011606 */
[----:B------:R-:W-:Y:S01]  /*30a0*/  USHF.R.U32.HI UR17, URZ, UR17, UR8 ;  /* 0x00000011ff117299 */ /* 0x000fe20008011608 */
[----:B------:R-:W-:Y:S01]  /*30b0*/  UMOV UR6, UR11 ;  /* 0x0000000b00067c82 */ /* 0x000fe20008000000 */
[----:B------:R-:W-:Y:S02]  /*30c0*/  USEL UR4, UR52, UR4, !UP0 ;  /* 0x0000000434047287 */ /* 0x000fe4000c000000 */
[----:B------:R-:W-:Y:S02]  /*30d0*/  @UP3 USHF.R.U32.HI UR12, URZ, UR15, UR6 ;  /* 0x0000000fff0c3299 */ /* 0x000fe40008011606 */
[----:B------:R-:W-:Y:S02]  /*30e0*/  UIMAD UR6, UR39, UR5, URZ ;  /* 0x00000005270672a4 */ /* 0x000fe4000f8e02ff */
[----:B------:R-:W-:Y:S02]  /*30f0*/  USEL UR5, UR53, UR17, !UP2 ;  /* 0x0000001135057287 */ /* 0x000fe4000d000000 */
[----:B------:R-:W-:-:S02]  /*3100*/  UIMAD UR8, UR39, UR12, URZ ;  /* 0x0000000c270872a4 */ /* 0x000fc4000f8e02ff */
[----:B------:R-:W-:Y:S02]  /*3110*/  UISETP.GE.AND UP0, UPT, UR4, UR6, UPT ;  /* 0x000000060400728c */ /* 0x000fe4000bf06270 */
[----:B------:R-:W-:Y:S02]  /*3120*/  UIMAD.WIDE.U32 UR6, UR4, UR14, URZ ;  /* 0x0000000e040672a5 */ /* 0x000fe4000f8e00ff */
[----:B------:R-:W-:Y:S02]  /*3130*/  UISETP.GE.OR UP0, UPT, UR5, UR8, UP0 ;  /* 0x000000080500728c */ /* 0x000fe40008706670 */
[----:B------:R-:W-:Y:S02]  /*3140*/  UIMAD.WIDE.U32 UR8, UR5, UR14, URZ ;  /* 0x0000000e050872a5 */ /* 0x000fe4000f8e00ff */
[----:B------:R-:W-:Y:S01]  /*3150*/  UIADD3 UR10, UPT, UPT, -UR4, URZ, URZ ;  /* 0x000000ff040a7290 */ /* 0x000fe2000fffe1ff */
[----:B------:R-:W-:Y:S02]  /*3160*/  UMOV UR6, UR7 ;  /* 0x0000000700067c82 */ /* 0x000fe40008000000 */
[----:B------:R-:W-:-:S02]  /*3170*/  USHF.R.U32.HI UR6, URZ, UR15, UR6 ;  /* 0x0000000fff067299 */ /* 0x000fc40008011606 */
[----:B------:R-:W-:Y:S02]  /*3180*/  UIMAD UR10, UR18, UR10, UR52 ;  /* 0x0000000a120a72a4 */ /* 0x000fe4000f8e0234 */
[----:B------:R-:W-:Y:S01]  /*3190*/  USEL UR6, UR4, UR6, !UP3 ;  /* 0x0000000604067287 */ /* 0x000fe2000d800000 */
[----:B------:R-:W-:Y:S01]  /*31a0*/  @!UP0 UMOV UR7, UR9 ;  /* 0x0000000900078c82 */ /* 0x000fe20008000000 */
[----:B------:R-:W-:Y:S02]  /*31b0*/  UIADD3 UR9, UPT, UPT, -UR5, URZ, URZ ;  /* 0x000000ff05097290 */ /* 0x000fe4000fffe1ff */
[----:B------:R-:W-:Y:S02]  /*31c0*/  @!UP0 USHF.R.U32.HI UR7, URZ, UR15, UR7 ;  /* 0x0000000fff078299 */ /* 0x000fe40008011607 */
[----:B------:R-:W-:Y:S02]  /*31d0*/  UIADD3 UR8, UPT, UPT, -UR6, URZ, URZ ;  /* 0x000000ff06087290 */ /* 0x000fe4000fffe1ff */
[----:B------:R-:W-:-:S02]  /*31e0*/  @!UP0 USEL UR7, UR5, UR7, !UP3 ;  /* 0x0000000705078287 */ /* 0x000fc4000d800000 */
[----:B------:R-:W-:Y:S02]  /*31f0*/  UIMAD UR8, UR39, UR8, UR4 ;  /* 0x00000008270872a4 */ /* 0x000fe4000f8e0204 */
[----:B------:R-:W-:Y:S02]  /*3200*/  @!UP0 UIADD3 UR6, UPT, UPT, UR6, -UR7, URZ ;  /* 0x8000000706068290 */ /* 0x000fe4000fffe0ff */
[----:B------:R-:W-:Y:S02]  /*3210*/  @!UP0 UIMAD UR7, UR8, UR12, UR7 ;  /* 0x0000000c080782a4 */ /* 0x000fe4000f8e0207 */
[----:B------:R-:W-:Y:S02]  /*3220*/  @!UP0 UIMAD UR4, UR39, UR6, UR5 ;  /* 0x00000006270482a4 */ /* 0x000fe4000f8e0205 */
[----:B------:R-:W-:Y:S02]  /*3230*/  UIMAD UR6, UR13, UR9, UR53 ;  /* 0x000000090d0672a4 */ /* 0x000fe4000f8e0235 */
[----:B------:R-:W-:Y:S01]  /*3240*/  UIMAD UR52, UR4, UR18, UR10 ;  /* 0x00000012043472a4 */ /* 0x000fe2000f8e020a */
[----:B------:R-:W-:-:S02]  /*3250*/  @!UP0 UMOV UR5, UR7 ;  /* 0x0000000700058c82 */ /* 0x000fc40008000000 */
[----:B------:R-:W-:-:S12]  /*3260*/  UIMAD UR53, UR5, UR13, UR6 ;  /* 0x0000000d053572a4 */ /* 0x000fd8000f8e0206 */
.L_x_38:
[----:B------:R-:W1:Y:S02]  /*3270*/  LDCU UR4, c[0x0][0xc30] ;  /* 0x00018600ff0477ac */ /* 0x000e640008000800 */
[----:B-1----:R-:W-:-:S09]  /*3280*/  UISETP.NE.AND UP0, UPT, UR4, 0x1, UPT ;  /* 0x000000010400788c */ /* 0x002fd2000bf05270 */
[----:B------:R-:W-:Y:S05]  /*3290*/  BRA.U UP0, `(.L_x_39) ;  /* 0x0000000100447547 */ /* 0x000fea000b800000 */
[----:B------:R-:W1:Y:S01]  /*32a0*/  LDCU.128 UR8, c[0x0][0xc10] ;  /* 0x00018200ff0877ac */ /* 0x000e620008000c00 */
[----:B------:R-:W2:Y:S01]  /*32b0*/  LDCU UR12, c[0x0][0xc0c] ;  /* 0x00018180ff0c77ac */ /* 0x000ea20008000800 */
[----:B------:R-:W3:Y:S01]  /*32c0*/  LDCU UR13, c[0x0][0xc20] ;  /* 0x00018400ff0d77ac */ /* 0x000ee20008000800 */
[----:B-1----:R-:W-:Y:S02]  /*32d0*/  UIMAD.WIDE.U32 UR6, UR53, UR8, URZ ;  /* 0x00000008350672a5 */ /* 0x002fe4000f8e00ff */
[----:B------:R-:W-:Y:S02]  /*32e0*/  UIMAD.WIDE.U32 UR4, UR52, UR11, URZ ;  /* 0x0000000b340472a5 */ /* 0x000fe4000f8e00ff */
[----:B--2---:R-:W-:Y:S02]  /*32f0*/  UISETP.NE.AND UP2, UPT, UR12, 0x1, UPT ;  /* 0x000000010c00788c */ /* 0x004fe4000bf45270 */
[----:B------:R-:W-:Y:S01]  /*3300*/  UISETP.NE.AND UP0, UPT, UR10, 0x1, UPT ;  /* 0x000000010a00788c */ /* 0x000fe2000bf05270 */
[----:B------:R-:W-:-:S02]  /*3310*/  UMOV UR6, UR7 ;  /* 0x0000000700067c82 */ /* 0x000fc40008000000 */
[----:B------:R-:W-:Y:S01]  /*3320*/  UMOV UR4, UR5 ;  /* 0x0000000500047c82 */ /* 0x000fe20008000000 */
[----:B------:R-:W-:Y:S02]  /*3330*/  USHF.R.U32.HI UR6, URZ, UR9, UR6 ;  /* 0x00000009ff067299 */ /* 0x000fe40008011606 */
[----:B---3--:R-:W-:Y:S02]  /*3340*/  USHF.R.U32.HI UR4, URZ, UR13, UR4 ;  /* 0x0000000dff047299 */ /* 0x008fe40008011604 */
[----:B------:R-:W-:Y:S02]  /*3350*/  USEL UR5, UR53, UR6, !UP2 ;  /* 0x0000000635057287 */ /* 0x000fe4000d000000 */
[----:B------:R-:W-:-:S04]  /*3360*/  USEL UR4, UR52, UR4, !UP0 ;  /* 0x0000000434047287 */ /* 0x000fc8000c000000 */
[----:B------:R-:W-:Y:S02]  /*3370*/  UIADD3 UR6, UPT, UPT, UR5, -UR4, URZ ;  /* 0x8000000405067290 */ /* 0x000fe4000fffe0ff */
[----:B------:R-:W-:Y:S02]  /*3380*/  UIADD3 UR4, UPT, UPT, -UR5, UR4, URZ ;  /* 0x0000000405047290 */ /* 0x000fe4000fffe1ff */
[----:B------:R-:W-:Y:S02]  /*3390*/  UIMAD UR52, UR6, UR10, UR52 ;  /* 0x0000000a063472a4 */ /* 0x000fe4000f8e0234 */
[----:B------:R-:W-:-:S12]  /*33a0*/  UIMAD UR53, UR4, UR12, UR53 ;  /* 0x0000000c043572a4 */ /* 0x000fd8000f8e0235 */
.L_x_39:
[----:B------:R-:W-:Y:S02]  /*33b0*/  R2UR UR5, R52 ;  /* 0x00000000340572ca */ /* 0x000fe400000e0000 */
[----:B------:R-:W-:Y:S02]  /*33c0*/  R2UR UR4, R51 ;  /* 0x00000000330472ca */ /* 0x000fe400000e0000 */
[----:B------:R-:W-:Y:S02]  /*33d0*/  PLOP3.LUT P1, PT, PT, PT, PT, 0x80, 0x8 ;  /* 0x000000000008781c */ /* 0x000fe40003f2f070 */
[----:B------:R-:W-:-:S07]  /*33e0*/  LOP3.LUT R2, R2, 0x1, RZ, 0x3c, !PT ;  /* 0x0000000102027812 */ /* 0x000fce00078e3cff */
[----:B------:R-:W-:Y:S02]  /*33f0*/  UIADD3 UR20, UPT, UPT, UR53, UR5, URZ ;  /* 0x0000000535147290 */ /* 0x000fe4000fffe0ff */
[----:B------:R-:W-:Y:S01]  /*3400*/  UIADD3 UR18, UPT, UPT, UR52, UR4, URZ ;  /* 0x0000000434127290 */ /* 0x000fe2000fffe0ff */
[----:B------:R-:W-:Y:S11]  /*3410*/  BRA.U UP1, `(.L_x_40) ;  /* 0xffffffe501a07547 */ /* 0x000ff6000b83ffff */
[----:B------:R-:W-:Y:S01]  /*3420*/  UIADD3 UR35, UPT, UPT, UR35, 0xd0, URZ ;  /* 0x000000d023237890 */ /* 0x000fe2000fffe0ff */
[----:B------:R-:W-:-:S03]  /*3430*/  MOV R2, UR29 ;  /* 0x0000001d00027c02 */ /* 0x000fc60008000f00 */
[----:B------:R-:W-:Y:S01]  /*3440*/  ULEA UR4, UR34, UR35, 0x3 ;  /* 0x0000002322047291 */ /* 0x000fe2000f8e18ff */
[----:B------:R-:W-:-:S08]  /*3450*/  SHF.L.U32 R2, R2, 0x1f, RZ ;  /* 0x0000001f02027819 */ /* 0x000fd000000006ff */
[----:B------:R-:W1:Y:S02]  /*3460*/  SYNCS.PHASECHK.TRANS64.TRYWAIT P0, [UR4], R2 ;  /* 0x00000002ff0075a7 */ /* 0x000e640008001104 */
[----:B-1----:R-:W-:Y:S05]  /*3470*/  @!P0 BRA `(.L_x_41) ;  /* 0x0000007c00148947 */ /* 0x002fea0003800000 */
.L_x_170:
[----:B------:R-:W-:-:S04]  /*3480*/  UIADD3 UR4, UPT, UPT, UR34, 0x1, URZ ;  /* 0x0000000122047890 */ /* 0x000fc8000fffe0ff */
[----:B------:R-:W-:-:S04]  /*3490*/  UISETP.NE.AND UP0, UPT, UR4, 0x1a, UPT ;  /* 0x0000001a0400788c */ /* 0x000fc8000bf05270 */
[----:B------:R-:W-:Y:S02]  /*34a0*/  USEL UR5, URZ, 0x1, UP0 ;  /* 0x00000001ff057887 */ /* 0x000fe40008000000 */
[----:B------:R-:W-:Y:S02]  /*34b0*/  USEL UR4, UR4, URZ, UP0 ;  /* 0x000000ff04047287 */ /* 0x000fe40008000000 */
[----:B------:R-:W-:Y:S02]  /*34c0*/  ULOP3.LUT UR6, UR29, UR5, URZ, 0x3c, !UPT ;  /* 0x000000051d067292 */ /* 0x000fe4000f8e3cff */
[----:B------:R-:W-:-:S04]  /*34d0*/  ULEA UR5, UR4, UR35, 0x3 ;  /* 0x0000002304057291 */ /* 0x000fc8000f8e18ff */
[----:B-1----:R-:W-:-:S04]  /*34e0*/  MOV R2, UR6 ;  /* 0x0000000600027c02 */ /* 0x002fc80008000f00 */
[----:B------:R-:W-:-:S04]  /*34f0*/  SHF.L.U32 R2, R2, 0x1f, RZ ;  /* 0x0000001f02027819 */ /* 0x000fc800000006ff */
[----:B------:R-:W1:Y:S02]  /*3500*/  SYNCS.PHASECHK.TRANS64.TRYWAIT P0, [UR5], R2 ;  /* 0x00000002ff0075a7 */ /* 0x000e640008001105 */
[----:B-1----:R-:W-:Y:S05]  /*3510*/  @!P0 BRA `(.L_x_42) ;  /* 0x0000007c00048947 */ /* 0x002fea0003800000 */
.L_x_172:
        /* <DEDUP_REMOVED lines=10> */
.L_x_174:
        /* <DEDUP_REMOVED lines=10> */
.L_x_176:
        /* <DEDUP_REMOVED lines=10> */
.L_x_178:
        /* <DEDUP_REMOVED lines=10> */
.L_x_180:
        /* <DEDUP_REMOVED lines=10> */
.L_x_182:
        /* <DEDUP_REMOVED lines=10> */
.L_x_184:
        /* <DEDUP_REMOVED lines=10> */
.L_x_186:
        /* <DEDUP_REMOVED lines=10> */
.L_x_188:
        /* <DEDUP_REMOVED lines=10> */
.L_x_190:
        /* <DEDUP_REMOVED lines=10> */
.L_x_192:
        /* <DEDUP_REMOVED lines=10> */
.L_x_194:
        /* <DEDUP_REMOVED lines=10> */
.L_x_196:
        /* <DEDUP_REMOVED lines=10> */
.L_x_198:
        /* <DEDUP_REMOVED lines=10> */
.L_x_200:
        /* <DEDUP_REMOVED lines=10> */
.L_x_202:
        /* <DEDUP_REMOVED lines=10> */
.L_x_204:
        /* <DEDUP_REMOVED lines=10> */
.L_x_206:
        /* <DEDUP_REMOVED lines=10> */
.L_x_208:
        /* <DEDUP_REMOVED lines=10> */
.L_x_210:
        /* <DEDUP_REMOVED lines=10> */
.L_x_212:
        /* <DEDUP_REMOVED lines=10> */
.L_x_214:
        /* <DEDUP_REMOVED lines=10> */
.L_x_216:
        /* <DEDUP_REMOVED lines=10> */
.L_x_218:
[----:B------:R-:W-:-:S04]  /*4380*/  UIADD3 UR4, UPT, UPT, UR4, 0x1, URZ ;  /* 0x0000000104047890 */ /* 0x000fc8000fffe0ff */
[----:B------:R-:W-:-:S04]  /*4390*/  UISETP.NE.AND UP0, UPT, UR4, 0x1a, UPT ;  /* 0x0000001a0400788c */ /* 0x000fc8000bf05270 */
[----:B------:R-:W-:Y:S02]  /*43a0*/  USEL UR5, URZ, 0x1, UP0 ;  /* 0x00000001ff057887 */ /* 0x000fe40008000000 */
[----:B------:R-:W-:Y:S02]  /*43b0*/  USEL UR4, UR4, URZ, UP0 ;  /* 0x000000ff04047287 */ /* 0x000fe40008000000 */
[----:B------:R-:W-:Y:S02]  /*43c0*/  ULOP3.LUT UR5, UR6, UR5, URZ, 0x3c, !UPT ;  /* 0x0000000506057292 */ /* 0x000fe4000f8e3cff */
[----:B------:R-:W-:-:S04]  /*43d0*/  ULEA UR4, UR4, UR35, 0x3 ;  /* 0x0000002304047291 */ /* 0x000fc8000f8e18ff */
[----:B-1----:R-:W-:Y:S02]  /*43e0*/  IMAD.U32 R2, RZ, RZ, UR5 ;  /* 0x00000005ff027e24 */ /* 0x002fe4000f8e00ff */
[----:B------:R-:W-:-:S03]  /*43f0*/  MOV R0, UR4 ;  /* 0x0000000400007c02 */ /* 0x000fc60008000f00 */
[----:B------:R-:W-:-:S07]  /*4400*/  SHF.L.U32 R2, R2, 0x1f, RZ ;  /* 0x0000001f02027819 */ /* 0x000fce00000006ff */
.L_x_66:
[----:B-1----:R1:W2:Y:S02]  /*4410*/  SYNCS.PHASECHK.TRANS64.TRYWAIT P0, [R0+URZ], R2 ;  /* 0x00000002000075a7 */ /* 0x0022a400080011ff */
[----:B--2---:R-:W-:Y:S05]  /*4420*/  @!P0 NANOSLEEP.SYNCS 0x989680 ;  /* 0x009896800000895d */ /* 0x004fea0003900000 */
[----:B------:R-:W2:Y:S02]  /*4430*/  @!P0 SYNCS.PHASECHK.TRANS64 P0, [R0+URZ], R2 ;  /* 0x00000002000085a7 */ /* 0x000ea400080010ff */
[----:B--2---:R-:W-:Y:S05]  /*4440*/  @P0 EXIT ;  /* 0x000000000000094d */ /* 0x004fea0003800000 */
[----:B------:R-:W-:Y:S05]  /*4450*/  BRA `(.L_x_66) ;  /* 0xfffffffc00ec7947 */ /* 0x000fea000383ffff */
.L_x_22:
[----:B------:R-:W2:Y:S02]  /*4460*/  S2UR UR4, SR_CgaCtaId ;  /* 0x00000000000479c3 */ /* 0x000ea40000008800 */
[----:B--2---:R-:W-:-:S04]  /*4470*/  UISETP.NE.AND UP0, UPT, UR4, URZ, UPT ;  /* 0x000000ff0400728c */ /* 0x004fc8000bf05270 */
[----:B------:R-:W-:-:S09]  /*4480*/  UISETP.NE.OR UP0, UPT, UR19, 0x1, UP0 ;  /* 0x000000011300788c */ /* 0x000fd20008705670 */
[----:B------:R-:W-:Y:S05]  /*4490*/  BRA.U UP0, `(.L_x_67) ;  /* 0x0000000100b47547 */ /* 0x000fea000b800000 */
[----:B------:R-:W2:Y:S01]  /*44a0*/  S2UR UR5, SR_CgaCtaId ;  /* 0x00000000000579c3 */ /* 0x000ea20000008800 */
[----:B------:R-:W-:Y:S01]  /*44b0*/  UMOV UR4, 0x400 ;  /* 0x0000040000047882 */ /* 0x000fe20000000000 */
[----:B------:R-:W-:Y:S01]  /*44c0*/  HFMA2 R2, -RZ, RZ, 0, 5.9604644775390625e-08 ;  /* 0x00000001ff027431 */ /* 0x000fe200000001ff */
[----:B------:R-:W-:Y:S01]  /*44d0*/  ISETP.GE.U32.AND P0, PT, R3, 0x2, PT ;  /* 0x000000020300780c */ /* 0x000fe20003f06070 */
[----:B------:R-:W-:Y:S01]  /*44e0*/  IMAD.MOV.U32 R8, RZ, RZ, RZ ;  /* 0x000000ffff087224 */ /* 0x000fe200078e00ff */
[----:B--2---:R-:W-:-:S04]  /*44f0*/  ULEA UR4, UR5, UR4, 0x18 ;  /* 0x0000000405047291 */ /* 0x004fc8000f8ec0ff */
[----:B------:R-:W-:Y:S02]  /*4500*/  UIADD3 UR5, UPT, UPT, UR4, 0x1f8, URZ ;  /* 0x000001f804057890 */ /* 0x000fe4000fffe0ff */
[----:B------:R-:W-:Y:S02]  /*4510*/  UIADD3 UR8, UPT, UPT, UR4, 0x1f0, URZ ;  /* 0x000001f004087890 */ /* 0x000fe4000fffe0ff */
[----:B------:R-:W-:-:S12]  /*4520*/  UPRMT UR5, URZ, 0x654, UR5 ;  /* 0x00000654ff057896 */ /* 0x000fd80008000005 */
.L_x_70:
[----:B------:R-:W-:Y:S01]  /*4530*/  SHF.L.U32 R6, R2, 0x1f, RZ ;  /* 0x0000001f02067819 */ /* 0x000fe200000006ff */
[----:B------:R-:W-:Y:S02]  /*4540*/  IMAD.U32 R4, RZ, RZ, UR8 ;  /* 0x00000008ff047e24 */ /* 0x000fe4000f8e00ff */
[----:B------:R-:W-:Y:S01]  /*4550*/  @!P0 IMAD.MOV.U32 R5, RZ, RZ, 0x10 ;  /* 0x00000010ff058424 */ /* 0x000fe200078e00ff */
[----:B------:R-:W2:Y:S02]  /*4560*/  SYNCS.PHASECHK.TRANS64.TRYWAIT P1, [UR4+0x1f8], R6 ;  /* 0x0001f806ff0075a7 */ /* 0x000ea40008021104 */
[----:B------:R-:W-:-:S04]  /*4570*/  PRMT R4, R3, 0x654, R4 ;  /* 0x0000065403047816 */ /* 0x000fc80000000004 */
[----:B------:R-:W-:Y:S01]  /*4580*/  SEL R0, R4, R0, !P0 ;  /* 0x0000000004007207 */ /* 0x000fe20004000000 */
[----:B--2---:R-:W-:Y:S06]  /*4590*/  @!P1 BRA `(.L_x_68) ;  /* 0x0000007400249947 */ /* 0x004fec0003800000 */
.L_x_220:
[----:B------:R-:W-:Y:S01]  /*45a0*/  UIADD3 UR6, UPT, UPT, UR4, 0x230, URZ ;  /* 0x0000023004067890 */ /* 0x000fe2000fffe0ff */
[----:B------:R3:W-:Y:S01]  /*45b0*/  @!P0 SYNCS.ARRIVE.TRANS64.RED RZ, [R0+URZ], R5 ;  /* 0x0000000500ff89a7 */ /* 0x0007e200080004ff */
[----:B------:R-:W-:Y:S01]  /*45c0*/  UIADD3 UR7, UPT, UPT, UR4, 0x1f0, URZ ;  /* 0x000001f004077890 */ /* 0x000fe2000fffe0ff */
[----:B------:R-:W-:-:S08]  /*45d0*/  LOP3.LUT R2, R2, 0x1, RZ, 0x3c, !PT ;  /* 0x0000000102027812 */ /* 0x000fd000078e3cff */
[----:B------:R-:W-:Y:S06]  /*45e0*/  UGETNEXTWORKID.BROADCAST [UR6], [UR7] ;  /* 0x00000000060073ca */ /* 0x000fec0008000100 */
[----:B---3--:R-:W-:-:S04]  /*45f0*/  SHF.L.U32 R5, R8, 0x1f, RZ ;  /* 0x0000001f08057819 */ /* 0x008fc800000006ff */
[----:B------:R-:W3:Y:S02]  /*4600*/  SYNCS.PHASECHK.TRANS64.TRYWAIT P1, [UR4+0x1f0], R5 ;  /* 0x0001f005ff0075a7 */ /* 0x000ee40008021104 */
[----:B---3--:R-:W-:Y:S05]  /*4610*/  @!P1 BRA `(.L_x_69) ;  /* 0x00000074001c9947 */ /* 0x008fea0003800000 */
.L_x_222:
[----:B--2---:R-:W2:Y:S01]  /*4620*/  LDS.128 R4, [UR4+0x230] ;  /* 0x00023004ff047984 */ /* 0x004ea20008000c00 */
[----:B------:R-:W-:Y:S01]  /*4630*/  LOP3.LUT R8, R8, 0x1, RZ, 0x3c, !PT ;  /* 0x0000000108087812 */ /* 0x000fe200078e3cff */
[----:B------:R-:W-:Y:S01]  /*4640*/  @!PT LDS RZ, [RZ] ;  /* 0x00000000fffff984 */ /* 0x000fe20000000800 */
[----:B------:R-:W-:Y:S01]  /*4650*/  @!PT LDS RZ, [RZ] ;  /* 0x00000000fffff984 */ /* 0x000fe20000000800 */
[----:B------:R-:W-:Y:S01]  /*4660*/  @!PT LDS RZ, [RZ] ;  /* 0x00000000fffff984 */ /* 0x000fe20000000800 */
[----:B------:R-:W-:Y:S01]  /*4670*/  @!PT LDS RZ, [RZ] ;  /* 0x00000000fffff984 */ /* 0x000fe20000000800 */
[----:B------:R3:W-:Y:S06]  /*4680*/  MEMBAR.ALL.CTA ;  /* 0x0000000000007992 */ /* 0x0007ec0000008000 */
[----:B---3--:R-:W3:Y:S02]  /*4690*/  FENCE.VIEW.ASYNC.S ;  /* 0x00000000000073c6 */ /* 0x008ee40000000000 */
[----:B---3--:R-:W-:Y:S01]  /*46a0*/  SYNCS.ARRIVE.TRANS64.RED.A1T0 RZ, [UR5], RZ ;  /* 0x000000ffffff79a7 */ /* 0x008fe20008100405 */
[----:B--2---:R-:W-:-:S13]  /*46b0*/  LOP3.LUT P1, RZ, R6, 0x1, RZ, 0xc0, !PT ;  /* 0x0000000106ff7812 */ /* 0x004fda000782c0ff */
[----:B------:R-:W-:Y:S05]  /*46c0*/  @P1 BRA `(.L_x_70) ;  /* 0xfffffffc00981947 */ /* 0x000fea000383ffff */
[----:B------:R-:W-:-:S04]  /*46d0*/  SHF.L.U32 R0, R2, 0x1f, RZ ;  /* 0x0000001f02007819 */ /* 0x000fc800000006ff */
[----:B------:R-:W2:Y:S02]  /*46e0*/  SYNCS.PHASECHK.TRANS64 P0, [UR4+0x1f8], R0 ;  /* 0x0001f800ff0075a7 */ /* 0x000ea40008001004 */
[----:B-12---:R-:W-:Y:S05]  /*46f0*/  @P0 EXIT ;  /* 0x000000000000094d */ /* 0x006fea0003800000 */
[----:B------:R-:W-:-:S07]  /*4700*/  MOV R0, UR4 ;  /* 0x0000000400007c02 */ /* 0x000fce0008000f00 */
.L_x_71:
[----:B-1----:R-:W-:-:S04]  /*4710*/  SHF.L.U32 R3, R2, 0x1f, RZ ;  /* 0x0000001f02037819 */ /* 0x002fc800000006ff */
[----:B------:R1:W2:Y:S03]  /*4720*/  SYNCS.PHASECHK.TRANS64.TRYWAIT P0, [R0+URZ+0x1f8], R3 ;  /* 0x0001f803000075a7 */ /* 0x0002a600080011ff */
[----:B--2---:R-:W-:Y:S05]  /*4730*/  @!P0 NANOSLEEP.SYNCS 0x989680 ;  /* 0x009896800000895d */ /* 0x004fea0003900000 */
[----:B------:R-:W2:Y:S02]  /*4740*/  @!P0 SYNCS.PHASECHK.TRANS64 P0, [R0+URZ+0x1f8], R3 ;  /* 0x0001f803000085a7 */ /* 0x000ea400080010ff */
[----:B--2---:R-:W-:Y:S05]  /*4750*/  @P0 EXIT ;  /* 0x000000000000094d */ /* 0x004fea0003800000 */
[----:B------:R-:W-:Y:S05]  /*4760*/  BRA `(.L_x_71) ;  /* 0xfffffffc00e87947 */ /* 0x000fea000383ffff */
.L_x_67:
[----:B------:R-:W-:Y:S05]  /*4770*/  BRA.U UP4, `(.L_x_72) ;  /* 0x00000011045c7547 */ /* 0x000fea000b800000 */
[----:B------:R-:W2:Y:S01]  /*4780*/  S2UR UR4, SR_CgaCtaId ;  /* 0x00000000000479c3 */ /* 0x000ea20000008800 */
[----:B------:R-:W-:Y:S01]  /*4790*/  UMOV UR5, 0x40 ;  /* 0x0000004000057882 */ /* 0x000fe20000000000 */
[----:B------:R-:W-:Y:S01]  /*47a0*/  NOP ;  /* 0x0000000000007918 */ /* 0x000fe20000000000 */
[----:B------:R-:W-:Y:S01]  /*47b0*/  UMOV UR6, 0x400 ;  /* 0x0000040000067882 */ /* 0x000fe20000000000 */
[----:B--2---:R-:W-:Y:S02]  /*47c0*/  ULEA UR5, UR4, UR5, 0x18 ;  /* 0x0000000504057291 */ /* 0x004fe4000f8ec0ff */
[----:B------:R-:W-:-:S07]  /*47d0*/  ULEA UR6, UR4, UR6, 0x18 ;  /* 0x0000000604067291 */ /* 0x000fce000f8ec0ff */
[----:B------:R-:W2:Y:S02]  /*47e0*/  LDS.U8 R3, [UR5+0x1c] ;  /* 0x00001c05ff037984 */ /* 0x000ea40008000000 */
[----:B--2---:R-:W-:-:S13]  /*47f0*/  ISETP.NE.AND P0, PT, R3, RZ, PT ;  /* 0x000000ff0300720c */ /* 0x004fda0003f05270 */
[----:B------:R-:W-:Y:S05]  /*4800*/  @P0 BRA `(.L_x_73) ;  /* 0x0000000400080947 */ /* 0x000fea0003800000 */
[----:B------:R-:W-:Y:S02]  /*4810*/  UISETP.NE.U32.AND UP1, UPT, UR33, 0x1, UPT ;  /* 0x000000012100788c */ /* 0x000fe4000bf25070 */
[----:B------:R-:W-:-:S07]  /*4820*/  UIADD3 UR7, UPT, UPT, UR5, 0x8, URZ ;  /* 0x0000000805077890 */ /* 0x000fce000fffe0ff */
[----:B------:R-:W-:Y:S05]  /*4830*/  BRA.U !UP1, `(.L_x_74) ;  /* 0x00000001099c7547 */ /* 0x000fea000b800000 */
[----:B------:R-:W-:Y:S01]  /*4840*/  ELECT P0, URZ, PT ;  /* 0x0000000000ff782f */ /* 0x000fe20003800000 */
[----:B------:R-:W-:-:S12]  /*4850*/  BSSY B0, `(.L_x_74) ;  /* 0x0000025000007945 */ /* 0x000fd80003800000 */
[----:B------:R-:W-:Y:S05]  /*4860*/  @!P0 BRA `(.L_x_75) ;  /* 0x00000000008c8947 */ /* 0x000fea0003800000 */
[----:B------:R-:W-:-:S05]  /*4870*/  UMOV UR4, 0x10 ;  /* 0x0000001000047882 */ /* 0x000fca0000000000 */
[----:B------:R-:W-:Y:S04]  /*4880*/  DEPBAR.LE SB2, 0x36 ;  /* 0x0000ad800000791a */ /* 0x000fe80000000000 */
[----:B------:R-:W2:Y:S02]  /*4890*/  UTCATOMSWS.2CTA.FIND_AND_SET.ALIGN UP0, UR4, UR4 ;  /* 0x00000004000475e3 */ /* 0x000ea40008200800 */
[----:B--2---:R-:W-:Y:S01]  /*48a0*/  MOV R10, UR4 ;  /* 0x00000004000a7c02 */ /* 0x004fe20008000f00 */
[----:B------:R-:W-:Y:S06]  /*48b0*/  BRA.U UP0, `(.L_x_76) ;  /* 0x0000000100187547 */ /* 0x000fec000b800000 */
.L_x_77:
[----:B------:R-:W-:Y:S05]  /*48c0*/  NANOSLEEP 0x64 ;  /* 0x000000640000795d */ /* 0x000fea0003800000 */
[----:B------:R-:W-:-:S05]  /*48d0*/  UMOV UR4, 0x10 ;  /* 0x0000001000047882 */ /* 0x000fca0000000000 */
[----:B------:R-:W-:Y:S04]  /*48e0*/  DEPBAR.LE SB2, 0x36 ;  /* 0x0000ad800000791a */ /* 0x000fe80000000000 */
[----:B------:R-:W2:Y:S02]  /*48f0*/  UTCATOMSWS.2CTA.FIND_AND_SET.ALIGN UP0, UR4, UR4 ;  /* 0x00000004000475e3 */ /* 0x000ea40008200800 */
[----:B--2---:R-:W-:Y:S01]  /*4900*/  MOV R10, UR4 ;  /* 0x00000004000a7c02 */ /* 0x004fe20008000f00 */
[----:B------:R-:W-:Y:S05]  /*4910*/  BRA.U !UP0, `(.L_x_77) ;  /* 0xfffffffd08e87547 */ /* 0x000fea000b83ffff */
.L_x_76:
[----:B------:R-:W2:Y:S01]  /*4920*/  LDS R6, [UR5+0x10] ;  /* 0x00001005ff067984 */ /* 0x000ea20008000800 */
[----:B------:R-:W-:Y:S01]  /*4930*/  IMAD.U32 R3, RZ, RZ, UR6 ;  /* 0x00000006ff037e24 */ /* 0x000fe2000f8e00ff */
[----:B------:R-:W-:-:S03]  /*4940*/  MOV R4, UR32 ;  /* 0x0000002000047c02 */ /* 0x000fc60008000f00 */
[----:B------:R-:W-:Y:S01]  /*4950*/  VIADD R3, R3, 0x240 ;  /* 0x0000024003037836 */ /* 0x000fe20000000000 */
[----:B--2---:R-:W-:-:S04]  /*4960*/  SHF.L.U32 R6, R6, 0x1f, RZ ;  /* 0x0000001f06067819 */ /* 0x004fc800000006ff */
[----:B------:R-:W2:Y:S02]  /*4970*/  SYNCS.PHASECHK.TRANS64.TRYWAIT P0, [UR5+0x8], R6 ;  /* 0x00000806ff0075a7 */ /* 0x000ea40008001105 */
[----:B--2---:R-:W-:Y:S05]  /*4980*/  @P0 BRA `(.L_x_78) ;  /* 0x0000000000080947 */ /* 0x004fea0003800000 */
[----:B------:R-:W2:Y:S02]  /*4990*/  SYNCS.PHASECHK.TRANS64.TRYWAIT P0, [UR5+0x8], R6 ;  /* 0x00000806ff0075a7 */ /* 0x000ea40008001105 */
[----:B--2---:R-:W-:Y:S05]  /*49a0*/  @!P0 BRA `(.L_x_79) ;  /* 0x0000007000508947 */ /* 0x004fea0003800000 */
.L_x_78:
[----:B------:R-:W-:Y:S01]  /*49b0*/  PRMT R4, R4, 0x654, R3 ;  /* 0x0000065404047816 */ /* 0x000fe20000000003 */
[----:B------:R-:W-:Y:S01]  /*49c0*/  HFMA2 R3, -RZ, RZ, 0, 5.9604644775390625e-08 ;  /* 0x00000001ff037431 */ /* 0x000fe200000001ff */
[----:B------:R-:W-:Y:S01]  /*49d0*/  UPRMT UR4, UR32, 0x654, UR7 ;  /* 0x0000065420047896 */ /* 0x000fe20008000007 */
[----:B------:R-:W-:Y:S02]  /*49e0*/  IMAD.MOV.U32 R8, RZ, RZ, 0xffff ;  /* 0x0000ffffff087424 */ /* 0x000fe400078e00ff */
[----:B--2---:R-:W-:Y:S02]  /*49f0*/  IMAD.MOV.U32 R6, RZ, RZ, 0x4 ;  /* 0x00000004ff067424 */ /* 0x004fe400078e00ff */
[----:B------:R-:W-:Y:S01]  /*4a00*/  IMAD.SHL.U32 R9, R10, 0x20, RZ ;  /* 0x000000200a097824 */ /* 0x000fe200078e00ff */
[----:B------:R-:W-:Y:S02]  /*4a10*/  MOV R5, UR4 ;  /* 0x0000000400057c02 */ /* 0x000fe40008000f00 */
[-C--:B------:R-:W-:Y:S01]  /*4a20*/  SHF.L.U32 R8, R8, R10.reuse, RZ ;  /* 0x0000000a08087219 */ /* 0x080fe200000006ff */
[----:B------:R2:W-:Y:S01]  /*4a30*/  SYNCS.ARRIVE.TRANS64.RED RZ, [UR4], R6 ;  /* 0x00000006ffff79a7 */ /* 0x0005e20008000404 */
[----:B------:R-:W-:Y:S01]  /*4a40*/  SHF.L.U32 R7, R3, R10, RZ ;  /* 0x0000000a03077219 */ /* 0x000fe200000006ff */
[----:B------:R2:W-:Y:S04]  /*4a50*/  STS [UR6+0x240], R9 ;  /* 0x00024009ff007988 */ /* 0x0005e80008000806 */
[----:B------:R2:W-:Y:S04]  /*4a60*/  STAS [R4.64], R10 ;  /* 0x0000000a04007dbd */ /* 0x0005e8000c0008ff */
[----:B------:R2:W-:Y:S04]  /*4a70*/  ATOMS.OR RZ, [UR5+0x14], R8 ;  /* 0x00001408ffff798c */ /* 0x0005e8000b000005 */
[----:B------:R2:W-:Y:S04]  /*4a80*/  ATOMS.OR RZ, [UR5+0x18], R7 ;  /* 0x00001807ffff798c */ /* 0x0005e8000b000005 */
[----:B------:R2:W-:Y:S02]  /*4a90*/  ATOMS.XOR RZ, [UR5+0x10], R3 ;  /* 0x00001003ffff798c */ /* 0x0005e4000b800005 */
.L_x_75:
[----:B-1----:R-:W-:Y:S05]  /*4aa0*/  BSYNC B0 ;  /* 0x0000000000007941 */ /* 0x002fea0003800000 */
.L_x_74:
[----:B------:R-:W-:Y:S05]  /*4ab0*/  BRA.U UP1, `(.L_x_80) ;  /* 0x00000001016c7547 */ /* 0x000fea000b800000 */
[----:B------:R-:W-:-:S03]  /*4ac0*/  UMOV UR4, 0xffffffff ;  /* 0xffffffff00047882 */ /* 0x000fc60000000000 */
[----:B------:R-:W-:Y:S05]  /*4ad0*/  BRA.DIV UR4, `(.L_x_81) ;  /* 0x00000072041c7947 */ /* 0x000fea000b800000 */
[----:B------:R-:W-:-:S13]  /*4ae0*/  ELECT P6, URZ, PT ;  /* 0x0000000000ff782f */ /* 0x000fda00038c0000 */
.L_x_225:
[----:B------:R-:W-:Y:S05]  /*4af0*/  @!P6 BRA `(.L_x_80) ;  /* 0x00000000005ce947 */ /* 0x000fea0003800000 */
[----:B--2---:R-:W2:Y:S02]  /*4b00*/  LDS R4, [UR5+0x10] ;  /* 0x00001005ff047984 */ /* 0x004ea40008000800 */
[----:B--2---:R-:W-:-:S04]  /*4b10*/  SHF.L.U32 R4, R4, 0x1f, RZ ;  /* 0x0000001f04047819 */ /* 0x004fc800000006ff */
[----:B------:R-:W2:Y:S02]  /*4b20*/  SYNCS.PHASECHK.TRANS64.TRYWAIT P0, [UR5+0x8], R4 ;  /* 0x00000804ff0075a7 */ /* 0x000ea40008001105 */
[----:B--2---:R-:W-:Y:S05]  /*4b30*/  @P0 BRA `(.L_x_82) ;  /* 0x0000000000080947 */ /* 0x004fea0003800000 */
[----:B------:R-:W2:Y:S02]  /*4b40*/  SYNCS.PHASECHK.TRANS64.TRYWAIT P0, [UR5+0x8], R4 ;  /* 0x00000804ff0075a7 */ /* 0x000ea40008001105 */
[----:B--2---:R-:W-:Y:S05]  /*4b50*/  @!P0 BRA `(.L_x_83) ;  /* 0x00000070001c8947 */ /* 0x004fea0003800000 */
.L_x_82:
[----:B------:R-:W3:Y:S01]  /*4b60*/  LDS R6, [UR6+0x240] ;  /* 0x00024006ff067984 */ /* 0x000ee20008000800 */
[----:B--2---:R-:W-:Y:S02]  /*4b70*/  HFMA2 R3, -RZ, RZ, 0, 5.9604644775390625e-08 ;  /* 0x00000001ff037431 */ /* 0x004fe400000001ff */
[----:B------:R-:W-:Y:S01]  /*4b80*/  IMAD.MOV.U32 R4, RZ, RZ, 0xffff ;  /* 0x0000ffffff047424 */ /* 0x000fe200078e00ff */
[----:B------:R-:W-:Y:S01]  /*4b90*/  UPRMT UR4, UR32, 0x654, UR7 ;  /* 0x0000065420047896 */ /* 0x000fe20008000007 */
[----:B---3--:R-:W-:-:S03]  /*4ba0*/  IMAD.SHL.U32 R5, R6, 0x20, RZ ;  /* 0x0000002006057824 */ /* 0x008fc600078e00ff */
[-C--:B------:R-:W-:Y:S02]  /*4bb0*/  SHF.L.U32 R4, R4, R6.reuse, RZ ;  /* 0x0000000604047219 */ /* 0x080fe400000006ff */
[----:B------:R-:W-:Y:S01]  /*4bc0*/  SHF.L.U32 R6, R3, R6, RZ ;  /* 0x0000000603067219 */ /* 0x000fe200000006ff */
[----:B------:R3:W-:Y:S04]  /*4bd0*/  STS [UR6+0x240], R5 ;  /* 0x00024005ff007988 */ /* 0x0007e80008000806 */
[----:B------:R3:W-:Y:S04]  /*4be0*/  ATOMS.OR RZ, [UR5+0x14], R4 ;  /* 0x00001404ffff798c */ /* 0x0007e8000b000005 */
[----:B------:R3:W-:Y:S01]  /*4bf0*/  ATOMS.OR RZ, [UR5+0x18], R6 ;  /* 0x00001806ffff798c */ /* 0x0007e2000b000005 */
[----:B------:R-:W-:Y:S03]  /*4c00*/  SYNCS.ARRIVE.TRANS64.RED.A1T0 RZ, [UR4], RZ ;  /* 0x000000ffffff79a7 */ /* 0x000fe60008100404 */
[----:B------:R3:W-:Y:S01]  /*4c10*/  ATOMS.XOR RZ, [UR5+0x10], R3 ;  /* 0x00001003ffff798c */ /* 0x0007e2000b800005 */
[----:B------:R-:W-:Y:S05]  /*4c20*/  BRA `(.L_x_80) ;  /* 0x0000000000107947 */ /* 0x000fea0003800000 */
.L_x_73:
[----:B------:R-:W-:Y:S02]  /*4c30*/  MOV R3, 0xffffffff ;  /* 0xffffffff00037802 */ /* 0x000fe40000000f00 */
[----:B------:R-:W-:-:S03]  /*4c40*/  MOV R4, 0x4c70 ;  /* 0x00004c7000047802 */ /* 0x000fc60000000f00 */
[----:B------:R2:W-:Y:S04]  /*4c50*/  STS [UR6+0x240], R3 ;  /* 0x00024003ff007988 */ /* 0x0005e80008000806 */
[----:B-12--5:R-:W-:Y:S05]  /*4c60*/  CALL.REL.NOINC `($__internal_1_$__cuda_sm10x_tcgen05_guardrail_trap_phase_invalid_during_alloc) ;  /* 0x0000007400cc7944 */ /* 0x026fea0003c00000 */
.L_x_80:
[----:B------:R-:W-:Y:S05]  /*4c70*/  WARPSYNC.ALL ;  /* 0x0000000000007948 */ /* 0x000fea0003800000 */
[----:B------:R-:W4:Y:S01]  /*4c80*/  S2UR UR18, SR_CgaCtaId ;  /* 0x00000000001279c3 */ /* 0x000f220000008800 */
[----:B------:R-:W-:Y:S01]  /*4c90*/  UMOV UR4, 0x400 ;  /* 0x0000040000047882 */ /* 0x000fe20000000000 */
[----:B------:R-:W-:-:S06]  /*4ca0*/  NOP ;  /* 0x0000000000007918 */ /* 0x000fcc0000000000 */
[----:B------:R-:W-:Y:S06]  /*4cb0*/  BAR.ARV 0x6, 0xa0 ;  /* 0x0182800000007b1d */ /* 0x000fec0000002000 */
[----:B------:R-:W1:Y:S01]  /*4cc0*/  LDCU UR5, c[0x0][0x394] ;  /* 0x00007280ff0577ac */ /* 0x000e620008000800 */
[----:B------:R-:W-:Y:S01]  /*4cd0*/  LOP3.LUT R2, R2, 0xffff, RZ, 0xc0, !PT ;  /* 0x0000ffff02027812 */ /* 0x000fe200078ec0ff */
[----:B------:R-:W-:Y:S01]  /*4ce0*/  IMAD.MOV.U32 R11, RZ, RZ, 0x1 ;  /* 0x00000001ff0b7424 */ /* 0x000fe200078e00ff */
[----:B------:R-:W-:Y:S01]  /*4cf0*/  LOP3.LUT R0, R0, 0xffff, RZ, 0xc0, !PT ;  /* 0x0000ffff00007812 */ /* 0x000fe200078ec0ff */
[----:B--2---:R-:W-:Y:S01]  /*4d00*/  IMAD.MOV.U32 R10, RZ, RZ, RZ ;  /* 0x000000ffff0a7224 */ /* 0x004fe200078e00ff */
[----:B------:R-:W-:Y:S01]  /*4d10*/  R2UR UR19, R2 ;  /* 0x00000000021372ca */ /* 0x000fe200000e0000 */
[----:B------:R-:W-:Y:S01]  /*4d20*/  IMAD.MOV.U32 R9, RZ, RZ, RZ ;  /* 0x000000ffff097224 */ /* 0x000fe200078e00ff */
[----:B------:R-:W-:Y:S01]  /*4d30*/  R2UR UR30, R0 ;  /* 0x00000000001e72ca */ /* 0x000fe200000e0000 */
[----:B------:R-:W-:Y:S01]  /*4d40*/  UMOV UR22, URZ ;  /* 0x000000ff00167c82 */ /* 0x000fe20008000000 */
[----:B------:R-:W-:-:S02]  /*4d50*/  UISETP.NE.AND UP4, UPT, UR33, URZ, UPT ;  /* 0x000000ff2100728c */ /* 0x000fc4000bf85270 */
[----:B----4-:R-:W-:Y:S01]  /*4d60*/  ULEA UR18, UR18, UR4, 0x18 ;  /* 0x0000000412127291 */ /* 0x010fe2000f8ec0ff */
[----:B------:R-:W-:Y:S01]  /*4d70*/  UMOV UR15, URZ ;  /* 0x000000ff000f7c82 */ /* 0x000fe20008000000 */
[----:B------:R-:W-:Y:S02]  /*4d80*/  UMOV UR26, 0x0 ;  /* 0x00000000001a7882 */ /* 0x000fe40000000000 */
[----:B------:R-:W-:Y:S02]  /*4d90*/  UIADD3 UR6, UPT, UPT, UR18, 0x4400, URZ ;  /* 0x0000440012067890 */ /* 0x000fe4000fffe0ff */
[----:B------:R-:W-:Y:S02]  /*4da0*/  UIADD3 UR7, UPT, UPT, UR18, 0x1e400, URZ ;  /* 0x0001e40012077890 */ /* 0x000fe4000fffe0ff */
[----:B-1----:R-:W-:Y:S01]  /*4db0*/  UIADD3 UR5, UPT, UPT, UR5, 0x1f, URZ ;  /* 0x0000001f05057890 */ /* 0x002fe2000fffe0ff */
[----:B---3--:R-:W1:Y:S01]  /*4dc0*/  LDS R3, [UR18+0x240] ;  /* 0x00024012ff037984 */ /* 0x008e620008000800 */
[----:B------:R-:W-:-:S02]  /*4dd0*/  UIADD3 UR29, UPT, UPT, UR18, 0x1f8, URZ ;  /* 0x000001f8121d7890 */ /* 0x000fc4000fffe0ff */
[----:B------:R-:W-:Y:S02]  /*4de0*/  USHF.R.S32.HI UR4, URZ, 0x1f, UR5 ;  /* 0x0000001fff047899 */ /* 0x000fe40008011405 */
[----:B------:R-:W-:Y:S02]  /*4df0*/  USHF.R.U32.HI UR6, URZ, 0x4, UR6 ;  /* 0x00000004ff067899 */ /* 0x000fe40008011606 */
[----:B------:R-:W-:Y:S02]  /*4e00*/  ULEA.HI UR4, UR4, UR5, URZ, 0x5 ;  /* 0x0000000504047291 */ /* 0x000fe4000f8f28ff */
[----:B------:R-:W-:Y:S02]  /*4e10*/  USHF.R.U32.HI UR7, URZ, 0x4, UR7 ;  /* 0x00000004ff077899 */ /* 0x000fe40008011607 */
[----:B------:R-:W-:Y:S02]  /*4e20*/  USHF.R.S32.HI UR28, URZ, 0x5, UR4 ;  /* 0x00000005ff1c7899 */ /* 0x000fe40008011404 */
[----:B------:R-:W-:-:S02]  /*4e30*/  UPRMT UR29, URZ, 0x654, UR29 ;  /* 0x00000654ff1d7896 */ /* 0x000fc4000800001d */
[----:B------:R-:W-:Y:S02]  /*4e40*/  UISETP.LT.AND UP0, UPT, UR28, 0x1, UPT ;  /* 0x000000011c00788c */ /* 0x000fe4000bf01270 */
[----:B------:R-:W-:Y:S02]  /*4e50*/  ULOP3.LUT UR21, UR6, 0x3fff, URZ, 0xc0, !UPT ;  /* 0x00003fff06157892 */ /* 0x000fe4000f8ec0ff */
[----:B------:R-:W-:Y:S02]  /*4e60*/  USEL UR31, UR28, 0x1, !UP0 ;  /* 0x000000011c1f7887 */ /* 0x000fe4000c000000 */
[----:B------:R-:W-:Y:S02]  /*4e70*/  ULOP3.LUT UR20, UR7, 0x3fff, URZ, 0xc0, !UPT ;  /* 0x00003fff07147892 */ /* 0x000fe4000f8ec0ff */
[----:B------:R-:W-:Y:S01]  /*4e80*/  UIADD3 UR31, UPT, UPT, -UR31, URZ, URZ ;  /* 0x000000ff1f1f7290 */ /* 0x000fe2000fffe1ff */
[----:B------:R-:W-:Y:S01]  /*4e90*/  UMOV UR27, 0x8218490 ;  /* 0x08218490001b7882 */ /* 0x000fe20000000000 */
[----:B------:R-:W-:Y:S01]  /*4ea0*/  UMOV UR24, 0x0 ;  /* 0x0000000000187882 */ /* 0x000fe20000000000 */
[----:B------:R-:W-:Y:S01]  /*4eb0*/  UMOV UR25, 0x8218490 ;  /* 0x0821849000197882 */ /* 0x000fe20000000000 */
[C---:B-1----:R-:W-:Y:S01]  /*4ec0*/  VIADD R5, R3.reuse, 0x40 ;  /* 0x0000004003057836 */ /* 0x042fe20000000000 */
[----:B------:R-:W-:-:S04]  /*4ed0*/  LOP3.LUT R4, R3, 0xffff, RZ, 0xc0, !PT ;  /* 0x0000ffff03047812 */ /* 0x000fc800078ec0ff */
[----:B------:R-:W-:-:S05]  /*4ee0*/  LOP3.LUT R5, R5, 0xffff, RZ, 0xc0, !PT ;  /* 0x0000ffff05057812 */ /* 0x000fca00078ec0ff */
[----:B------:R1:W-:Y:S02]  /*4ef0*/  STL.64 [R1], R4 ;  /* 0x0000000401007387 */ /* 0x0003e40000100a00 */
.L_x_92:
[----:B--2---:R-:W-:-:S04]  /*4f00*/  SHF.L.U32 R2, R10, 0x1f, RZ ;  /* 0x0000001f0a027819 */ /* 0x004fc800000006ff */
[----:B------:R-:W2:Y:S02]  /*4f10*/  SYNCS.PHASECHK.TRANS64.TRYWAIT P0, [UR18+0x1f0], R2 ;  /* 0x0001f002ff0075a7 */ /* 0x000ea40008001112 */
[----:B--2-4-:R-:W-:Y:S05]  /*4f20*/  @!P0 BRA `(.L_x_84) ;  /* 0x0000006c00408947 */ /* 0x014fea0003800000 */
.L_x_227:
[----:B-1----:R-:W1:Y:S01]  /*4f30*/  LDS.128 R4, [UR18+0x230] ;  /* 0x00023012ff047984 */ /* 0x002e620008000c00 */
[----:B------:R-:W-:Y:S01]  /*4f40*/  ULEA UR23, UR22, UR18, 0x3 ;  /* 0x0000001216177291 */ /* 0x000fe2000f8e18ff */
[----:B------:R-:W-:Y:S01]  /*4f50*/  @!PT LDS RZ, [RZ] ;  /* 0x00000000fffff984 */ /* 0x000fe20000000800 */
[----:B------:R-:W-:Y:S01]  /*4f60*/  @!PT LDS RZ, [RZ] ;  /* 0x00000000fffff984 */ /* 0x000fe20000000800 */
[----:B------:R-:W-:Y:S01]  /*4f70*/  @!PT LDS RZ, [RZ] ;  /* 0x00000000fffff984 */ /* 0x000fe20000000800 */
[----:B------:R-:W-:Y:S01]  /*4f80*/  @!PT LDS RZ, [RZ] ;  /* 0x00000000fffff984 */ /* 0x000fe20000000800 */
[----:B------:R3:W-:Y:S06]  /*4f90*/  MEMBAR.ALL.CTA ;  /* 0x0000000000007992 */ /* 0x0007ec0000008000 */
[----:B---3--:R-:W3:Y:S02]  /*4fa0*/  FENCE.VIEW.ASYNC.S ;  /* 0x00000000000073c6 */ /* 0x008ee40000000000 */
[----:B---3--:R-:W-:Y:S01]  /*4fb0*/  SYNCS.ARRIVE.TRANS64.RED.A1T0 RZ, [UR29], RZ ;  /* 0x000000ffffff79a7 */ /* 0x008fe2000810041d */
[----:B------:R-:W-:Y:S05]  /*4fc0*/  BRA.U UP4, `(.L_x_85) ;  /* 0x00000001040c7547 */ /* 0x000fea000b800000 */
[----:B--2---:R-:W-:-:S04]  /*4fd0*/  SHF.L.U32 R2, R11, 0x1f, RZ ;  /* 0x0000001f0b027819 */ /* 0x004fc800000006ff */
[----:B------:R-:W2:Y:S02]  /*4fe0*/  SYNCS.PHASECHK.TRANS64.TRYWAIT P0, [UR23+0x210], R2 ;  /* 0x00021002ff0075a7 */ /* 0x000ea40008001117 */
[----:B--2---:R-:W-:Y:S05]  /*4ff0*/  @!P0 BRA `(.L_x_86) ;  /* 0x0000006c00248947 */ /* 0x004fea0003800000 */
.L_x_85:
[----:B------:R-:W-:Y:S05]  /*5000*/  BRA.U UP4, `(.L_x_87) ;  /* 0x0000000104dc7547 */ /* 0x000fea000b800000 */
[----:B------:R-:W3:Y:S02]  /*5010*/  LDCU UR4, c[0x0][0x394] ;  /* 0x00007280ff0477ac */ /* 0x000ee40008000800 */
[----:B---3--:R-:W-:-:S09]  /*5020*/  UISETP.GE.AND UP0, UPT, UR4, 0x1, UPT ;  /* 0x000000010400788c */ /* 0x008fd2000bf06270 */
[----:B------:R-:W-:Y:S05]  /*5030*/  BRA.U !UP0, `(.L_x_88) ;  /* 0x0000000108c47547 */ /* 0x000fea000b800000 */
[----:B------:R-:W-:Y:S01]  /*5040*/  ULEA UR4, UR22, UR49, 0x2 ;  /* 0x0000003116047291 */ /* 0x000fe2000f8e10ff */
[----:B--2---:R-:W-:-:S08]  /*5050*/  SHF.L.U32 R0, R9, 0x1f, RZ ;  /* 0x0000001f09007819 */ /* 0x004fd000000006ff */
[----:B------:R-:W5:Y:S01]  /*5060*/  LDL R2, [UR4] ;  /* 0x00000004ff027983 */ /* 0x000f620008100800 */
[----:B------:R-:W-:Y:S02]  /*5070*/  ULEA UR4, UR15, UR18, 0x3 ;  /* 0x000000120f047291 */ /* 0x000fe4000f8e18ff */
[----:B------:R-:W-:Y:S01]  /*5080*/  UPLOP3.LUT UP2, UPT, UPT, UPT, UPT, 0x40, 0x4 ;  /* 0x000000000004789c */ /* 0x000fe20003f4e870 */
[----:B------:R-:W-:Y:S01]  /*5090*/  UMOV UR17, UR31 ;  /* 0x0000001f00117c82 */ /* 0x000fe20008000000 */
[----:B------:R-:W-:Y:S01]  /*50a0*/  UMOV UR16, UR28 ;  /* 0x0000001c00107c82 */ /* 0x000fe20008000000 */
[----:B------:R-:W-:-:S04]  /*50b0*/  UMOV UR5, UR15 ;  /* 0x0000000f00057c82 */ /* 0x000fc80008000000 */
[----:B------:R2:W3:Y:S04]  /*50c0*/  SYNCS.PHASECHK.TRANS64.TRYWAIT P1, [UR4], R0 ;  /* 0x00000000ff0075a7 */ /* 0x0004e80008021104 */
.L_x_91:
[----:B------:R-:W-:Y:S02]  /*50d0*/  UIADD3 UR17, UPT, UPT, UR17, 0x1, URZ ;  /* 0x0000000111117890 */ /* 0x000fe4000fffe0ff */
[----:B----4-:R-:W-:Y:S02]  /*50e0*/  ULEA UR10, UR5, UR18, 0x3 ;  /* 0x00000012050a7291 */ /* 0x010fe4000f8e18ff */
[----:B------:R-:W-:Y:S01]  /*50f0*/  UISETP.NE.AND UP3, UPT, UR17, URZ, UPT ;  /* 0x000000ff1100728c */ /* 0x000fe2000bf65270 */
[----:B--23--:R-:W-:Y:S10]  /*5100*/  @P1 BRA `(.L_x_89) ;  /* 0x00000000000c1947 */ /* 0x00cff40003800000 */
[----:B------:R-:W-:Y:S04]  /*5110*/  SHF.L.U32 R8, R9, 0x1f, RZ ;  /* 0x0000001f09087819 */ /* 0x000fe800000006ff */
[----:B------:R-:W3:Y:S02]  /*5120*/  SYNCS.PHASECHK.TRANS64.TRYWAIT P0, [UR10], R8 ;  /* 0x00000008ff0075a7 */ /* 0x000ee4000800110a */
[----:B---3--:R-:W-:Y:S05]  /*5130*/  @!P0 BRA `(.L_x_90) ;  /* 0x0000006800ec8947 */ /* 0x008fea0003800000 */
.L_x_89:
[----:B------:R-:W-:Y:S01]  /*5140*/  UISETP.NE.AND UP0, UPT, UR16, 0x1, UPT ;  /* 0x000000011000788c */ /* 0x000fe2000bf05270 */
[----:B------:R-:W-:Y:S01]  /*5150*/  PLOP3.LUT P1, PT, PT, PT, PT, 0x80, 0x8 ;  /* 0x000000000008781c */ /* 0x000fe20003f2f070 */
[----:B------:R-:W-:Y:S02]  /*5160*/  UIADD3 UR4, UPT, UPT, UR5, 0x1, URZ ;  /* 0x0000000105047890 */ /* 0x000fe4000fffe0ff */
[----:B------:R-:W-:Y:S02]  /*5170*/  ULEA UR8, UR5, UR21, 0x8 ;  /* 0x0000001505087291 */ /* 0x000fe4000f8e40ff */
[----:B------:R-:W-:Y:S01]  /*5180*/  UISETP.NE.AND UP1, UPT, UR4, 0x1a, UPT ;  /* 0x0000001a0400788c */ /* 0x000fe2000bf25270 */
[----:B------:R-:W-:Y:S01]  /*5190*/  PLOP3.LUT P0, PT, PT, PT, UP0, 0x80, 0x8 ;  /* 0x000000000008781c */ /* 0x000fe20003f0f008 */
[----:B------:R-:W-:Y:S02]  /*51a0*/  UIADD3 UR12, UPT, UPT, UR8, 0x80, URZ ;  /* 0x00000080080c7890 */ /* 0x000fe4000fffe0ff */
[----:B------:R-:W-:Y:S02]  /*51b0*/  USEL UR6, URZ, 0x1, UP1 ;  /* 0x00000001ff067887 */ /* 0x000fe40008800000 */
[----:B------:R-:W-:Y:S02]  /*51c0*/  USEL UR15, UR4, URZ, UP1 ;  /* 0x000000ff040f7287 */ /* 0x000fe40008800000 */
[----:B------:R-:W-:Y:S02]  /*51d0*/  UIADD3 UR10, UPT, UPT, UR10, 0xd0, URZ ;  /* 0x000000d00a0a7890 */ /* 0x000fe4000fffe0ff */
[----:B------:R-:W-:Y:S01]  /*51e0*/  @UP0 ULEA UR4, UR15, UR18, 0x3 ;  /* 0x000000120f040291 */ /* 0x000fe2000f8e18ff */
[----:B------:R-:W-:Y:S01]  /*51f0*/  LOP3.LUT R9, R9, UR6, RZ, 0x3c, !PT ;  /* 0x0000000609097c12 */ /* 0x000fe2000f8e3cff */
[----:B------:R-:W-:Y:S01]  /*5200*/  UIADD3 UR16, UPT, UPT, UR16, -0x1, URZ ;  /* 0xffffffff10107890 */ /* 0x000fe2000fffe0ff */
[----:B------:R-:W-:Y:S02]  /*5210*/  UMOV UR9, 0x40004040 ;  /* 0x4000404000097882 */ /* 0x000fe40000000000 */
[----:B--2---:R-:W-:Y:S01]  /*5220*/  @P0 SHF.L.U32 R0, R9, 0x1f, RZ ;  /* 0x0000001f09000819 */ /* 0x004fe200000006ff */
[----:B------:R-:W-:Y:S01]  /*5230*/  UMOV UR13, 0x40004040 ;  /* 0x40004040000d7882 */ /* 0x000fe20000000000 */
[----:B------:R-:W-:Y:S02]  /*5240*/  UMOV UR7, 0x40004040 ;  /* 0x4000404000077882 */ /* 0x000fe40000000000 */
[----:B------:R4:W2:Y:S01]  /*5250*/  @P0 SYNCS.PHASECHK.TRANS64.TRYWAIT P1, [UR4], R0 ;  /* 0x00000000ff0005a7 */ /* 0x0008a20008021104 */
[----:B------:R-:W-:Y:S11]  /*5260*/  ELECT P0, URZ, PT ;  /* 0x0000000000ff782f */ /* 0x000ff60003800000 */
[----:B------:R-:W-:Y:S02]  /*5270*/  @!UPT UIADD3 URZ, UPT, UPT, URZ, URZ, URZ ;  /* 0x000000fffffff290 */ /* 0x000fe4000fffe0ff */
[C---:B-----5:R-:W-:Y:S01]  /*5280*/  @P0 R2UR.BROADCAST UR14, R2.reuse ;  /* 0x00000000020e02ca */ /* 0x060fe200008e0000 */
[----:B------:R-:W-:Y:S01]  /*5290*/  ULEA UR4, UR5, UR20, 0x8 ;  /* 0x0000001405047291 */ /* 0x000fe2000f8e40ff */
[----:B------:R-:W-:Y:S11]  /*52a0*/  ELECT P0, URZ, PT ;  /* 0x0000000000ff782f */ /* 0x000ff60003800000 */
[----:B------:R-:W-:Y:S02]  /*52b0*/  @!UPT UIADD3 URZ, UPT, UPT, URZ, URZ, URZ ;  /* 0x000000fffffff290 */ /* 0x000fe4000fffe0ff */
[----:B------:R-:W-:Y:S01]  /*52c0*/  @P0 R2UR.BROADCAST UR11, R2 ;  /* 0x00000000020b02ca */ /* 0x000fe200008e0000 */
[----:B------:R-:W-:Y:S01]  /*52d0*/  UIADD3 UR6, UPT, UPT, UR4, 0x80, URZ ;  /* 0x0000008004067890 */ /* 0x000fe2000fffe0ff */
[----:B------:R-:W-:Y:S02]  /*52e0*/  UMOV UR5, 0x40004040 ;  /* 0x4000404000057882 */ /* 0x000fe40000000000 */
[----:B------:R3:W-:Y:S01]  /*52f0*/  UTCHMMA.2CTA gdesc[UR8], gdesc[UR4], tmem[UR14], tmem[UR26], idesc[UR27], UP2 ;  /* 0x00ff1a04080075ea */ /* 0x0007e2000920000e */
[----:B------:R-:W-:Y:S08]  /*5300*/  UPLOP3.LUT UP2, UPT, UPT, UPT, UPT, 0x80, 0x8 ;  /* 0x000000000008789c */ /* 0x000ff00003f4f070 */
[----:B------:R4:W-:Y:S01]  /*5310*/  UTCHMMA.2CTA gdesc[UR12], gdesc[UR6], tmem[UR11], tmem[UR24], idesc[UR25], UPT ;  /* 0x00ff18060c0075ea */ /* 0x0009e2000ba0000b */
[----:B------:R4:W-:Y:S01]  /*5320*/  UTCBAR.2CTA.MULTICAST [UR10], URZ, UR19 ;  /* 0x000000ff0a0073e9 */ /* 0x0009e20008200813 */
[----:B---3--:R-:W-:Y:S01]  /*5330*/  UMOV UR5, UR15 ;  /* 0x0000000f00057c82 */ /* 0x008fe20008000000 */
[----:B------:R-:W-:Y:S05]  /*5340*/  BRA.U UP3, `(.L_x_91) ;  /* 0xfffffffd03607547 */ /* 0x000fea000b83ffff */
.L_x_88:
[----:B------:R-:W-:-:S09]  /*5350*/  UIADD3 UR4, UPT, UPT, UR23, 0x200, URZ ;  /* 0x0000020017047890 */ /* 0x000fd2000fffe0ff */
[----:B------:R3:W-:Y:S01]  /*5360*/  UTCBAR.2CTA.MULTICAST [UR4], URZ, UR30 ;  /* 0x000000ff040073e9 */ /* 0x0007e2000820081e */
[----:B------:R-:W-:Y:S02]  /*5370*/  NOP ;  /* 0x0000000000007918 */ /* 0x000fe40000000000 */
.L_x_87:
[----:B---3--:R-:W-:Y:S01]  /*5380*/  UIADD3 UR4, UPT, UPT, UR22, 0x1, URZ ;  /* 0x0000000116047890 */ /* 0x008fe2000fffe0ff */
[----:B-1----:R-:W-:Y:S02]  /*5390*/  LOP3.LUT P0, RZ, R6, 0x1, RZ, 0xc0, !PT ;  /* 0x0000000106ff7812 */ /* 0x002fe4000780c0ff */
[----:B------:R-:W-:Y:S01]  /*53a0*/  LOP3.LUT R10, R10, 0x1, RZ, 0x3c, !PT ;  /* 0x000000010a0a7812 */ /* 0x000fe200078e3cff */
[----:B------:R-:W-:-:S04]  /*53b0*/  UISETP.NE.AND UP0, UPT, UR4, 0x2, UPT ;  /* 0x000000020400788c */ /* 0x000fc8000bf05270 */
[----:B------:R-:W-:Y:S02]  /*53c0*/  USEL UR5, URZ, 0x1, UP0 ;  /* 0x00000001ff057887 */ /* 0x000fe40008000000 */
[----:B------:R-:W-:-:S04]  /*53d0*/  USEL UR22, UR4, URZ, UP0 ;  /* 0x000000ff04167287 */ /* 0x000fc80008000000 */
[----:B------:R-:W-:Y:S01]  /*53e0*/  LOP3.LUT R11, R11, UR5, RZ, 0x3c, !PT ;  /* 0x000000050b0b7c12 */ /* 0x000fe2000f8e3cff */
[----:B------:R-:W-:Y:S07]  /*53f0*/  @P0 BRA `(.L_x_92) ;  /* 0xfffffff800c00947 */ /* 0x000fee000383ffff */
[----:B------:R-:W1:Y:S01]  /*5400*/  S2UR UR8, SR_CgaCtaId ;  /* 0x00000000000879c3 */ /* 0x000e620000008800 */
[----:B------:R-:W-:Y:S01]  /*5410*/  ELECT P0, URZ, PT ;  /* 0x0000000000ff782f */ /* 0x000fe20003800000 */
[----:B--2-4-:R-:W-:Y:S01]  /*5420*/  HFMA2 R0, -RZ, RZ, 0, 5.9604644775390625e-08 ;  /* 0x00000001ff007431 */ /* 0x014fe200000001ff */
[----:B------:R-:W-:-:S05]  /*5430*/  UMOV UR4, 0x40 ;  /* 0x0000004000047882 */ /* 0x000fca0000000000 */
[----:B------:R-:W-:Y:S01]  /*5440*/  UVIRTCOUNT.DEALLOC.SMPOOL 0x80 ;  /* 0x000000800000784c */ /* 0x000fe20000000000 */
[----:B------:R-:W-:Y:S02]  /*5450*/  UISETP.NE.AND UP0, UPT, UR33, URZ, UPT ;  /* 0x000000ff2100728c */ /* 0x000fe4000bf05270 */
[----:B-1----:R-:W-:-:S09]  /*5460*/  ULEA UR8, UR8, UR4, 0x18 ;  /* 0x0000000408087291 */ /* 0x002fd2000f8ec0ff */
[----:B------:R1:W-:Y:S01]  /*5470*/  @P0 STS.U8 [UR8+0x1c], R0 ;  /* 0x00001c00ff000988 */ /* 0x0003e20008000008 */
[----:B------:R-:W-:Y:S05]  /*5480*/  BRA.U UP0, `(.L_x_93) ;  /* 0x0000000100587547 */ /* 0x000fea000b800000 */
[----:B------:R-:W-:Y:S01]  /*5490*/  UIADD3 UR5, UPT, UPT, UR18, 0x210, URZ ;  /* 0x0000021012057890 */ /* 0x000fe2000fffe0ff */
[----:B------:R-:W-:-:S03]  /*54a0*/  SHF.L.U32 R2, R11, 0x1f, RZ ;  /* 0x0000001f0b027819 */ /* 0x000fc600000006ff */
[----:B------:R-:W-:-:S09]  /*54b0*/  ULEA UR4, UR22, UR5, 0x3 ;  /* 0x0000000516047291 */ /* 0x000fd2000f8e18ff */
[----:B------:R-:W2:Y:S02]  /*54c0*/  SYNCS.PHASECHK.TRANS64.TRYWAIT P0, [UR4], R2 ;  /* 0x00000002ff0075a7 */ /* 0x000ea40008001104 */
[----:B--2---:R-:W-:Y:S05]  /*54d0*/  @!P0 BRA `(.L_x_94) ;  /* 0x00000068001c8947 */ /* 0x004fea0003800000 */
.L_x_231:
[----:B------:R-:W-:-:S04]  /*54e0*/  UIADD3 UR4, UPT, UPT, UR22, 0x1, URZ ;  /* 0x0000000116047890 */ /* 0x000fc8000fffe0ff */
[----:B------:R-:W-:-:S04]  /*54f0*/  UISETP.NE.AND UP1, UPT, UR4, 0x2, UPT ;  /* 0x000000020400788c */ /* 0x000fc8000bf25270 */
[----:B------:R-:W-:Y:S02]  /*5500*/  USEL UR6, URZ, 0x1, UP1 ;  /* 0x00000001ff067887 */ /* 0x000fe40008800000 */
[----:B------:R-:W-:-:S04]  /*5510*/  USEL UR4, UR4, URZ, UP1 ;  /* 0x000000ff04047287 */ /* 0x000fc80008800000 */
[----:B------:R-:W-:Y:S01]  /*5520*/  ULEA UR4, UR4, UR5, 0x3 ;  /* 0x0000000504047291 */ /* 0x000fe2000f8e18ff */
[----:B-1----:R-:W-:-:S04]  /*5530*/  LOP3.LUT R2, R11, UR6, RZ, 0x3c, !PT ;  /* 0x000000060b027c12 */ /* 0x002fc8000f8e3cff */
[----:B------:R-:W-:Y:S01]  /*5540*/  SHF.L.U32 R2, R2, 0x1f, RZ ;  /* 0x0000001f02027819 */ /* 0x000fe200000006ff */
[----:B------:R-:W-:-:S04]  /*5550*/  IMAD.U32 R0, RZ, RZ, UR4 ;  /* 0x00000004ff007e24 */ /* 0x000fc8000f8e00ff */
[----:B------:R1:W2:Y:S03]  /*5560*/  SYNCS.PHASECHK.TRANS64.TRYWAIT P0, [R0+URZ], R2 ;  /* 0x00000002000075a7 */ /* 0x0002a600080011ff */
[----:B--2---:R-:W-:Y:S05]  /*5570*/  @!P0 NANOSLEEP.SYNCS 0x989680 ;  /* 0x009896800000895d */ /* 0x004fea0003900000 */
[----:B------:R-:W2:Y:S02]  /*5580*/  @!P0 SYNCS.PHASECHK.TRANS64 P0, [R0+URZ], R2 ;  /* 0x00000002000085a7 */ /* 0x000ea400080010ff */
[----:B--2---:R-:W-:Y:S05]  /*5590*/  @P0 BRA `(.L_x_95) ;  /* 0x0000000000200947 */ /* 0x004fea0003800000 */
.L_x_96:
[----:B--2---:R2:W3:Y:S02]  /*55a0*/  SYNCS.PHASECHK.TRANS64.TRYWAIT P0, [R0+URZ], R2 ;  /* 0x00000002000075a7 */ /* 0x0044e400080011ff */
[----:B---3--:R-:W-:Y:S05]  /*55b0*/  @!P0 NANOSLEEP.SYNCS 0x989680 ;  /* 0x009896800000895d */ /* 0x008fea0003900000 */
[----:B------:R-:W3:Y:S02]  /*55c0*/  @!P0 SYNCS.PHASECHK.TRANS64 P0, [R0+URZ], R2 ;  /* 0x00000002000085a7 */ /* 0x000ee400080010ff */
[----:B---3--:R-:W-:Y:S05]  /*55d0*/  @!P0 BRA `(.L_x_96) ;  /* 0xfffffffc00f08947 */ /* 0x008fea000383ffff */
[----:B------:R-:W-:Y:S05]  /*55e0*/  BRA `(.L_x_95) ;  /* 0x00000000000c7947 */ /* 0x000fea0003800000 */
.L_x_93:
[----:B------:R-:W-:-:S04]  /*55f0*/  UIADD3 UR4, UPT, UPT, UR18, 0x220, URZ ;  /* 0x0000022012047890 */ /* 0x000fc8000fffe0ff */
[----:B------:R-:W-:-:S09]  /*5600*/  UPRMT UR4, UR32, 0x654, UR4 ;  /* 0x0000065420047896 */ /* 0x000fd20008000004 */
[----:B------:R-:W-:Y:S03]  /*5610*/  SYNCS.ARRIVE.TRANS64.RED.A1T0 RZ, [UR4], RZ ;  /* 0x000000ffffff79a7 */ /* 0x000fe60008100404 */
.L_x_95:
[----:B-12---:R-:W-:Y:S01]  /*5620*/  SHF.L.U32 R2, RZ, 0x1f, RZ ;  /* 0x0000001fff027819 */ /* 0x006fe200000006ff */
[----:B------:R-:W-:Y:S01]  /*5630*/  UIADD3 UR4, UPT, UPT, UR18, 0x220, URZ ;  /* 0x0000022012047890 */ /* 0x000fe2000fffe0ff */
[----:B------:R-:W-:Y:S02]  /*5640*/  PLOP3.LUT P0, PT, PT, PT, UP0, 0x80, 0x8 ;  /* 0x000000000008781c */ /* 0x000fe40003f0f008 */
[----:B------:R-:W1:Y:S02]  /*5650*/  SYNCS.PHASECHK.TRANS64.TRYWAIT P1, [UR18+0x220], R2 ;  /* 0x00022002ff0075a7 */ /* 0x000e640008021112 */
[----:B-1----:R-:W-:Y:S09]  /*5660*/  @!P1 BRA `(.L_x_97) ;  /* 0x0000006400d09947 */ /* 0x002ff20003800000 */
.L_x_233:
[----:B------:R-:W-:Y:S01]  /*5670*/  @!UP0 UPRMT UR4, UR32, 0x654, UR4 ;  /* 0x0000065420048896 */ /* 0x000fe20008000004 */
[----:B------:R-:W-:Y:S01]  /*5680*/  LOP3.LUT R3, R3, 0xffff, RZ, 0xc0, !PT ;  /* 0x0000ffff03037812 */ /* 0x000fe200078ec0ff */
[----:B-1----:R-:W-:-:S03]  /*5690*/  IMAD.MOV.U32 R2, RZ, RZ, 0xffff ;  /* 0x0000ffffff027424 */ /* 0x002fc600078e00ff */
[----:B------:R-:W-:-:S04]  /*56a0*/  SHF.R.U32.HI R3, RZ, 0x5, R3 ;  /* 0x00000005ff037819 */ /* 0x000fc80000011603 */
[----:B------:R-:W-:Y:S01]  /*56b0*/  @!P0 SYNCS.ARRIVE.TRANS64.RED.A1T0 RZ, [UR4], RZ ;  /* 0x000000ffffff89a7 */ /* 0x000fe20008100404 */
[----:B------:R-:W-:Y:S01]  /*56c0*/  NOP ;  /* 0x0000000000007918 */ /* 0x000fe20000000000 */
[----:B------:R-:W1:Y:S01]  /*56d0*/  LDS R0, [UR8+0x14] ;  /* 0x00001408ff007984 */ /* 0x000e620008000800 */
[----:B------:R-:W-:-:S04]  /*56e0*/  SHF.L.U32 R2, R2, R3, RZ ;  /* 0x0000000302027219 */ /* 0x000fc800000006ff */
[----:B-1----:R-:W-:-:S04]  /*56f0*/  LOP3.LUT R0, R0, R2, RZ, 0xc0, !PT ;  /* 0x0000000200007212 */ /* 0x002fc800078ec0ff */
[----:B------:R-:W-:Y:S01]  /*5700*/  ISETP.NE.AND P0, PT, R0, R2, PT ;  /* 0x000000020000720c */ /* 0x000fe20003f05270 */
[----:B------:R-:W-:-:S05]  /*5710*/  IMAD.MOV.U32 R0, RZ, RZ, 0x1 ;  /* 0x00000001ff007424 */ /* 0x000fca00078e00ff */
[----:B------:R-:W-:-:S07]  /*5720*/  SHF.L.U32 R0, R0, R3, RZ ;  /* 0x0000000300007219 */ /* 0x000fce00000006ff */
[----:B------:R-:W-:Y:S05]  /*5730*/  @P0 BRA `(.L_x_98) ;  /* 0x00000000005c0947 */ /* 0x000fea0003800000 */
[----:B------:R-:W1:Y:S02]  /*5740*/  LDS R3, [UR8+0x18] ;  /* 0x00001808ff037984 */ /* 0x000e640008000800 */
[----:B-1----:R-:W-:-:S04]  /*5750*/  LOP3.LUT R3, R3, R0, RZ, 0xc0, !PT ;  /* 0x0000000003037212 */ /* 0x002fc800078ec0ff */
[----:B------:R-:W-:-:S13]  /*5760*/  ISETP.NE.AND P0, PT, R3, R0, PT ;  /* 0x000000000300720c */ /* 0x000fda0003f05270 */
[----:B------:R-:W-:Y:S05]  /*5770*/  @P0 BRA `(.L_x_99) ;  /* 0x0000000000400947 */ /* 0x000fea0003800000 */
[----:B------:R-:W-:Y:S01]  /*5780*/  R2UR UR4, R2 ;  /* 0x00000000020472ca */ /* 0x000fe200000e0000 */
[----:B------:R-:W1:Y:S01]  /*5790*/  S2R R3, SR_LANEID ;  /* 0x0000000000037919 */ /* 0x000e620000000000 */
[----:B------:R-:W-:-:S04]  /*57a0*/  LOP3.LUT R0, RZ, R0, RZ, 0x33, !PT ;  /* 0x00000000ff007212 */ /* 0x000fc800078e33ff */
[----:B------:R-:W2:Y:S07]  /*57b0*/  REDUX UR6, R0 ;  /* 0x00000000000673c4 */ /* 0x000eae0000000000 */
[----:B------:R-:W-:-:S03]  /*57c0*/  ULOP3.LUT UR5, URZ, UR4, URZ, 0x33, !UPT ;  /* 0x00000004ff057292 */ /* 0x000fc6000f8e33ff */
[----:B------:R-:W-:Y:S02]  /*57d0*/  VOTEU.ANY UR4, UPT, PT ;  /* 0x0000000000047886 */ /* 0x000fe400038e0100 */
[----:B------:R-:W-:Y:S01]  /*57e0*/  UFLO.U32 UR4, UR4 ;  /* 0x00000004000472bd */ /* 0x000fe200080e0000 */
[----:B------:R-:W-:-:S04]  /*57f0*/  IMAD.U32 R2, RZ, RZ, UR5 ;  /* 0x00000005ff027e24 */ /* 0x000fc8000f8e00ff */
[----:B------:R-:W3:Y:S02]  /*5800*/  REDUX UR7, R2 ;  /* 0x00000000020773c4 */ /* 0x000ee40000000000 */
[----:B------:R4:W-:Y:S01]  /*5810*/  UTCATOMSWS.AND URZ, UR5 ;  /* 0x0000000500ff79e3 */ /* 0x0009e20008000000 */
[----:B--2---:R-:W-:Y:S01]  /*5820*/  IMAD.U32 R0, RZ, RZ, UR6 ;  /* 0x00000006ff007e24 */ /* 0x004fe2000f8e00ff */
[----:B-1----:R-:W-:Y:S01]  /*5830*/  ISETP.EQ.U32.AND P0, PT, R3, UR4, PT ;  /* 0x0000000403007c0c */ /* 0x002fe2000bf02070 */
[----:B---3--:R-:W-:-:S12]  /*5840*/  IMAD.U32 R2, RZ, RZ, UR7 ;  /* 0x00000007ff027e24 */ /* 0x008fd8000f8e00ff */
[----:B------:R4:W-:Y:S04]  /*5850*/  @P0 ATOMS.AND RZ, [UR8+0x14], R2 ;  /* 0x00001402ffff098c */ /* 0x0009e8000a800008 */
[----:B------:R4:W-:Y:S01]  /*5860*/  @P0 ATOMS.AND RZ, [UR8+0x18], R0 ;  /* 0x00001800ffff098c */ /* 0x0009e2000a800008 */
[----:B------:R-:W-:Y:S05]  /*5870*/  BRA `(.L_x_100) ;  /* 0x0000000000147947 */ /* 0x000fea0003800000 */
.L_x_99:
[----:B------:R-:W-:Y:S02]  /*5880*/  MOV R2, 0x58a0 ;  /* 0x000058a000027802 */ /* 0x000fe40000000f00 */
[----:B-----5:R-:W-:Y:S05]  /*5890*/  CALL.REL.NOINC `($__internal_0_$__cuda_sm10x_tcgen05_guardrail_trap_col_being_dealloced_not_returned_by_alloc) ;  /* 0x0000006800b47944 */ /* 0x020fea0003c00000 */
[----:B------:R-:W-:Y:S05]  /*58a0*/  BRA `(.L_x_100) ;  /* 0x0000000000087947 */ /* 0x000fea0003800000 */
.L_x_98:
[----:B------:R-:W-:Y:S02]  /*58b0*/  MOV R2, 0x58d0 ;  /* 0x000058d000027802 */ /* 0x000fe40000000f00 */
[----:B-----5:R-:W-:Y:S05]  /*58c0*/  CALL.REL.NOINC `($__internal_2_$__cuda_sm10x_tcgen05_guardrail_trap_unallocated_columns_being_dealloced) ;  /* 0x0000006800c07944 */ /* 0x020fea0003c00000 */
.L_x_100:
[----:B------:R-:W-:Y:S01]  /*58d0*/  NOP ;  /* 0x0000000000007918 */ /* 0x000fe20000000000 */
[----:B----4-:R-:W-:Y:S05]  /*58e0*/  EXIT ;  /* 0x000000000000794d */ /* 0x010fea0003800000 */
.L_x_72:
[----:B------:R-:W2:Y:S01]  /*58f0*/  LDCU UR5, c[0x0][0x384] ;  /* 0x00007080ff0577ac */ /* 0x000ea20008000800 */
[----:B------:R-:W-:Y:S02]  /*5900*/  UISETP.NE.OR UP0, UPT, UR19, 0x3, !UP3 ;  /* 0x000000031300788c */ /* 0x000fe4000df05670 */
[----:B--2---:R-:W-:-:S07]  /*5910*/  UIADD3 UR5, UPT, UPT, UR5, 0x7f, URZ ;  /* 0x0000007f05057890 */ /* 0x004fce000fffe0ff */
[----:B------:R-:W-:Y:S05]  /*5920*/  BRA.U UP0, `(.L_x_101) ;  /* 0x0000001900807547 */ /* 0x000fea000b800000 */
[----:B------:R-:W2:Y:S01]  /*5930*/  LDCU UR68, c[0x0][0x388] ;  /* 0x00007100ff4477ac */ /* 0x000ea20008000800 */
[----:B------:R-:W3:Y:S01]  /*5940*/  S2UR UR10, SR_CgaCtaId ;  /* 0x00000000000a79c3 */ /* 0x000ee20000008800 */
[----:B------:R-:W-:Y:S01]  /*5950*/  IMAD.MOV.U32 R10, RZ, RZ, 0x1 ;  /* 0x00000001ff0a7424 */ /* 0x000fe200078e00ff */
[----:B------:R-:W-:Y:S01]  /*5960*/  USHF.R.S32.HI UR4, URZ, 0x1f, UR5 ;  /* 0x0000001fff047899 */ /* 0x000fe20008011405 */
[----:B------:R-:W-:Y:S01]  /*5970*/  IMAD.MOV.U32 R9, RZ, RZ, RZ ;  /* 0x000000ffff097224 */ /* 0x000fe200078e00ff */
[----:B------:R-:W4:Y:S04]  /*5980*/  LDCU UR51, c[0x0][0x370] ;  /* 0x00006e00ff3377ac */ /* 0x000f280008000800 */
[----:B------:R-:W1:Y:S01]  /*5990*/  LDC.64 R14, c[0x0][0x348] ;  /* 0x0000d200ff0e7b82 */ /* 0x000e620000000a00 */
[----:B------:R-:W-:Y:S01]  /*59a0*/  ULEA.HI UR4, UR4, UR5, URZ, 0x7 ;  /* 0x0000000504047291 */ /* 0x000fe2000f8f38ff */
[----:B------:R-:W4:Y:S03]  /*59b0*/  LDCU.128 UR56, c[0x0][0xc10] ;  /* 0x00018200ff3877ac */ /* 0x000f260008000c00 */
[----:B------:R-:W-:Y:S01]  /*59c0*/  USHF.R.S32.HI UR45, URZ, 0x7, UR4 ;  /* 0x00000007ff2d7899 */ /* 0x000fe20008011404 */
[----:B--2---:R-:W-:Y:S01]  /*59d0*/  IMAD.U32 R0, RZ, RZ, UR68 ;  /* 0x00000044ff007e24 */ /* 0x004fe2000f8e00ff */
[----:B------:R-:W2:Y:S04]  /*59e0*/  LDCU UR50, c[0x0][0x374] ;  /* 0x00006e80ff3277ac */ /* 0x000ea80008000800 */
[----:B------:R-:W-:Y:S01]  /*59f0*/  IMAD.U32 R3, RZ, RZ, UR45 ;  /* 0x0000002dff037e24 */ /* 0x000fe2000f8e00ff */
[----:B------:R-:W-:Y:S01]  /*5a00*/  IABS R0, R0 ;  /* 0x0000000000007213 */ /* 0x000fe20000000000 */
[----:B------:R-:W4:Y:S03]  /*5a10*/  LDCU.64 UR4, c[0x0][0x988] ;  /* 0x00013100ff0477ac */ /* 0x000f260008000a00 */
[----:B------:R-:W-:Y:S01]  /*5a20*/  IABS R2, R3 ;  /* 0x0000000300027213 */ /* 0x000fe20000000000 */
[----:B------:R-:W2:Y:S01]  /*5a30*/  LDCU.64 UR48, c[0x0][0x990] ;  /* 0x00013200ff3077ac */ /* 0x000ea20008000a00 */
[----:B------:R-:W-:-:S02]  /*5a40*/  R2UR UR43, R0 ;  /* 0x00000000002b72ca */ /* 0x000fc400000e0000 */
[----:B------:R-:W-:Y:S01]  /*5a50*/  R2UR UR44, R2 ;  /* 0x00000000022c72ca */ /* 0x000fe200000e0000 */
[----:B------:R-:W-:Y:S01]  /*5a60*/  UMOV UR42, 0x400 ;  /* 0x00000400002a7882 */ /* 0x000fe20000000000 */
[----:B------:R-:W1:Y:S01]  /*5a70*/  LDCU UR31, c[0x0][0xc0c] ;  /* 0x00018180ff1f77ac */ /* 0x000e620008000800 */
[----:B---3--:R-:W-:Y:S01]  /*5a80*/  ULEA UR42, UR10, UR42, 0x18 ;  /* 0x0000002a0a2a7291 */ /* 0x008fe2000f8ec0ff */
[----:B------:R-:W3:Y:S07]  /*5a90*/  LDCU UR69, c[0x0][0xc20] ;  /* 0x00018400ff4577ac */ /* 0x000eee0008000800 */
[----:B------:R-:W2:Y:S01]  /*5aa0*/  I2F.RP R0, UR43 ;  /* 0x0000002b00007d06 */ /* 0x000ea20008209400 */
[----:B----4-:R-:W-:Y:S01]  /*5ab0*/  UISETP.NE.U32.AND UP0, UPT, UR4, URZ, UPT ;  /* 0x000000ff0400728c */ /* 0x010fe2000bf05070 */
[----:B------:R-:W4:Y:S01]  /*5ac0*/  LDCU UR4, c[0x0][0xc30] ;  /* 0x00018600ff0477ac */ /* 0x000f220008000800 */
[----:B------:R-:W4:Y:S05]  /*5ad0*/  LDCU UR47, c[0x0][0x38c] ;  /* 0x00007180ff2f77ac */ /* 0x000f2a0008000800 */
[----:B------:R-:W3:Y:S01]  /*5ae0*/  I2F.RP R2, UR44 ;  /* 0x0000002c00027d06 */ /* 0x000ee20008209400 */
[----:B------:R-:W-:-:S02]  /*5af0*/  UISETP.NE.AND.EX UP6, UPT, UR5, URZ, UPT, UP0 ;  /* 0x000000ff0500728c */ /* 0x000fc4000bfc5300 */
[----:B------:R-:W-:Y:S02]  /*5b00*/  UIADD3 UR63, UPT, UPT, UR42, 0x1b8, URZ ;  /* 0x000001b82a3f7890 */ /* 0x000fe4000fffe0ff */
[----:B------:R-:W-:-:S03]  /*5b10*/  UIADD3 UR46, UPT, UPT, UR42, 0x1a0, URZ ;  /* 0x000001a02a2e7890 */ /* 0x000fc6000fffe0ff */
[----:B--2---:R-:W2:Y:S01]  /*5b20*/  MUFU.RCP R0, R0 ;  /* 0x0000000000007308 */ /* 0x004ea20000001000 */
[----:B------:R-:W-:Y:S02]  /*5b30*/  UIADD3 UR33, UPT, UPT, UR42, 0x1a8, URZ ;  /* 0x000001a82a217890 */ /* 0x000fe4000fffe0ff */
[----:B------:R-:W-:Y:S02]  /*5b40*/  UIADD3 UR25, UPT, UPT, UR42, 0x1b0, URZ ;  /* 0x000001b02a197890 */ /* 0x000fe4000fffe0ff */
[----:B------:R-:W-:Y:S02]  /*5b50*/  UPRMT UR63, UR10, 0x654, UR63 ;  /* 0x000006540a3f7896 */ /* 0x000fe4000800003f */
[----:B------:R-:W-:Y:S01]  /*5b60*/  UPRMT UR66, UR10, 0x654, UR46 ;  /* 0x000006540a427896 */ /* 0x000fe2000800002e */
[----:B---3--:R-:W3:Y:S01]  /*5b70*/  MUFU.RCP R2, R2 ;  /* 0x0000000200027308 */ /* 0x008ee20000001000 */
[----:B------:R-:W-:Y:S02]  /*5b80*/  UPRMT UR65, UR10, 0x654, UR33 ;  /* 0x000006540a417896 */ /* 0x000fe40008000021 */
[----:B------:R-:W-:-:S02]  /*5b90*/  UPRMT UR64, UR10, 0x654, UR25 ;  /* 0x000006540a407896 */ /* 0x000fc40008000019 */
[----:B------:R-:W-:Y:S02]  /*5ba0*/  UIMAD.WIDE.U32 UR12, UR51, UR56, URZ ;  /* 0x00000038330c72a5 */ /* 0x000fe4000f8e00ff */
[----:B------:R-:W-:Y:S01]  /*5bb0*/  UIMAD.WIDE.U32 UR14, UR50, UR59, URZ ;  /* 0x0000003b320e72a5 */ /* 0x000fe2000f8e00ff */
[----:B--2---:R-:W-:Y:S01]  /*5bc0*/  VIADD R0, R0, 0xffffffe ;  /* 0x0ffffffe00007836 */ /* 0x004fe20000000000 */
[----:B------:R-:W-:Y:S01]  /*5bd0*/  UMOV UR8, URZ ;  /* 0x000000ff00087c82 */ /* 0x000fe20008000000 */
[----:B------:R-:W-:Y:S02]  /*5be0*/  UISETP.NE.AND UP0, UPT, UR39, 0x1, UPT ;  /* 0x000000012700788c */ /* 0x000fe4000bf05270 */
[----:B------:R-:W-:Y:S02]  /*5bf0*/  UISETP.NE.U32.AND UP0, UPT, UR48, URZ, UPT ;  /* 0x000000ff3000728c */ /* 0x000fe4000bf05070 */
[----:B------:R-:W2:Y:S01]  /*5c00*/  F2I.FTZ.U32.TRUNC.NTZ R0, R0 ;  /* 0x0000000000007305 */ /* 0x000ea2000021f000 */
[----:B------:R-:W-:Y:S01]  /*5c10*/  UIADD3 UR61, UPT, UPT, UR42, 0x1f8, URZ ;  /* 0x000001f82a3d7890 */ /* 0x000fe2000fffe0ff */
[----:B---3--:R-:W-:Y:S01]  /*5c20*/  VIADD R2, R2, 0xffffffe ;  /* 0x0ffffffe02027836 */ /* 0x008fe20000000000 */
[----:B------:R-:W-:-:S02]  /*5c30*/  UISETP.GE.AND UP3, UPT, UR39, 0x1, UPT ;  /* 0x000000012700788c */ /* 0x000fc4000bf66270 */
[----:B------:R-:W-:Y:S01]  /*5c40*/  UISETP.NE.AND.EX UP4, UPT, UR49, URZ, UPT, UP0 ;  /* 0x000000ff3100728c */ /* 0x000fe2000bf85300 */
[----:B------:R-:W-:Y:S02]  /*5c50*/  UMOV UR60, UR13 ;  /* 0x0000000d003c7c82 */ /* 0x000fe40008000000 */
[----:B------:R-:W3:Y:S01]  /*5c60*/  F2I.FTZ.U32.TRUNC.NTZ R2, R2 ;  /* 0x0000000200027305 */ /* 0x000ee2000021f000 */
[----:B------:R-:W-:Y:S01]  /*5c70*/  UMOV UR55, UR15 ;  /* 0x0000000f00377c82 */ /* 0x000fe20008000000 */
[----:B-1----:R-:W-:Y:S02]  /*5c80*/  UISETP.NE.AND UP3, UPT, UR31, 0x1, UPT ;  /* 0x000000011f00788c */ /* 0x002fe4000bf65270 */
[----:B------:R-:W-:Y:S02]  /*5c90*/  UISETP.NE.AND UP0, UPT, UR58, 0x1, UPT ;  /* 0x000000013a00788c */ /* 0x000fe4000bf05270 */
[----:B------:R-:W-:Y:S01]  /*5ca0*/  UISETP.NE.AND UP5, UPT, UR68, URZ, UPT ;  /* 0x000000ff4400728c */ /* 0x000fe2000bfa5270 */
[----:B--2---:R-:W-:Y:S01]  /*5cb0*/  R2UR UR7, R0 ;  /* 0x00000000000772ca */ /* 0x004fe200000e0000 */
[----:B------:R-:W-:Y:S01]  /*5cc0*/  UPLOP3.LUT UP2, UPT, UPT, UPT, UPT, 0x40, 0x4 ;  /* 0x000000000004789c */ /* 0x000fe20003f4e870 */
[----:B------:R-:W-:Y:S01]  /*5cd0*/  IABS R0, R3 ;  /* 0x0000000300007213 */ /* 0x000fe20000000000 */
[----:B------:R-:W1:Y:S04]  /*5ce0*/  LDCU.64 UR40, c[0x0][0xc28] ;  /* 0x00018500ff2877ac */ /* 0x000e680008000a00 */
[----:B------:R-:W-:Y:S01]  /*5cf0*/  IMAD.MOV R0, RZ, RZ, -R0 ;  /* 0x000000ffff007224 */ /* 0x000fe200078e0a00 */
[----:B---3--:R-:W-:Y:S01]  /*5d00*/  R2UR UR9, R2 ;  /* 0x00000000020972ca */ /* 0x008fe200000e0000 */
[----:B------:R-:W-:Y:S01]  /*5d10*/  IMAD.MOV.U32 R2, RZ, RZ, 0x1000 ;  /* 0x00001000ff027424 */ /* 0x000fe200078e00ff */
[----:B------:R-:W-:-:S02]  /*5d20*/  UPRMT UR61, URZ, 0x654, UR61 ;  /* 0x00000654ff3d7896 */ /* 0x000fc4000800003d */
[----:B------:R-:W-:Y:S01]  /*5d30*/  R2UR UR62, R0 ;  /* 0x00000000003e72ca */ /* 0x000fe200000e0000 */
[----:B------:R-:W-:Y:S02]  /*5d40*/  UIADD3 UR5, UPT, UPT, URZ, -UR7, URZ ;  /* 0x80000007ff057290 */ /* 0x000fe4000fffe0ff */
[----:B------:R-:W-:Y:S02]  /*5d50*/  USHF.R.U32.HI UR60, URZ, UR57, UR60 ;  /* 0x00000039ff3c7299 */ /* 0x000fe4000801163c */
[----:B------:R-:W-:Y:S02]  /*5d60*/  UIMAD UR5, UR5, UR43, URZ ;  /* 0x0000002b050572a4 */ /* 0x000fe4000f8e02ff */
[----:B------:R-:W-:Y:S02]  /*5d70*/  USHF.R.U32.HI UR55, URZ, UR69, UR55 ;  /* 0x00000045ff377299 */ /* 0x000fe40008011637 */
[----:B------:R-:W-:Y:S02]  /*5d80*/  UIADD3 UR6, UPT, UPT, URZ, -UR9, URZ ;  /* 0x80000009ff067290 */ /* 0x000fe4000fffe0ff */
[----:B----4-:R-:W-:-:S02]  /*5d90*/  UISETP.NE.AND UP3, UPT, UR4, 0x1, UPT ;  /* 0x000000010400788c */ /* 0x010fc4000bf65270 */
[----:B------:R-:W-:Y:S02]  /*5da0*/  UIMAD UR10, UR6, UR44, URZ ;  /* 0x0000002c060a72a4 */ /* 0x000fe4000f8e02ff */
[----:B------:R-:W-:Y:S01]  /*5db0*/  UISETP.NE.AND UP0, UPT, UR47, URZ, UPT ;  /* 0x000000ff2f00728c */ /* 0x000fe2000bf05270 */
[----:B------:R-:W-:Y:S01]  /*5dc0*/  UMOV UR6, URZ ;  /* 0x000000ff00067c82 */ /* 0x000fe20008000000 */
[----:B------:R-:W-:Y:S02]  /*5dd0*/  UIMAD.WIDE.U32 UR8, UR9, UR10, UR8 ;  /* 0x0000000a090872a5 */ /* 0x000fe4000f8e0008 */
[----:B------:R-:W-:Y:S02]  /*5de0*/  UIMAD.WIDE.U32 UR6, UR7, UR5, UR6 ;  /* 0x00000005070672a5 */ /* 0x000fe4000f8e0006 */
[----:B------:R-:W-:-:S03]  /*5df0*/  UISETP.NE.AND UP5, UPT, UR45, URZ, UPT ;  /* 0x000000ff2d00728c */ /* 0x000fc6000bfa5270 */
[----:B------:R-:W-:Y:S02]  /*5e00*/  UMOV UR54, UR9 ;  /* 0x0000000900367c82 */ /* 0x000fe40008000000 */
[----:B-1----:R-:W-:-:S06]  /*5e10*/  UMOV UR53, UR7 ;  /* 0x0000000700357c82 */ /* 0x002fcc0008000000 */
.L_x_112:
[----:B------:R-:W-:Y:S04]  /*5e20*/  SHF.L.U32 R3, R9, 0x1f, RZ ;  /* 0x0000001f09037819 */ /* 0x000fe800000006ff */
[----:B------:R-:W1:Y:S02]  /*5e30*/  SYNCS.PHASECHK.TRANS64.TRYWAIT P0, [UR42+0x1f0], R3 ;  /* 0x0001f003ff0075a7 */ /* 0x000e64000800112a */
[----:B-12---:R-:W-:Y:S05]  /*5e40*/  @!P0 BRA `(.L_x_102) ;  /* 0x0000005c00f08947 */ /* 0x006fea0003800000 */
.L_x_235:
[----:B------:R-:W2:Y:S01]  /*5e50*/  LDS.128 R4, [UR42+0x230] ;  /* 0x0002302aff047984 */ /* 0x000ea20008000c00 */
[----:B------:R-:W-:Y:S01]  /*5e60*/  @!PT LDS RZ, [RZ] ;  /* 0x00000000fffff984 */ /* 0x000fe20000000800 */
[----:B------:R-:W-:Y:S01]  /*5e70*/  @!PT LDS RZ, [RZ] ;  /* 0x00000000fffff984 */ /* 0x000fe20000000800 */
[----:B------:R-:W-:Y:S01]  /*5e80*/  @!PT LDS RZ, [RZ] ;  /* 0x00000000fffff984 */ /* 0x000fe20000000800 */
[----:B------:R-:W-:Y:S01]  /*5e90*/  @!PT LDS RZ, [RZ] ;  /* 0x00000000fffff984 */ /* 0x000fe20000000800 */
[----:B------:R3:W-:Y:S06]  /*5ea0*/  MEMBAR.ALL.CTA ;  /* 0x0000000000007992 */ /* 0x0007ec0000008000 */
[----:B---3--:R-:W3:Y:S02]  /*5eb0*/  FENCE.VIEW.ASYNC.S ;  /* 0x00000000000073c6 */ /* 0x008ee40000000000 */
[----:B---3--:R-:W-:Y:S01]  /*5ec0*/  SYNCS.ARRIVE.TRANS64.RED.A1T0 RZ, [UR61], RZ ;  /* 0x000000ffffff79a7 */ /* 0x008fe2000810043d */
[----:B--2---:R-:W-:Y:S11]  /*5ed0*/  LOP3.LUT P0, RZ, R6, 0x1, RZ, 0xc0, !PT ;  /* 0x0000000106ff7812 */ /* 0x004ff6000780c0ff */
[----:B------:R-:W-:Y:S02]  /*5ee0*/  @!UPT UIADD3 URZ, UPT, UPT, URZ, URZ, URZ ;  /* 0x000000fffffff290 */ /* 0x000fe4000fffe0ff */
[----:B------:R-:W-:Y:S01]  /*5ef0*/  VOTEU.ANY UP0, P0 ;  /* 0x0000000000ff7886 */ /* 0x000fe20000000100 */
[----:B------:R-:W-:Y:S11]  /*5f00*/  PLOP3.LUT P0, PT, PT, PT, UP0, 0x80, 0x8 ;  /* 0x000000000008781c */ /* 0x000ff60003f0f008 */
[----:B------:R-:W-:Y:S02]  /*5f10*/  @!UPT UIADD3 URZ, UPT, UPT, URZ, URZ, URZ ;  /* 0x000000fffffff290 */ /* 0x000fe4000fffe0ff */
[----:B-1----:R-:W-:Y:S02]  /*5f20*/  @P0 MOV R3, R4 ;  /* 0x0000000400030202 */ /* 0x002fe40000000f00 */
[----:B------:R-:W-:Y:S02]  /*5f30*/  @P0 LOP3.LUT R0, R5, 0xffff, RZ, 0xc0, !PT ;  /* 0x0000ffff05000812 */ /* 0x000fe400078ec0ff */
[----:B------:R-:W-:Y:S02]  /*5f40*/  @P0 R2UR UR5, R3 ;  /* 0x00000000030502ca */ /* 0x000fe400000e0000 */
[----:B------:R-:W-:Y:S11]  /*5f50*/  @P0 R2UR UR4, R0 ;  /* 0x00000000000402ca */ /* 0x000ff600000e0000 */
[----:B------:R-:W-:Y:S02]  /*5f60*/  @UP0 UMOV UR23, UR5 ;  /* 0x0000000500170c82 */ /* 0x000fe40008000000 */
[----:B------:R-:W-:Y:S01]  /*5f70*/  @UP0 UMOV UR15, UR4 ;  /* 0x00000004000f0c82 */ /* 0x000fe20008000000 */
[----:B------:R-:W-:Y:S09]  /*5f80*/  UISETP.GE.AND UP0, UPT, UR39, 0x1, UPT ;  /* 0x000000012700788c */ /* 0x000ff2000bf06270 */
[----:B------:R-:W-:Y:S05]  /*5f90*/  BRA.U !UP0, `(.L_x_103) ;  /* 0x0000000108c07547 */ /* 0x000fea000b800000 */
[----:B------:R-:W-:Y:S02]  /*5fa0*/  UIMAD.WIDE.U32 UR8, UR15, UR59, URZ ;  /* 0x0000003b0f0872a5 */ /* 0x000fe4000f8e00ff */
[----:B------:R-:W-:Y:S02]  /*5fb0*/  UP2UR UR14, UPR, URZ, 0x4 ;  /* 0x00000004ff0e7883 */ /* 0x000fe40008000000 */
[----:B------:R-:W-:Y:S02]  /*5fc0*/  UISETP.NE.AND UP2, UPT, UR58, 0x1, UPT ;  /* 0x000000013a00788c */ /* 0x000fe4000bf45270 */
[----:B------:R-:W-:Y:S02]  /*5fd0*/  UIMAD.WIDE.U32 UR10, UR23, UR56, URZ ;  /* 0x00000038170a72a5 */ /* 0x000fe4000f8e00ff */
[----:B------:R-:W-:Y:S02]  /*5fe0*/  USEL UR4, UR50, UR55, !UP2 ;  /* 0x0000003732047287 */ /* 0x000fe4000d000000 */
[----:B------:R-:W-:Y:S02]  /*5ff0*/  UISETP.NE.AND UP0, UPT, UR31, 0x1, UPT ;  /* 0x000000011f00788c */ /* 0x000fe4000bf05270 */
[----:B------:R-:W-:Y:S02]  /*6000*/  UP2UR UR19, UPR, URZ, 0x2 ;  /* 0x00000002ff137883 */ /* 0x000fe40008000000 */
[----:B------:R-:W-:Y:S02]  /*6010*/  UISETP.NE.AND UP1, UPT, UR39, 0x1, UPT ;  /* 0x000000012700788c */ /* 0x000fe4000bf25270 */
[----:B------:R-:W-:Y:S02]  /*6020*/  UIMAD.WIDE.U32 UR12, UR4, UR40, URZ ;  /* 0x00000028040c72a5 */ /* 0x000fe4000f8e00ff */
[----:B------:R-:W-:Y:S01]  /*6030*/  USEL UR7, UR51, UR60, !UP0 ;  /* 0x0000003c33077287 */ /* 0x000fe2000c000000 */
[----:B------:R-:W-:Y:S02]  /*6040*/  UMOV UR5, UR9 ;  /* 0x0000000900057c82 */ /* 0x000fe40008000000 */
[----:B------:R-:W-:Y:S02]  /*6050*/  USHF.R.U32.HI UR6, URZ, UR69, UR5 ;  /* 0x00000045ff067299 */ /* 0x000fe40008011605 */
[----:B------:R-:W-:Y:S02]  /*6060*/  UIMAD.WIDE.U32 UR16, UR7, UR40, URZ ;  /* 0x00000028071072a5 */ /* 0x000fe4000f8e00ff */
[----:B------:R-:W-:Y:S02]  /*6070*/  USEL UR6, UR15, UR6, !UP2 ;  /* 0x000000060f067287 */ /* 0x000fe4000d000000 */
[----:B------:R-:W-:Y:S01]  /*6080*/  UISETP.NE.AND UP2, UPT, UR14, URZ, UPT ;  /* 0x000000ff0e00728c */ /* 0x000fe2000bf45270 */
[----:B------:R-:W-:Y:S01]  /*6090*/  UMOV UR5, UR11 ;  /* 0x0000000b00057c82 */ /* 0x000fe20008000000 */
[----:B------:R-:W-:Y:S02]  /*60a0*/  UIMAD.WIDE.U32 UR10, UR6, UR40, URZ ;  /* 0x00000028060a72a5 */ /* 0x000fe4000f8e00ff */
[----:B------:R-:W-:Y:S03]  /*60b0*/  USHF.R.U32.HI UR8, URZ, UR57, UR5 ;  /* 0x00000039ff087299 */ /* 0x000fe60008011605 */
[----:B------:R-:W-:Y:S02]  /*60c0*/  UMOV UR5, UR13 ;  /* 0x0000000d00057c82 */ /* 0x000fe40008000000 */
[----:B------:R-:W-:Y:S03]  /*60d0*/  @UP1 USHF.R.U32.HI UR4, URZ, UR41, UR5 ;  /* 0x00000029ff041299 */ /* 0x000fe60008011605 */
[----:B------:R-:W-:Y:S01]  /*60e0*/  UMOV UR5, UR17 ;  /* 0x0000001100057c82 */ /* 0x000fe20008000000 */
[----:B------:R-:W-:Y:S02]  /*60f0*/  UIMAD UR4, UR39, UR4, URZ ;  /* 0x00000004270472a4 */ /* 0x000fe4000f8e02ff */
[----:B------:R-:W-:Y:S02]  /*6100*/  @UP1 USHF.R.U32.HI UR7, URZ, UR41, UR5 ;  /* 0x00000029ff071299 */ /* 0x000fe40008011605 */
[----:B------:R-:W-:Y:S02]  /*6110*/  USEL UR5, UR23, UR8, !UP0 ;  /* 0x0000000817057287 */ /* 0x000fe4000c000000 */
[----:B------:R-:W-:Y:S02]  /*6120*/  UIMAD UR8, UR39, UR7, URZ ;  /* 0x00000007270872a4 */ /* 0x000fe4000f8e02ff */
[----:B------:R-:W-:Y:S03]  /*6130*/  UISETP.GE.AND UP0, UPT, UR6, UR4, UPT ;  /* 0x000000040600728c */ /* 0x000fe6000bf06270 */
[----:B------:R-:W-:Y:S01]  /*6140*/  UMOV UR4, UR11 ;  /* 0x0000000b00047c82 */ /* 0x000fe20008000000 */
[----:B------:R-:W-:Y:S02]  /*6150*/  UISETP.GE.OR UP0, UPT, UR5, UR8, UP0 ;  /* 0x000000080500728c */ /* 0x000fe40008706670 */
[----:B------:R-:W-:Y:S02]  /*6160*/  USHF.R.U32.HI UR4, URZ, UR41, UR4 ;  /* 0x00000029ff047299 */ /* 0x000fe40008011604 */
[----:B------:R-:W-:Y:S02]  /*6170*/  UIMAD.WIDE.U32 UR8, UR5, UR40, URZ ;  /* 0x00000028050872a5 */ /* 0x000fe4000f8e00ff */
[----:B------:R-:W-:Y:S04]  /*6180*/  USEL UR10, UR6, UR4, !UP1 ;  /* 0x00000004060a7287 */ /* 0x000fe8000c800000 */
[----:B------:R-:W-:Y:S01]  /*6190*/  UIADD3 UR11, UPT, UPT, -UR10, URZ, URZ ;  /* 0x000000ff0a0b7290 */ /* 0x000fe2000fffe1ff */
[----:B------:R-:W-:Y:S02]  /*61a0*/  @!UP0 UMOV UR4, UR9 ;  /* 0x0000000900048c82 */ /* 0x000fe40008000000 */
[----:B------:R-:W-:Y:S02]  /*61b0*/  @!UP0 USHF.R.U32.HI UR4, URZ, UR41, UR4 ;  /* 0x00000029ff048299 */ /* 0x000fe40008011604 */
[----:B------:R-:W-:Y:S02]  /*61c0*/  UIMAD UR8, UR39, UR11, UR6 ;  /* 0x0000000b270872a4 */ /* 0x000fe4000f8e0206 */
[----:B------:R-:W-:Y:S02]  /*61d0*/  @!UP0 USEL UR4, UR5, UR4, !UP1 ;  /* 0x0000000405048287 */ /* 0x000fe4000c800000 */
[----:B------:R-:W-:Y:S02]  /*61e0*/  UISETP.NE.AND UP1, UPT, UR19, URZ, UPT ;  /* 0x000000ff1300728c */ /* 0x000fe4000bf25270 */
[----:B------:R-:W-:Y:S02]  /*61f0*/  @!UP0 UIMAD UR7, UR7, UR8, UR4 ;  /* 0x00000008070782a4 */ /* 0x000fe4000f8e0204 */
[----:B------:R-:W-:Y:S02]  /*6200*/  @!UP0 UIADD3 UR9, UPT, UPT, UR10, -UR4, URZ ;  /* 0x800000040a098290 */ /* 0x000fe4000fffe0ff */
[----:B------:R-:W-:Y:S02]  /*6210*/  UIADD3 UR8, UPT, UPT, -UR6, URZ, URZ ;  /* 0x000000ff06087290 */ /* 0x000fe4000fffe1ff */
[----:B------:R-:W-:Y:S02]  /*6220*/  UIADD3 UR4, UPT, UPT, -UR5, URZ, URZ ;  /* 0x000000ff05047290 */ /* 0x000fe4000fffe1ff */
[----:B------:R-:W-:Y:S03]  /*6230*/  @!UP0 UIMAD UR6, UR9, UR39, UR5 ;  /* 0x00000027090682a4 */ /* 0x000fe6000f8e0205 */
[----:B------:R-:W-:Y:S01]  /*6240*/  @!UP0 UMOV UR5, UR7 ;  /* 0x0000000700058c82 */ /* 0x000fe20008000000 */
[----:B------:R-:W-:Y:S02]  /*6250*/  UIMAD UR7, UR31, UR4, UR23 ;  /* 0x000000041f0772a4 */ /* 0x000fe4000f8e0217 */
[----:B------:R-:W-:Y:S02]  /*6260*/  UIMAD UR4, UR58, UR8, UR15 ;  /* 0x000000083a0472a4 */ /* 0x000fe4000f8e020f */
[----:B------:R-:W-:Y:S02]  /*6270*/  UIMAD UR23, UR5, UR31, UR7 ;  /* 0x0000001f051772a4 */ /* 0x000fe4000f8e0207 */
[----:B------:R-:W-:Y:S11]  /*6280*/  UIMAD UR15, UR6, UR58, UR4 ;  /* 0x0000003a060f72a4 */ /* 0x000ff6000f8e0204 */
[----:B------:R-:W-:Y:S01]  /*6290*/  @!UPT UIADD3 URZ, UPT, UPT, URZ, URZ, URZ ;  /* 0x000000fffffff290 */ /* 0x000fe2000fffe0ff */
.L_x_103:
[----:B------:R-:W1:Y:S01]  /*62a0*/  @!UP3 LDCU.128 UR8, c[0x0][0xc10] ;  /* 0x00018200ff08b7ac */ /* 0x000e620008000c00 */
[----:B------:R-:W-:Y:S04]  /*62b0*/  MOV R0, UR18 ;  /* 0x0000001200007c02 */ /* 0x000fe80008000f00 */
[----:B------:R-:W-:Y:S01]  /*62c0*/  IABS R0, R0 ;  /* 0x0000000000007213 */ /* 0x000fe20000000000 */
[----:B------:R-:W2:Y:S01]  /*62d0*/  @!UP3 LDCU UR5, c[0x0][0xc0c] ;  /* 0x00018180ff05b7ac */ /* 0x000ea20008000800 */
[----:B-1----:R-:W-:Y:S07]  /*62e0*/  UIMAD.WIDE.U32 UR6, UR23, UR8, URZ ;  /* 0x00000008170672a5 */ /* 0x002fee000f8e00ff */
[----:B------:R-:W-:Y:S01]  /*62f0*/  @!UP3 UMOV UR4, UR7 ;  /* 0x000000070004bc82 */ /* 0x000fe20008000000 */
[----:B--2---:R-:W-:Y:S02]  /*6300*/  @!UP3 UISETP.NE.AND UP0, UPT, UR5, 0x1, UPT ;  /* 0x000000010500b88c */ /* 0x004fe4000bf05270 */
[----:B------:R-:W-:Y:S02]  /*6310*/  @!UP3 USHF.R.U32.HI UR4, URZ, UR9, UR4 ;  /* 0x00000009ff04b299 */ /* 0x000fe40008011604 */
[----:B------:R-:W-:Y:S02]  /*6320*/  UIMAD.WIDE.U32 UR6, UR15, UR11, URZ ;  /* 0x0000000b0f0672a5 */ /* 0x000fe4000f8e00ff */
[----:B------:R-:W-:Y:S02]  /*6330*/  @!UP3 USEL UR8, UR23, UR4, !UP0 ;  /* 0x000000041708b287 */ /* 0x000fe4000c000000 */
[----:B------:R-:W-:Y:S03]  /*6340*/  @!UP3 UISETP.NE.AND UP0, UPT, UR10, 0x1, UPT ;  /* 0x000000010a00b88c */ /* 0x000fe6000bf05270 */
[----:B------:R-:W-:Y:S02]  /*6350*/  @!UP3 UMOV UR6, UR7 ;  /* 0x000000070006bc82 */ /* 0x000fe40008000000 */
[----:B------:R-:W1:Y:S02]  /*6360*/  @!UP3 LDCU UR4, c[0x0][0xc20] ;  /* 0x00018400ff04b7ac */ /* 0x000e640008000800 */
[----:B-1----:R-:W-:Y:S04]  /*6370*/  @!UP3 USHF.R.U32.HI UR6, URZ, UR4, UR6 ;  /* 0x00000004ff06b299 */ /* 0x002fe80008011606 */
[----:B------:R-:W-:Y:S04]  /*6380*/  @!UP3 USEL UR6, UR15, UR6, !UP0 ;  /* 0x000000060f06b287 */ /* 0x000fe8000c000000 */
[----:B------:R-:W-:Y:S02]  /*6390*/  @!UP3 UIADD3 UR4, UPT, UPT, -UR8, UR6, URZ ;  /* 0x000000060804b290 */ /* 0x000fe4000fffe1ff */
[----:B------:R-:W-:Y:S02]  /*63a0*/  @!UP3 UIADD3 UR6, UPT, UPT, UR8, -UR6, URZ ;  /* 0x800000060806b290 */ /* 0x000fe4000fffe0ff */
[----:B------:R-:W-:Y:S02]  /*63b0*/  @!UP3 UIMAD UR23, UR4, UR5, UR23 ;  /* 0x000000050417b2a4 */ /* 0x000fe4000f8e0217 */
[----:B------:R-:W-:Y:S01]  /*63c0*/  @!UP3 UIMAD UR15, UR6, UR10, UR15 ;  /* 0x0000000a060fb2a4 */ /* 0x000fe2000f8e020f */
[----:B------:R-:W-:Y:S11]  /*63d0*/  BRA.U UP2, `(.L_x_104) ;  /* 0x0000000102107547 */ /* 0x000ff6000b800000 */
[----:B------:R-:W-:Y:S04]  /*63e0*/  MOV R8, UR67 ;  /* 0x0000004300087c02 */ /* 0x000fe80008000f00 */
[----:B------:R-:W-:Y:S04]  /*63f0*/  SHF.L.U32 R8, R8, 0x1f, RZ ;  /* 0x0000001f08087819 */ /* 0x000fe800000006ff */
[----:B------:R-:W1:Y:S02]  /*6400*/  SYNCS.PHASECHK.TRANS64.TRYWAIT P1, [UR42+0x1e8], R8 ;  /* 0x0001e808ff0075a7 */ /* 0x000e64000802112a */
[----:B-1----:R-:W-:Y:S05]  /*6410*/  @!P1 BRA `(.L_x_105) ;  /* 0x0000005800949947 */ /* 0x002fea0003800000 */
.L_x_104:
[----:B------:R-:W-:Y:S01]  /*6420*/  UISETP.NE.AND UP2, UPT, UR68, URZ, UPT ;  /* 0x000000ff4400728c */ /* 0x000fe2000bf45270 */
[----:B------:R-:W-:Y:S01]  /*6430*/  R2UR UR4, R0 ;  /* 0x00000000000472ca */ /* 0x000fe200000e0000 */
[----:B------:R-:W-:Y:S01]  /*6440*/  USHF.L.U32 UR11, UR20, 0x6, URZ ;  /* 0x00000006140b7899 */ /* 0x000fe200080006ff */
[----:B-1----:R-:W-:Y:S05]  /*6450*/  IMAD.U32 R8, RZ, RZ, UR47 ;  /* 0x0000002fff087e24 */ /* 0x002fea000f8e00ff */
[----:B------:R-:W-:Y:S04]  /*6460*/  IABS R8, R8 ;  /* 0x0000000800087213 */ /* 0x000fe80000000000 */
[----:B------:R-:W1:Y:S02]  /*6470*/  I2F.RP R12, R8 ;  /* 0x00000008000c7306 */ /* 0x000e640000209400 */
[----:B------:R-:W-:Y:S07]  /*6480*/  UIMAD.WIDE.U32 UR6, UR54, UR4, URZ ;  /* 0x00000004360672a5 */ /* 0x000fee000f8e00ff */
[----:B------:R-:W-:Y:S02]  /*6490*/  UMOV UR12, UR7 ;  /* 0x00000007000c7c82 */ /* 0x000fe40008000000 */
[----:B------:R-:W-:Y:S04]  /*64a0*/  UIMAD UR4, UR12, UR62, UR4 ;  /* 0x0000003e0c0472a4 */ /* 0x000fe8000f8e0204 */
[----:B------:R-:W-:Y:S01]  /*64b0*/  UISETP.GT.U32.AND UP0, UPT, UR44, UR4, UPT ;  /* 0x000000042c00728c */ /* 0x000fe2000bf04070 */
[----:B-1----:R-:W1:Y:S10]  /*64c0*/  MUFU.RCP R12, R12 ;  /* 0x0000000c000c7308 */ /* 0x002e740000001000 */
[----:B------:R-:W-:Y:S02]  /*64d0*/  @!UP0 UIADD3 UR4, UPT, UPT, UR4, -UR44, URZ ;  /* 0x8000002c04048290 */ /* 0x000fe4000fffe0ff */
[----:B------:R-:W-:Y:S02]  /*64e0*/  @!UP0 UIADD3 UR12, UPT, UPT, UR12, 0x1, URZ ;  /* 0x000000010c0c8890 */ /* 0x000fe4000fffe0ff */
[----:B------:R-:W-:Y:S02]  /*64f0*/  UISETP.GE.U32.AND UP0, UPT, UR4, UR44, UPT ;  /* 0x0000002c0400728c */ /* 0x000fe4000bf06070 */
[----:B------:R-:W-:Y:S01]  /*6500*/  ULOP3.LUT UR4, UR18, UR45, URZ, 0x3c, !UPT ;  /* 0x0000002d12047292 */ /* 0x000fe2000f8e3cff */
[----:B-1----:R-:W-:Y:S04]  /*6510*/  VIADD R12, R12, 0xffffffe ;  /* 0x0ffffffe0c0c7836 */ /* 0x002fe80000000000 */
[----:B------:R-:W1:Y:S04]  /*6520*/  F2I.FTZ.U32.TRUNC.NTZ R13, R12 ;  /* 0x0000000c000d7305 */ /* 0x000e68000021f000 */
[----:B------:R-:W-:Y:S02]  /*6530*/  @UP0 UIADD3 UR12, UPT, UPT, UR12, 0x1, URZ ;  /* 0x000000010c0c0890 */ /* 0x000fe4000fffe0ff */
[----:B------:R-:W-:Y:S01]  /*6540*/  UISETP.GE.AND UP0, UPT, UR4, URZ, UPT ;  /* 0x000000ff0400728c */ /* 0x000fe2000bf06270 */
[----:B-1----:R-:W-:Y:S01]  /*6550*/  IADD3 R3, PT, PT, RZ, -R13, RZ ;  /* 0x8000000dff037210 */ /* 0x002fe20007ffe0ff */
[----:B------:R-:W-:Y:S09]  /*6560*/  IMAD.MOV.U32 R12, RZ, RZ, RZ ;  /* 0x000000ffff0c7224 */ /* 0x000ff200078e00ff */
[----:B------:R-:W-:Y:S02]  /*6570*/  @!UP0 UIADD3 UR12, UPT, UPT, -UR12, URZ, URZ ;  /* 0x000000ff0c0c8290 */ /* 0x000fe4000fffe1ff */
[----:B------:R-:W-:Y:S01]  /*6580*/  @!UP5 ULOP3.LUT UR12, URZ, UR45, URZ, 0x33, !UPT ;  /* 0x0000002dff0cd292 */ /* 0x000fe2000f8e33ff */
[----:B------:R-:W-:Y:S04]  /*6590*/  IMAD R3, R3, R8, RZ ;  /* 0x0000000803037224 */ /* 0x000fe800078e02ff */
[----:B------:R-:W-:Y:S04]  /*65a0*/  IMAD.HI.U32 R13, R13, R3, R12 ;  /* 0x000000030d0d7227 */ /* 0x000fe800078e000c */
[----:B------:R-:W-:Y:S05]  /*65b0*/  IMAD.U32 R0, RZ, RZ, UR12 ;  /* 0x0000000cff007e24 */ /* 0x000fea000f8e00ff */
[----:B------:R-:W-:Y:S04]  /*65c0*/  IABS R0, R0 ;  /* 0x0000000000007213 */ /* 0x000fe80000000000 */
[----:B------:R-:W-:Y:S11]  /*65d0*/  R2UR UR4, R0 ;  /* 0x00000000000472ca */ /* 0x000ff600000e0000 */
[----:B------:R-:W-:Y:S02]  /*65e0*/  @!UPT UIADD3 URZ, UPT, UPT, URZ, URZ, URZ ;  /* 0x000000fffffff290 */ /* 0x000fe4000fffe0ff */
[----:B------:R-:W-:Y:S07]  /*65f0*/  UIMAD.WIDE.U32 UR6, UR53, UR4, URZ ;  /* 0x00000004350672a5 */ /* 0x000fee000f8e00ff */
[----:B------:R-:W-:Y:S02]  /*6600*/  UMOV UR13, UR7 ;  /* 0x00000007000d7c82 */ /* 0x000fe40008000000 */
[----:B------:R-:W-:Y:S04]  /*6610*/  UIADD3 UR5, UPT, UPT, -UR13, URZ, URZ ;  /* 0x000000ff0d057290 */ /* 0x000fe8000fffe1ff */
[----:B------:R-:W-:Y:S04]  /*6620*/  UIMAD UR4, UR43, UR5, UR4 ;  /* 0x000000052b0472a4 */ /* 0x000fe8000f8e0204 */
[----:B------:R-:W-:Y:S11]  /*6630*/  UISETP.GT.U32.AND UP0, UPT, UR43, UR4, UPT ;  /* 0x000000042b00728c */ /* 0x000ff6000bf04070 */
[----:B------:R-:W-:Y:S02]  /*6640*/  @!UP0 UIADD3 UR4, UPT, UPT, UR4, -UR43, URZ ;  /* 0x8000002b04048290 */ /* 0x000fe4000fffe0ff */
[----:B------:R-:W-:Y:S02]  /*6650*/  @!UP0 UIADD3 UR13, UPT, UPT, UR13, 0x1, URZ ;  /* 0x000000010d0d8890 */ /* 0x000fe4000fffe0ff */
[----:B------:R-:W-:Y:S02]  /*6660*/  UISETP.GE.U32.AND UP0, UPT, UR4, UR43, UPT ;  /* 0x0000002b0400728c */ /* 0x000fe4000bf06070 */
[----:B------:R-:W-:Y:S09]  /*6670*/  ULOP3.LUT UR4, UR12, UR68, URZ, 0x3c, !UPT ;  /* 0x000000440c047292 */ /* 0x000ff2000f8e3cff */
[----:B------:R-:W-:Y:S02]  /*6680*/  @UP0 UIADD3 UR13, UPT, UPT, UR13, 0x1, URZ ;  /* 0x000000010d0d0890 */ /* 0x000fe4000fffe0ff */
[----:B------:R-:W-:Y:S11]  /*6690*/  UISETP.GE.AND UP0, UPT, UR4, URZ, UPT ;  /* 0x000000ff0400728c */ /* 0x000ff6000bf06270 */
[----:B------:R-:W-:Y:S02]  /*66a0*/  @!UP0 UIADD3 UR13, UPT, UPT, -UR13, URZ, URZ ;  /* 0x000000ff0d0d8290 */ /* 0x000fe4000fffe1ff */
[----:B------:R-:W-:Y:S02]  /*66b0*/  @!UP2 ULOP3.LUT UR13, URZ, UR68, URZ, 0x33, !UPT ;  /* 0x00000044ff0da292 */ /* 0x000fe4000f8e33ff */
[----:B------:R-:W-:Y:S02]  /*66c0*/  UISETP.NE.AND UP2, UPT, UR47, URZ, UPT ;  /* 0x000000ff2f00728c */ /* 0x000fe4000bf45270 */
[----:B------:R-:W-:Y:S02]  /*66d0*/  ULOP3.LUT UR4, UR13, UR47, URZ, 0x3c, !UPT ;  /* 0x0000002f0d047292 */ /* 0x000fe4000f8e3cff */
[----:B------:R-:W-:Y:S01]  /*66e0*/  UIADD3 UR5, UPT, UPT, -UR13, URZ, URZ ;  /* 0x000000ff0d057290 */ /* 0x000fe2000fffe1ff */
[----:B------:R-:W-:Y:S01]  /*66f0*/  IMAD.U32 R0, RZ, RZ, UR13 ;  /* 0x0000000dff007e24 */ /* 0x000fe2000f8e00ff */
[----:B------:R-:W-:Y:S02]  /*6700*/  UISETP.GE.AND UP0, UPT, UR4, URZ, UPT ;  /* 0x000000ff0400728c */ /* 0x000fe4000bf06270 */
[----:B------:R-:W-:Y:S02]  /*6710*/  UIADD3 UR4, UPT, UPT, -UR12, URZ, URZ ;  /* 0x000000ff0c047290 */ /* 0x000fe4000fffe1ff */
[----:B------:R-:W-:Y:S01]  /*6720*/  IABS R0, R0 ;  /* 0x0000000000007213 */ /* 0x000fe20000000000 */
[----:B------:R-:W-:Y:S02]  /*6730*/  UIMAD UR12, UR68, UR5, UR12 ;  /* 0x00000005440c72a4 */ /* 0x000fe4000f8e020c */
[----:B------:R-:W-:Y:S02]  /*6740*/  UIMAD UR4, UR45, UR4, UR18 ;  /* 0x000000042d0472a4 */ /* 0x000fe4000f8e0212 */
[----:B------:R-:W-:Y:S02]  /*6750*/  IMAD.HI.U32 R13, R13, R0, RZ ;  /* 0x000000000d0d7227 */ /* 0x000fe400078e00ff */
[----:B------:R-:W-:Y:S03]  /*6760*/  USHF.L.U32 UR4, UR4, 0x7, URZ ;  /* 0x0000000704047899 */ /* 0x000fe600080006ff */
[C---:B------:R-:W-:Y:S05]  /*6770*/  IADD3 R3, PT, PT, -R13.reuse, RZ, RZ ;  /* 0x000000ff0d037210 */ /* 0x040fea0007ffe1ff */
[C---:B------:R-:W-:Y:S05]  /*6780*/  IMAD R0, R8.reuse, R3, R0 ;  /* 0x0000000308007224 */ /* 0x040fea00078e0200 */
[----:B------:R-:W-:Y:S11]  /*6790*/  ISETP.GT.U32.AND P1, PT, R8, R0, PT ;  /* 0x000000000800720c */ /* 0x000ff60003f24070 */
[----:B------:R-:W-:Y:S02]  /*67a0*/  @!UPT UIADD3 URZ, UPT, UPT, URZ, URZ, URZ ;  /* 0x000000fffffff290 */ /* 0x000fe4000fffe0ff */
[----:B------:R-:W-:Y:S02]  /*67b0*/  @!P1 IMAD.IADD R0, R0, 0x1, -R8 ;  /* 0x0000000100009824 */ /* 0x000fe400078e0a08 */
[----:B------:R-:W-:Y:S01]  /*67c0*/  @!P1 VIADD R13, R13, 0x1 ;  /* 0x000000010d0d9836 */ /* 0x000fe20000000000 */
[----:B------:R-:W-:Y:S02]  /*67d0*/  ISETP.NE.U32.AND P1, PT, RZ, UR48, PT ;  /* 0x00000030ff007c0c */ /* 0x000fe4000bf25070 */
[----:B------:R-:W-:Y:S02]  /*67e0*/  ISETP.GE.U32.AND P2, PT, R0, R8, PT ;  /* 0x000000080000720c */ /* 0x000fe40003f46070 */
[----:B------:R-:W-:Y:S02]  /*67f0*/  ISETP.NE.AND.EX P1, PT, RZ, UR49, PT, P1 ;  /* 0x00000031ff007c0c */ /* 0x000fe4000bf25310 */
[----:B------:R-:W-:Y:S09]  /*6800*/  SHF.L.U32 R8, R10, 0x1f, RZ ;  /* 0x0000001f0a087819 */ /* 0x000ff200000006ff */
[----:B------:R-:W-:Y:S04]  /*6810*/  @P2 IADD3 R13, PT, PT, R13, 0x1, RZ ;  /* 0x000000010d0d2810 */ /* 0x000fe80007ffe0ff */
[----:B------:R-:W-:Y:S11]  /*6820*/  R2UR UR14, R13 ;  /* 0x000000000d0e72ca */ /* 0x000ff600000e0000 */
[----:B------:R-:W-:Y:S02]  /*6830*/  @!UPT UIADD3 URZ, UPT, UPT, URZ, URZ, URZ ;  /* 0x000000fffffff290 */ /* 0x000fe4000fffe0ff */
[----:B------:R-:W-:Y:S02]  /*6840*/  @!UP0 UIADD3 UR14, UPT, UPT, -UR14, URZ, URZ ;  /* 0x000000ff0e0e8290 */ /* 0x000fe4000fffe1ff */
[----:B------:R-:W-:Y:S04]  /*6850*/  @!UP2 ULOP3.LUT UR14, URZ, UR47, URZ, 0x33, !UPT ;  /* 0x0000002fff0ea292 */ /* 0x000fe8000f8e33ff */
[----:B------:R-:W-:Y:S04]  /*6860*/  UIADD3 UR6, UPT, UPT, -UR14, URZ, URZ ;  /* 0x000000ff0e067290 */ /* 0x000fe8000fffe1ff */
[----:B------:R-:W-:Y:S01]  /*6870*/  UIMAD UR13, UR47, UR6, UR13 ;  /* 0x000000062f0d72a4 */ /* 0x000fe2000f8e020d */
[----:B------:R-:W-:Y:S11]  /*6880*/  BRA.U !UP4, `(.L_x_106) ;  /* 0x000000010c387547 */ /* 0x000ff6000b800000 */
[----:B------:R-:W-:Y:S01]  /*6890*/  UPLOP3.LUT UP1, UPT, UPT, UPT, UP6, 0x80, 0x8 ;  /* 0x000000000008789c */ /* 0x000fe20003f2f060 */
[----:B------:R-:W-:Y:S01]  /*68a0*/  HFMA2 R0, -RZ, RZ, 0, 5.9604644775390625e-08 ;  /* 0x00000001ff007431 */ /* 0x000fe200000001ff */
[----:B------:R-:W1:Y:S01]  /*68b0*/  LDCU.64 UR8, c[0x0][0x358] ;  /* 0x00006b00ff0877ac */ /* 0x000e620008000a00 */
[----:B------:R-:W-:Y:S03]  /*68c0*/  IMAD.MOV.U32 R49, RZ, RZ, 0x1 ;  /* 0x00000001ff317424 */ /* 0x000fe600078e00ff */
[----:B------:R-:W-:Y:S05]  /*68d0*/  PLOP3.LUT P2, PT, PT, PT, UP1, 0x80, 0x8 ;  /* 0x000000000008781c */ /* 0x000fea0003f4f018 */
[----:B------:R-:W2:Y:S01]  /*68e0*/  @UP1 LDCU.64 UR6, c[0x0][0x988] ;  /* 0x00013100ff0617ac */ /* 0x000ea20008000a00 */
[----:B------:R-:W-:Y:S07]  /*68f0*/  @UP1 UIMAD UR5, UR52, UR48, URZ ;  /* 0x00000030340512a4 */ /* 0x000fee000f8e02ff */
[----:B------:R-:W-:Y:S01]  /*6900*/  @!P2 PRMT R49, R0, 0x7610, R49 ;  /* 0x000076100031a816 */ /* 0x000fe20000000031 */
[----:B--2---:R-:W-:Y:S03]  /*6910*/  @UP1 UIMAD.WIDE UR6, UR5, 0x4, UR6 ;  /* 0x00000004050618a5 */ /* 0x004fe6000f8e0206 */
[----:B------:R-:W2:Y:S03]  /*6920*/  @!UP1 LDCU UR5, c[0x0][0x980] ;  /* 0x00013000ff0597ac */ /* 0x000ea60008000800 */
[----:B-----5:R-:W-:Y:S01]  /*6930*/  IMAD.U32 R26, RZ, RZ, UR6 ;  /* 0x00000006ff1a7e24 */ /* 0x020fe2000f8e00ff */
[----:B------:R-:W-:Y:S05]  /*6940*/  MOV R27, UR7 ;  /* 0x00000007001b7c02 */ /* 0x000fea0008000f00 */
[----:B-1----:R1:W5:Y:S02]  /*6950*/  @P2 LDG.E R26, desc[UR8][R26.64] ;  /* 0x000000081a1a2981 */ /* 0x002364000c1e1900 */
[----:B-12---:R-:W-:Y:S07]  /*6960*/  @!P2 IMAD.U32 R26, RZ, RZ, UR5 ;  /* 0x00000005ff1aae24 */ /* 0x006fee000f8e00ff */
.L_x_106:
[----:B-----5:R-:W-:Y:S01]  /*6970*/  @!P1 FSETP.EQ.AND P3, PT, R26, RZ, PT ;  /* 0x000000ff1a00920b */ /* 0x020fe20003f62000 */
[----:B------:R-:W-:Y:S01]  /*6980*/  @!UPT UIADD3 URZ, UPT, UPT, URZ, URZ, URZ ;  /* 0x000000fffffff290 */ /* 0x000fe2000fffe0ff */
[----:B------:R-:W-:Y:S11]  /*6990*/  @!P1 BRA `(.L_x_107) ;  /* 0x0000000000149947 */ /* 0x000ff60003800000 */
[----:B------:R-:W-:Y:S02]  /*69a0*/  LOP3.LUT P1, RZ, R49, 0xff, RZ, 0xc0, !PT ;  /* 0x000000ff31ff7812 */ /* 0x000fe4000782c0ff */
[----:B------:R-:W-:Y:S04]  /*69b0*/  PLOP3.LUT P3, PT, PT, PT, UP1, 0x80, 0x8 ;  /* 0x000000000008781c */ /* 0x000fe80003f6f018 */
[----:B------:R-:W-:Y:S07]  /*69c0*/  PLOP3.LUT P3, PT, P3, PT, PT, 0x8, 0x80 ;  /* 0x000000000080781c */ /* 0x000fee0001f6e170 */
[----:B------:R-:W-:Y:S11]  /*69d0*/  @P1 FSETP.EQ.AND P3, PT, R26, RZ, PT ;  /* 0x000000ff1a00120b */ /* 0x000ff60003f62000 */
[----:B------:R-:W-:Y:S02]  /*69e0*/  @!UPT UIADD3 URZ, UPT, UPT, URZ, URZ, URZ ;  /* 0x000000fffffff290 */ /* 0x000fe4000fffe0ff */
.L_x_107:
[----:B------:R-:W1:Y:S01]  /*69f0*/  SYNCS.PHASECHK.TRANS64.TRYWAIT P1, [UR42+0x1c0], R8 ;  /* 0x0001c008ff0075a7 */ /* 0x000e62000802112a */
[----:B------:R-:W-:Y:S04]  /*6a00*/  ELECT P2, URZ, PT ;  /* 0x0000000000ff782f */ /* 0x000fe80003840000 */
[----:B------:R-:W-:Y:S01]  /*6a10*/  PLOP3.LUT P2, PT, P3, P2, PT, 0xf2, 0x2f ;  /* 0x00000000002f781c */ /* 0x000fe20001f45e72 */
[----:B------:R-:W-:Y:S01]  /*6a20*/  @!UPT UIADD3 URZ, UPT, UPT, URZ, URZ, URZ ;  /* 0x000000fffffff290 */ /* 0x000fe2000fffe0ff */
[----:B-1----:R-:W-:Y:S11]  /*6a30*/  @!P1 BRA `(.L_x_108) ;  /* 0x0000005400249947 */ /* 0x002ff60003800000 */
.L_x_238:
[----:B------:R-:W-:Y:S01]  /*6a40*/  @!P2 IADD3 R3, P1, PT, R14, 0x680, RZ ;  /* 0x000006800e03a810 */ /* 0x000fe20007f3e0ff */
[----:B------:R-:W-:Y:S01]  /*6a50*/  VOTEU.ALL UP0, P2 ;  /* 0x0000000000ff7886 */ /* 0x000fe20001000000 */
[----:B------:R-:W-:Y:S01]  /*6a60*/  UMOV UR18, 0x0 ;  /* 0x0000000000127882 */ /* 0x000fe20000000000 */
[----:B------:R-:W-:Y:S01]  /*6a70*/  UMOV UR19, 0x10000000 ;  /* 0x1000000000137882 */ /* 0x000fe20000000000 */
[----:B------:R-:W-:Y:S01]  /*6a80*/  @!P2 R2UR UR6, R3 ;  /* 0x000000000306a2ca */ /* 0x000fe200000e0000 */
[----:B-1----:R-:W-:Y:S01]  /*6a90*/  @!P2 IMAD.X R0, RZ, RZ, R15, P1 ;  /* 0x000000ffff00a224 */ /* 0x002fe200008e060f */
[----:B------:R-:W-:Y:S02]  /*6aa0*/  @!UP0 UIADD3 UR8, UPT, UPT, UR42, 0x300, URZ ;  /* 0x000003002a088890 */ /* 0x000fe4000fffe0ff */
[----:B------:R-:W-:Y:S02]  /*6ab0*/  @!UP0 UIADD3 UR16, UPT, UPT, UR42, 0xb00, URZ ;  /* 0x00000b002a108890 */ /* 0x000fe4000fffe0ff */
[----:B------:R-:W-:Y:S01]  /*6ac0*/  @!P2 R2UR UR5, R0 ;  /* 0x000000000005a2ca */ /* 0x000fe200000e0000 */
[----:B------:R-:W-:Y:S01]  /*6ad0*/  @!UP0 UIADD3 UR17, UPT, UPT, UR4, 0x40, URZ ;  /* 0x0000004004118890 */ /* 0x000fe2000fffe0ff */
[----:B------:R-:W-:Y:S01]  /*6ae0*/  @!P2 IMAD.MOV.U32 R0, RZ, RZ, 0x1000 ;  /* 0x00001000ff00a424 */ /* 0x000fe200078e00ff */
[----:B------:R-:W-:Y:S04]  /*6af0*/  VOTEU.ALL UP0, P2 ;  /* 0x0000000000ff7886 */ /* 0x000fe80001000000 */
[----:B------:R-:W-:Y:S01]  /*6b00*/  IMAD.U32 R12, RZ, RZ, UR6 ;  /* 0x00000006ff0c7e24 */ /* 0x000fe2000f8e00ff */
[----:B------:R-:W-:Y:S01]  /*6b10*/  @!UP0 UMOV UR9, UR46 ;  /* 0x0000002e00098c82 */ /* 0x000fe20008000000 */
[----:B------:R-:W-:Y:S03]  /*6b20*/  @!UP0 UMOV UR10, UR4 ;  /* 0x00000004000a8c82 */ /* 0x000fe60008000000 */
[----:B------:R-:W-:Y:S01]  /*6b30*/  @!P2 R2UR UR6, R12 ;  /* 0x000000000c06a2ca */ /* 0x000fe200000e0000 */
[----:B------:R-:W-:Y:S05]  /*6b40*/  IMAD.U32 R13, RZ, RZ, UR5 ;  /* 0x00000005ff0d7e24 */ /* 0x000fea000f8e00ff */
[----:B------:R-:W-:Y:S11]  /*6b50*/  @!P2 R2UR UR7, R13 ;  /* 0x000000000d07a2ca */ /* 0x000ff600000e0000 */
[----:B------:R-:W-:Y:S02]  /*6b60*/  @!UPT UIADD3 URZ, UPT, UPT, URZ, URZ, URZ ;  /* 0x000000fffffff290 */ /* 0x000fe4000fffe0ff */
[----:B------:R1:W-:Y:S01]  /*6b70*/  @!UP0 UTMALDG.5D [UR8], [UR6], desc[UR18] ;  /* 0x00001208060085b4 */ /* 0x0003e20008021000 */
[----:B------:R-:W-:Y:S05]  /*6b80*/  VOTEU.ALL UP0, P2 ;  /* 0x0000000000ff7886 */ /* 0x000fea0001000000 */
[----:B-1----:R-:W-:Y:S01]  /*6b90*/  @!UP0 UMOV UR8, UR16 ;  /* 0x0000001000088c82 */ /* 0x002fe20008000000 */
[----:B------:R-:W-:Y:S01]  /*6ba0*/  @!UP0 UMOV UR9, UR46 ;  /* 0x0000002e00098c82 */ /* 0x000fe20008000000 */
[----:B------:R-:W-:Y:S02]  /*6bb0*/  @!UP0 UMOV UR10, UR17 ;  /* 0x00000011000a8c82 */ /* 0x000fe40008000000 */
[----:B------:R1:W-:Y:S01]  /*6bc0*/  @!UP0 UTMALDG.5D [UR8], [UR6], desc[UR18] ;  /* 0x00001208060085b4 */ /* 0x0003e20008021000 */
[----:B------:R1:W-:Y:S01]  /*6bd0*/  @!P2 SYNCS.ARRIVE.TRANS64.RED.A0TR RZ, [UR42+0x1a0], R0 ;  /* 0x0001a000ffffa9a7 */ /* 0x0003e2000830042a */
[----:B------:R-:W-:Y:S01]  /*6be0*/  SYNCS.ARRIVE.TRANS64.RED.A1T0 RZ, [UR66], RZ ;  /* 0x000000ffffff79a7 */ /* 0x000fe20008100442 */
[----:B------:R-:W2:Y:S02]  /*6bf0*/  SYNCS.PHASECHK.TRANS64.TRYWAIT P1, [UR42+0x1c8], R8 ;  /* 0x0001c808ff0075a7 */ /* 0x000ea4000802112a */
[----:B-12---:R-:W-:Y:S05]  /*6c00*/  @!P1 BRA `(.L_x_109) ;  /* 0x0000005000c89947 */ /* 0x006fea0003800000 */
.L_x_240:
        /* <DEDUP_REMOVED lines=11> */
[----:B------:R-:W-:Y:S01]  /*6cc0*/  @!UP0 UIADD3 UR8, UPT, UPT, UR42, 0x1b00, URZ ;  /* 0x00001b002a088890 */ /* 0x000fe2000fffe0ff */
[----:B------:R-:W-:Y:S01]  /*6cd0*/  VOTEU.ALL UP0, P2 ;  /* 0x0000000000ff7886 */ /* 0x000fe20001000000 */
[----:B------:R-:W-:Y:S02]  /*6ce0*/  UMOV UR35, UR11 ;  /* 0x0000000b00237c82 */ /* 0x000fe40008000000 */
[----:B------:R-:W-:Y:S01]  /*6cf0*/  IMAD.U32 R12, RZ, RZ, UR6 ;  /* 0x00000006ff0c7e24 */ /* 0x000fe2000f8e00ff */
[----:B------:R-:W-:Y:S01]  /*6d00*/  UMOV UR36, UR12 ;  /* 0x0000000c00247c82 */ /* 0x000fe20008000000 */
[----:B------:R-:W-:Y:S01]  /*6d10*/  UMOV UR37, UR13 ;  /* 0x0000000d00257c82 */ /* 0x000fe20008000000 */
[----:B------:R-:W-:Y:S01]  /*6d20*/  UMOV UR38, UR14 ;  /* 0x0000000e00267c82 */ /* 0x000fe20008000000 */
[----:B------:R-:W-:Y:S01]  /*6d30*/  UMOV UR9, UR33 ;  /* 0x0000002100097c82 */ /* 0x000fe20008000000 */
[----:B------:R-:W-:Y:S01]  /*6d40*/  @!P2 R2UR UR6, R12 ;  /* 0x000000000c06a2ca */ /* 0x000fe200000e0000 */
[----:B------:R-:W-:Y:S05]  /*6d50*/  IMAD.U32 R13, RZ, RZ, UR5 ;  /* 0x00000005ff0d7e24 */ /* 0x000fea000f8e00ff */
[----:B------:R-:W-:Y:S11]  /*6d60*/  @!P2 R2UR UR7, R13 ;  /* 0x000000000d07a2ca */ /* 0x000ff600000e0000 */
[----:B------:R-:W-:Y:S02]  /*6d70*/  @!UPT UIADD3 URZ, UPT, UPT, URZ, URZ, URZ ;  /* 0x000000fffffff290 */ /* 0x000fe4000fffe0ff */
[----:B------:R1:W-:Y:S01]  /*6d80*/  @!UP0 UTMALDG.5D [UR32], [UR6], desc[UR16] ;  /* 0x00001020060085b4 */ /* 0x0003e20008021000 */
[----:B------:R-:W-:Y:S05]  /*6d90*/  VOTEU.ALL UP0, P2 ;  /* 0x0000000000ff7886 */ /* 0x000fea0001000000 */
[----:B------:R1:W-:Y:S01]  /*6da0*/  @!UP0 UTMALDG.5D [UR8], [UR6], desc[UR16] ;  /* 0x00001008060085b4 */ /* 0x0003e20008021000 */
[----:B------:R1:W-:Y:S01]  /*6db0*/  @!P2 SYNCS.ARRIVE.TRANS64.RED.A0TR RZ, [UR42+0x1a8], R0 ;  /* 0x0001a800ffffa9a7 */ /* 0x0003e2000830042a */
[----:B------:R-:W-:Y:S01]  /*6dc0*/  SYNCS.ARRIVE.TRANS64.RED.A1T0 RZ, [UR65], RZ ;  /* 0x000000ffffff79a7 */ /* 0x000fe20008100441 */
[----:B------:R-:W2:Y:S02]  /*6dd0*/  SYNCS.PHASECHK.TRANS64.TRYWAIT P1, [UR42+0x1d0], R8 ;  /* 0x0001d008ff0075a7 */ /* 0x000ea4000802112a */
[----:B-12---:R-:W-:Y:S05]  /*6de0*/  @!P1 BRA `(.L_x_110) ;  /* 0x0000005000689947 */ /* 0x006fea0003800000 */
.L_x_242:
        /* <DEDUP_REMOVED lines=28> */
[----:B--2---:R-:W-:Y:S01]  /*6fb0*/  @P0 SHF.R.U32.HI R0, RZ, 0x10, R5 ;  /* 0x00000010ff000819 */ /* 0x004fe20000011605 */
[----:B------:R-:W2:Y:S03]  /*6fc0*/  SYNCS.PHASECHK.TRANS64.TRYWAIT P1, [UR42+0x1d8], R8 ;  /* 0x0001d808ff0075a7 */ /* 0x000ea6000802112a */
[----:B------:R-:W-:Y:S01]  /*6fd0*/  @P0 R2UR UR52, R0 ;  /* 0x00000000003402ca */ /* 0x000fe200000e0000 */
[----:B------:R-:W-:Y:S03]  /*6fe0*/  @!UPT UIADD3 URZ, UPT, UPT, URZ, URZ, URZ ;  /* 0x000000fffffff290 */ /* 0x000fe6000fffe0ff */
[----:B-12---:R-:W-:Y:S11]  /*6ff0*/  @!P1 BRA `(.L_x_111) ;  /* 0x0000004c00fc9947 */ /* 0x006ff60003800000 */
.L_x_244:
[----:B------:R-:W-:Y:S01]  /*7000*/  UPLOP3.LUT UP2, UPT, UPT, UPT, UPT, 0x80, 0x8 ;  /* 0x000000000008789c */ /* 0x000fe20003f4f070 */
[----:B------:R-:W-:Y:S01]  /*7010*/  @!P2 IADD3 R3, P0, PT, R14, 0x680, RZ ;  /* 0x000006800e03a810 */ /* 0x000fe20007f1e0ff */
[----:B------:R-:W-:Y:S01]  /*7020*/  UMOV UR6, 0x0 ;  /* 0x0000000000067882 */ /* 0x000fe20000000000 */
[----:B------:R-:W-:Y:S01]  /*7030*/  VOTEU.ALL UP0, P2 ;  /* 0x0000000000ff7886 */ /* 0x000fe20001000000 */
[----:B------:R-:W-:Y:S01]  /*7040*/  UMOV UR7, 0x10000000 ;  /* 0x1000000000077882 */ /* 0x000fe20000000000 */
[----:B------:R-:W-:Y:S01]  /*7050*/  @!P2 R2UR UR5, R3 ;  /* 0x000000000305a2ca */ /* 0x000fe200000e0000 */
[----:B-1----:R-:W-:Y:S01]  /*7060*/  @!P2 IMAD.X R0, RZ, RZ, R15, P0 ;  /* 0x000000ffff00a224 */ /* 0x002fe200000e060f */
[----:B------:R-:W-:Y:S01]  /*7070*/  UMOV UR19, UR11 ;  /* 0x0000000b00137c82 */ /* 0x000fe20008000000 */
[----:B------:R-:W-:Y:S01]  /*7080*/  @!UP0 UIADD3 UR18, UPT, UPT, UR4, 0x30, URZ ;  /* 0x0000003004128890 */ /* 0x000fe2000fffe0ff */
[----:B------:R-:W-:Y:S01]  /*7090*/  R2UR UR26, R51 ;  /* 0x00000000331a72ca */ /* 0x000fe200000e0000 */
[----:B------:R-:W-:Y:S01]  /*70a0*/  @!UP0 UIADD3 UR10, UPT, UPT, UR4, 0x70, URZ ;  /* 0x00000070040a8890 */ /* 0x000fe2000fffe0ff */
[----:B------:R-:W-:Y:S01]  /*70b0*/  @!P2 R2UR UR4, R0 ;  /* 0x000000000004a2ca */ /* 0x000fe200000e0000 */
[----:B------:R-:W-:Y:S01]  /*70c0*/  @!UP0 UIADD3 UR16, UPT, UPT, UR42, 0x3300, URZ ;  /* 0x000033002a108890 */ /* 0x000fe2000fffe0ff */
[----:B------:R-:W-:Y:S01]  /*70d0*/  R2UR UR24, R52 ;  /* 0x00000000341872ca */ /* 0x000fe200000e0000 */
[----:B------:R-:W-:Y:S01]  /*70e0*/  @!UP0 UIADD3 UR17, UPT, UPT, UR42, 0x1b8, URZ ;  /* 0x000001b82a118890 */ /* 0x000fe2000fffe0ff */
[----:B------:R-:W-:Y:S01]  /*70f0*/  LOP3.LUT P0, RZ, R6, 0x1, RZ, 0xc0, !PT ;  /* 0x0000000106ff7812 */ /* 0x000fe2000780c0ff */
[----:B------:R-:W-:Y:S01]  /*7100*/  @!UP0 UIADD3 UR8, UPT, UPT, UR42, 0x3b00, URZ ;  /* 0x00003b002a088890 */ /* 0x000fe2000fffe0ff */
[----:B------:R-:W-:Y:S01]  /*7110*/  LOP3.LUT R10, R10, 0x1, RZ, 0x3c, !PT ;  /* 0x000000010a0a7812 */ /* 0x000fe200078e3cff */
[----:B------:R-:W-:Y:S01]  /*7120*/  IMAD.U32 R12, RZ, RZ, UR5 ;  /* 0x00000005ff0c7e24 */ /* 0x000fe2000f8e00ff */
[----:B------:R-:W-:Y:S01]  /*7130*/  VOTEU.ALL UP0, P2 ;  /* 0x0000000000ff7886 */ /* 0x000fe20001000000 */
[----:B------:R-:W-:Y:S01]  /*7140*/  UMOV UR20, UR12 ;  /* 0x0000000c00147c82 */ /* 0x000fe20008000000 */
[----:B------:R-:W-:Y:S01]  /*7150*/  UMOV UR21, UR13 ;  /* 0x0000000d00157c82 */ /* 0x000fe20008000000 */
[----:B------:R-:W-:Y:S01]  /*7160*/  UMOV UR22, UR14 ;  /* 0x0000000e00167c82 */ /* 0x000fe20008000000 */
[----:B------:R-:W-:Y:S01]  /*7170*/  UMOV UR9, UR17 ;  /* 0x0000001100097c82 */ /* 0x000fe20008000000 */
[----:B------:R-:W-:Y:S01]  /*7180*/  IMAD.U32 R13, RZ, RZ, UR4 ;  /* 0x00000004ff0d7e24 */ /* 0x000fe2000f8e00ff */
[----:B------:R-:W-:Y:S02]  /*7190*/  @!P2 R2UR UR4, R12 ;  /* 0x000000000c04a2ca */ /* 0x000fe400000e0000 */
[----:B------:R-:W-:Y:S02]  /*71a0*/  LOP3.LUT R9, R9, 0x1, RZ, 0x3c, !PT ;  /* 0x0000000109097812 */ /* 0x000fe400078e3cff */
[----:B------:R-:W-:Y:S11]  /*71b0*/  @!P2 R2UR UR5, R13 ;  /* 0x000000000d05a2ca */ /* 0x000ff600000e0000 */
[----:B------:R-:W-:Y:S02]  /*71c0*/  @!UPT UIADD3 URZ, UPT, UPT, URZ, URZ, URZ ;  /* 0x000000fffffff290 */ /* 0x000fe4000fffe0ff */
[----:B------:R1:W-:Y:S01]  /*71d0*/  @!UP0 UTMALDG.5D [UR16], [UR4], desc[UR6] ;  /* 0x00000610040085b4 */ /* 0x0003e20008021000 */
[----:B------:R-:W-:Y:S05]  /*71e0*/  VOTEU.ALL UP0, P2 ;  /* 0x0000000000ff7886 */ /* 0x000fea0001000000 */
[----:B------:R2:W-:Y:S01]  /*71f0*/  @!UP0 UTMALDG.5D [UR8], [UR4], desc[UR6] ;  /* 0x00000608040085b4 */ /* 0x0005e20008021000 */
[----:B------:R2:W-:Y:S01]  /*7200*/  @!P2 SYNCS.ARRIVE.TRANS64.RED.A0TR RZ, [UR42+0x1b8], R2 ;  /* 0x0001b802ffffa9a7 */ /* 0x0005e2000830042a */
[----:B------:R-:W-:Y:S01]  /*7210*/  SYNCS.ARRIVE.TRANS64.RED.A1T0 RZ, [UR63], RZ ;  /* 0x000000ffffff79a7 */ /* 0x000fe2000810043f */
[----:B-1----:R-:W-:Y:S02]  /*7220*/  UIADD3 UR18, UPT, UPT, UR15, UR26, URZ ;  /* 0x0000001a0f127290 */ /* 0x002fe4000fffe0ff */
[----:B------:R-:W-:Y:S01]  /*7230*/  UIADD3 UR20, UPT, UPT, UR23, UR24, URZ ;  /* 0x0000001817147290 */ /* 0x000fe2000fffe0ff */
[----:B------:R-:W-:Y:S11]  /*7240*/  @P0 BRA `(.L_x_112) ;  /* 0xffffffe800f40947 */ /* 0x000ff6000383ffff */
[----:B--2---:R-:W-:-:S04]  /*7250*/  SHF.L.U32 R2, R10, 0x1f, RZ ;  /* 0x0000001f0a027819 */ /* 0x004fc800000006ff */
[----:B------:R-:W1:Y:S02]  /*7260*/  SYNCS.PHASECHK.TRANS64.TRYWAIT P0, [UR42+0x1c0], R2 ;  /* 0x0001c002ff0075a7 */ /* 0x000e64000800112a */
[----:B-1----:R-:W-:Y:S05]  /*7270*/  @!P0 BRA `(.L_x_113) ;  /* 0x0000004c00748947 */ /* 0x002fea0003800000 */
.L_x_246:
[----:B------:R-:W2:Y:S02]  /*7280*/  SYNCS.PHASECHK.TRANS64.TRYWAIT P0, [UR42+0x1c8], R2 ;  /* 0x0001c802ff0075a7 */ /* 0x000ea4000800112a */
[----:B--2---:R-:W-:Y:S05]  /*7290*/  @!P0 BRA `(.L_x_114) ;  /* 0x0000004c00848947 */ /* 0x004fea0003800000 */
.L_x_248:
[----:B------:R-:W2:Y:S02]  /*72a0*/  SYNCS.PHASECHK.TRANS64.TRYWAIT P0, [UR42+0x1d0], R2 ;  /* 0x0001d002ff0075a7 */ /* 0x000ea4000800112a */
[----:B--2---:R-:W-:Y:S05]  /*72b0*/  @!P0 BRA `(.L_x_115) ;  /* 0x0000004c00948947 */ /* 0x004fea0003800000 */
.L_x_250:
[----:B-1----:R-:W-:-:S07]  /*72c0*/  MOV R0, UR42 ;  /* 0x0000002a00007c02 */ /* 0x002fce0008000f00 */
.L_x_116:
[----:B-1----:R-:W-:-:S04]  /*72d0*/  SHF.L.U32 R2, R10, 0x1f, RZ ;  /* 0x0000001f0a027819 */ /* 0x002fc800000006ff */
[----:B------:R1:W2:Y:S03]  /*72e0*/  SYNCS.PHASECHK.TRANS64.TRYWAIT P0, [R0+URZ+0x1d8], R2 ;  /* 0x0001d802000075a7 */ /* 0x0002a600080011ff */
[----:B--2---:R-:W-:Y:S05]  /*72f0*/  @!P0 NANOSLEEP.SYNCS 0x989680 ;  /* 0x009896800000895d */ /* 0x004fea0003900000 */
[----:B------:R-:W2:Y:S02]  /*7300*/  @!P0 SYNCS.PHASECHK.TRANS64 P0, [R0+URZ+0x1d8], R2 ;  /* 0x0001d802000085a7 */ /* 0x000ea400080010ff */
[----:B--2---:R-:W-:Y:S05]  /*7310*/  @P0 EXIT ;  /* 0x000000000000094d */ /* 0x004fea0003800000 */
[----:B------:R-:W-:Y:S05]  /*7320*/  BRA `(.L_x_116) ;  /* 0xfffffffc00e87947 */ /* 0x000fea000383ffff */
.L_x_101:
[----:B------:R-:W-:-:S06]  /*7330*/  UISETP.GE.AND UP0, UPT, UR19, 0x4, UPT ;  /* 0x000000041300788c */ /* 0x000fcc000bf06270 */
[----:B------:R-:W-:-:S13]  /*7340*/  PLOP3.LUT P0, PT, PT, PT, UP0, 0x80, 0x8 ;  /* 0x000000000008781c */ /* 0x000fda0003f0f008 */
[----:B-1----:R-:W-:Y:S05]  /*7350*/  @!P0 EXIT ;  /* 0x000000000000894d */ /* 0x002fea0003800000 */
[----:B------:R-:W1:Y:S08]  /*7360*/  S2UR UR4, SR_CgaCtaId ;  /* 0x00000000000479c3 */ /* 0x000e700000008800 */
[----:B------:R-:W-:Y:S01]  /*7370*/  BAR.SYNC.DEFER_BLOCKING 0x6, 0xa0 ;  /* 0x0182800000007b1d */ /* 0x000fe20000010000 */
[C---:B------:R-:W-:Y:S01]  /*7380*/  IMAD.SHL.U32 R0, R50.reuse, 0x200000, RZ ;  /* 0x0020000032007824 */ /* 0x040fe200078e00ff */
[----:B------:R-:W-:Y:S01]  /*7390*/  SHF.L.U32 R4, R50, 0x9, RZ ;  /* 0x0000000932047819 */ /* 0x000fe200000006ff */
[C---:B------:R-:W-:Y:S01]  /*73a0*/  IMAD.SHL.U32 R48, R59.reuse, 0x10, RZ ;  /* 0x000000103b307824 */ /* 0x040fe200078e00ff */
[----:B------:R-:W-:Y:S01]  /*73b0*/  USHF.R.S32.HI UR54, URZ, 0x1f, UR5 ;  /* 0x0000001fff367899 */ /* 0x000fe20008011405 */
[----:B------:R-:W-:Y:S01]  /*73c0*/  IMAD.U32 R23, R59, 0x10000, RZ ;  /* 0x000100003b177824 */ /* 0x000fe200078e00ff */
[----:B------:R-:W-:-:S02]  /*73d0*/  UMOV UR50, 0x400 ;  /* 0x0000040000327882 */ /* 0x000fc40000000000 */
[----:B------:R-:W2:Y:S01]  /*73e0*/  LDC.64 R42, c[0x0][0x9b0] ;  /* 0x00026c00ff2a7b82 */ /* 0x000ea20000000a00 */
[----:B------:R-:W3:Y:S01]  /*73f0*/  LDCU.64 UR6, c[0x0][0x990] ;  /* 0x00013200ff0677ac */ /* 0x000ee20008000a00 */
[C---:B------:R-:W-:Y:S01]  /*7400*/  IMAD.SHL.U32 R5, R59.reuse, 0x2, RZ ;  /* 0x000000023b057824 */ /* 0x040fe200078e00ff */
[----:B------:R-:W-:Y:S01]  /*7410*/  LOP3.LUT R0, R0, 0x200000, RZ, 0xc0, !PT ;  /* 0x0020000000007812 */ /* 0x000fe200078ec0ff */
[----:B------:R-:W-:Y:S01]  /*7420*/  HFMA2 R57, -RZ, RZ, 0, 5.9604644775390625e-08 ;  /* 0x00000001ff397431 */ /* 0x000fe200000001ff */
[C---:B------:R-:W-:Y:S01]  /*7430*/  LOP3.LUT R6, R48.reuse, 0x40, RZ, 0xc0, !PT ;  /* 0x0000004030067812 */ /* 0x040fe200078ec0ff */
[----:B------:R-:W-:Y:S01]  /*7440*/  ULEA.HI UR54, UR54, UR5, URZ, 0x7 ;  /* 0x0000000536367291 */ /* 0x000fe2000f8f38ff */
[----:B------:R-:W-:Y:S01]  /*7450*/  LOP3.LUT R58, R48, 0x5b0, RZ, 0xc0, !PT ;  /* 0x000005b0303a7812 */ /* 0x000fe200078ec0ff */
[----:B------:R-:W4:Y:S01]  /*7460*/  LDC.64 R40, c[0x0][0x9a8] ;  /* 0x00026a00ff287b82 */ /* 0x000f220000000a00 */
[----:B------:R-:W-:Y:S01]  /*7470*/  LOP3.LUT R23, R0, 0x400000, R23, 0xf8, !PT ;  /* 0x0040000000177812 */ /* 0x000fe200078ef817 */
[----:B------:R-:W-:Y:S01]  /*7480*/  IMAD.MOV.U32 R22, RZ, RZ, RZ ;  /* 0x000000ffff167224 */ /* 0x000fe200078e00ff */
[----:B------:R-:W-:Y:S01]  /*7490*/  LOP3.LUT R0, R6, 0x8, R5, 0xf8, !PT ;  /* 0x0000000806007812 */ /* 0x000fe200078ef805 */
[----:B------:R-:W-:Y:S01]  /*74a0*/  IMAD.MOV.U32 R56, RZ, RZ, RZ ;  /* 0x000000ffff387224 */ /* 0x000fe200078e00ff */
[----:B------:R-:W-:Y:S01]  /*74b0*/  LOP3.LUT R58, R58, 0x200, R4, 0xf8, !PT ;  /* 0x000002003a3a7812 */ /* 0x000fe200078ef804 */
[----:B------:R-:W2:Y:S01]  /*74c0*/  LDCU UR63, c[0x0][0x370] ;  /* 0x00006e00ff3f77ac */ /* 0x000ea20008000800 */
[----:B------:R-:W-:-:S02]  /*74d0*/  LOP3.LUT R59, R59, 0x60, RZ, 0xc0, !PT ;  /* 0x000000603b3b7812 */ /* 0x000fc400078ec0ff */
[----:B------:R-:W-:Y:S01]  /*74e0*/  LOP3.LUT R58, R58, R0, RZ, 0xfc, !PT ;  /* 0x000000003a3a7212 */ /* 0x000fe200078efcff */
[----:B-1----:R-:W-:Y:S01]  /*74f0*/  ULEA UR50, UR4, UR50, 0x18 ;  /* 0x0000003204327291 */ /* 0x002fe2000f8ec0ff */
[----:B---3--:R-:W-:Y:S01]  /*7500*/  IMAD.U32 R61, RZ, RZ, UR6 ;  /* 0x00000006ff3d7e24 */ /* 0x008fe2000f8e00ff */
[----:B------:R-:W-:Y:S01]  /*7510*/  MOV R55, RZ ;  /* 0x000000ff00377202 */ /* 0x000fe20000000f00 */
[----:B------:R-:W-:Y:S01]  /*7520*/  IMAD.U32 R60, RZ, RZ, UR7 ;  /* 0x00000007ff3c7e24 */ /* 0x000fe2000f8e00ff */
[----:B------:R-:W-:Y:S01]  /*7530*/  UIADD3 UR4, UPT, UPT, UR50, 0x300, URZ ;  /* 0x0000030032047890 */ /* 0x000fe2000fffe0ff */
[----:B------:R-:W1:Y:S04]  /*7540*/  LDCU UR48, c[0x0][0xc0c] ;  /* 0x00018180ff3077ac */ /* 0x000e680008000800 */
[----:B------:R-:W3:Y:S01]  /*7550*/  LDS R2, [UR50+0x240] ;  /* 0x00024032ff027984 */ /* 0x000ee20008000800 */
[----:B------:R-:W-:Y:S01]  /*7560*/  IMAD.U32 R54, RZ, RZ, UR4 ;  /* 0x00000004ff367e24 */ /* 0x000fe2000f8e00ff */
[----:B------:R-:W1:Y:S01]  /*7570*/  LDCU UR38, c[0x0][0xc30] ;  /* 0x00018600ff2677ac */ /* 0x000e620008000800 */
[----:B------:R-:W1:Y:S01]  /*7580*/  LDCU.64 UR60, c[0x0][0x988] ;  /* 0x00013100ff3c77ac */ /* 0x000e620008000a00 */
[----:B------:R-:W1:Y:S01]  /*7590*/  LDCU.64 UR46, c[0x0][0xc28] ;  /* 0x00018500ff2e77ac */ /* 0x000e620008000a00 */
[----:B------:R-:W1:Y:S01]  /*75a0*/  LDCU.128 UR56, c[0x0][0xc10] ;  /* 0x00018200ff3877ac */ /* 0x000e620008000c00 */
[----:B------:R-:W1:Y:S01]  /*75b0*/  LDCU UR62, c[0x0][0x374] ;  /* 0x00006e80ff3e77ac */ /* 0x000e620008000800 */
[----:B------:R-:W-:Y:S01]  /*75c0*/  USHF.R.S32.HI UR54, URZ, 0x7, UR54 ;  /* 0x00000007ff367899 */ /* 0x000fe20008011436 */
[----:B------:R-:W-:Y:S01]  /*75d0*/  UMOV UR55, URZ ;  /* 0x000000ff00377c82 */ /* 0x000fe20008000000 */
[----:B------:R-:W-:Y:S01]  /*75e0*/  UMOV UR53, URZ ;  /* 0x000000ff00357c82 */ /* 0x000fe20008000000 */
[C---:B---3--:R-:W-:Y:S01]  /*75f0*/  VIADD R3, R2.reuse, 0x40 ;  /* 0x0000004002037836 */ /* 0x048fe20000000000 */
[----:B------:R-:W-:-:S04]  /*7600*/  LOP3.LUT R2, R2, 0xffff, RZ, 0xc0, !PT ;  /* 0x0000ffff02027812 */ /* 0x000fc800078ec0ff */
[----:B------:R-:W-:-:S05]  /*7610*/  LOP3.LUT R3, R3, 0xffff, RZ, 0xc0, !PT ;  /* 0x0000ffff03037812 */ /* 0x000fca00078ec0ff */
[----:B-12-4-:R3:W-:Y:S02]  /*7620*/  STL.64 [R1], R2 ;  /* 0x0000000201007387 */ /* 0x0167e40000100a00 */
.L_x_160:
[----:B---3--:R-:W-:Y:S04]  /*7630*/  SHF.L.U32 R2, R55, 0x1f, RZ ;  /* 0x0000001f37027819 */ /* 0x008fe800000006ff */
[----:B-1----:R-:W1:Y:S02]  /*7640*/  SYNCS.PHASECHK.TRANS64.TRYWAIT P0, [UR50+0x1f0], R2 ;  /* 0x0001f002ff0075a7 */ /* 0x002e640008001132 */
[----:B-1----:R-:W-:Y:S05]  /*7650*/  @!P0 BRA `(.L_x_117) ;  /* 0x0000004800c48947 */ /* 0x002fea0003800000 */
.L_x_252:
[----:B------:R-:W2:Y:S01]  /*7660*/  LDS.128 R44, [UR50+0x230] ;  /* 0x00023032ff2c7984 */ /* 0x000ea20008000c00 */
[----:B------:R-:W-:Y:S02]  /*7670*/  UIADD3 UR4, UPT, UPT, UR50, 0x1f8, URZ ;  /* 0x000001f832047890 */ /* 0x000fe4000fffe0ff */
[----:B------:R-:W-:Y:S02]  /*7680*/  UISETP.GE.AND UP1, UPT, UR39, 0x1, UPT ;  /* 0x000000012700788c */ /* 0x000fe4000bf26270 */
[----:B------:R-:W-:Y:S01]  /*7690*/  UPRMT UR4, URZ, 0x654, UR4 ;  /* 0x00000654ff047896 */ /* 0x000fe20008000004 */
        /* <DEDUP_REMOVED lines=15> */
[----:B------:R-:W-:Y:S01]  /*7790*/  @P0 R2UR UR5, R0 ;  /* 0x00000000000502ca */ /* 0x000fe200000e0000 */
[----:B------:R-:W-:Y:S05]  /*77a0*/  IMAD.U32 R0, RZ, RZ, UR54 ;  /* 0x00000036ff007e24 */ /* 0x000fea000f8e00ff */
[----:B------:R-:W-:Y:S05]  /*77b0*/  IABS R2, R0 ;  /* 0x0000000000027213 */ /* 0x000fea0000000000 */
[----:B------:R-:W-:Y:S02]  /*77c0*/  @UP0 UMOV UR37, UR6 ;  /* 0x0000000600250c82 */ /* 0x000fe40008000000 */
[----:B------:R-:W-:Y:S01]  /*77d0*/  @UP0 UMOV UR36, UR5 ;  /* 0x0000000500240c82 */ /* 0x000fe20008000000 */
[----:B------:R-:W-:Y:S05]  /*77e0*/  BRA.U !UP1, `(.L_x_118) ;  /* 0x0000000109cc7547 */ /* 0x000fea000b800000 */
[----:B------:R-:W1:Y:S01]  /*77f0*/  LDCU UR9, c[0x0][0xc20] ;  /* 0x00018400ff0977ac */ /* 0x000e620008000800 */
[----:B------:R-:W-:Y:S02]  /*7800*/  UIMAD.WIDE.U32 UR4, UR62, UR59, URZ ;  /* 0x0000003b3e0472a5 */ /* 0x000fe4000f8e00ff */
[----:B------:R-:W-:Y:S02]  /*7810*/  UIMAD.WIDE.U32 UR6, UR63, UR56, URZ ;  /* 0x000000383f0672a5 */ /* 0x000fe4000f8e00ff */
[----:B------:R-:W-:Y:S02]  /*7820*/  UIMAD.WIDE.U32 UR10, UR36, UR59, URZ ;  /* 0x0000003b240a72a5 */ /* 0x000fe4000f8e00ff */
[----:B------:R-:W-:Y:S02]  /*7830*/  UISETP.NE.AND UP0, UPT, UR58, 0x1, UPT ;  /* 0x000000013a00788c */ /* 0x000fe4000bf05270 */
[----:B------:R-:W-:Y:S02]  /*7840*/  UISETP.NE.AND UP1, UPT, UR48, 0x1, UPT ;  /* 0x000000013000788c */ /* 0x000fe4000bf25270 */
[----:B------:R-:W-:Y:S02]  /*7850*/  UISETP.NE.AND UP2, UPT, UR39, 0x1, UPT ;  /* 0x000000012700788c */ /* 0x000fe4000bf45270 */
[----:B------:R-:W-:Y:S01]  /*7860*/  UIMAD.WIDE.U32 UR12, UR37, UR56, URZ ;  /* 0x00000038250c72a5 */ /* 0x000fe2000f8e00ff */
[----:B------:R-:W-:Y:S01]  /*7870*/  UMOV UR4, UR5 ;  /* 0x0000000500047c82 */ /* 0x000fe20008000000 */
[----:B------:R-:W-:Y:S01]  /*7880*/  UMOV UR6, UR11 ;  /* 0x0000000b00067c82 */ /* 0x000fe20008000000 */
[----:B-1----:R-:W-:Y:S03]  /*7890*/  USHF.R.U32.HI UR8, URZ, UR9, UR4 ;  /* 0x00000009ff087299 */ /* 0x002fe60008011604 */
[----:B------:R-:W-:Y:S02]  /*78a0*/  UMOV UR4, UR7 ;  /* 0x0000000700047c82 */ /* 0x000fe40008000000 */
[----:B------:R-:W-:Y:S02]  /*78b0*/  USHF.R.U32.HI UR5, URZ, UR57, UR4 ;  /* 0x00000039ff057299 */ /* 0x000fe40008011604 */
[----:B------:R-:W-:Y:S02]  /*78c0*/  USEL UR4, UR62, UR8, !UP0 ;  /* 0x000000083e047287 */ /* 0x000fe4000c000000 */
[----:B------:R-:W-:Y:S02]  /*78d0*/  USHF.R.U32.HI UR8, URZ, UR9, UR6 ;  /* 0x00000009ff087299 */ /* 0x000fe40008011606 */
[----:B------:R-:W-:Y:S02]  /*78e0*/  UIMAD.WIDE.U32 UR6, UR4, UR46, URZ ;  /* 0x0000002e040672a5 */ /* 0x000fe4000f8e00ff */
[----:B------:R-:W-:Y:S02]  /*78f0*/  USEL UR9, UR63, UR5, !UP1 ;  /* 0x000000053f097287 */ /* 0x000fe4000c800000 */
[----:B------:R-:W-:Y:S02]  /*7900*/  USEL UR8, UR36, UR8, !UP0 ;  /* 0x0000000824087287 */ /* 0x000fe4000c000000 */
[----:B------:R-:W-:Y:S01]  /*7910*/  UIMAD.WIDE.U32 UR10, UR9, UR46, URZ ;  /* 0x0000002e090a72a5 */ /* 0x000fe2000f8e00ff */
[----:B------:R-:W-:Y:S01]  /*7920*/  UMOV UR6, UR7 ;  /* 0x0000000700067c82 */ /* 0x000fe20008000000 */
[----:B------:R-:W-:Y:S01]  /*7930*/  UMOV UR5, UR13 ;  /* 0x0000000d00057c82 */ /* 0x000fe20008000000 */
[----:B------:R-:W-:Y:S02]  /*7940*/  @UP2 USHF.R.U32.HI UR4, URZ, UR47, UR6 ;  /* 0x0000002fff042299 */ /* 0x000fe40008011606 */
[----:B------:R-:W-:Y:S02]  /*7950*/  USHF.R.U32.HI UR5, URZ, UR57, UR5 ;  /* 0x00000039ff057299 */ /* 0x000fe40008011605 */
[----:B------:R-:W-:Y:S02]  /*7960*/  UIMAD UR4, UR39, UR4, URZ ;  /* 0x00000004270472a4 */ /* 0x000fe4000f8e02ff */
[----:B------:R-:W-:Y:S02]  /*7970*/  USEL UR5, UR37, UR5, !UP1 ;  /* 0x0000000525057287 */ /* 0x000fe4000c800000 */
[----:B------:R-:W-:Y:S01]  /*7980*/  UISETP.GE.AND UP0, UPT, UR8, UR4, UPT ;  /* 0x000000040800728c */ /* 0x000fe2000bf06270 */
[----:B------:R-:W-:Y:S01]  /*7990*/  UMOV UR6, UR11 ;  /* 0x0000000b00067c82 */ /* 0x000fe20008000000 */
[----:B------:R-:W-:Y:S02]  /*79a0*/  UIMAD.WIDE.U32 UR10, UR8, UR46, URZ ;  /* 0x0000002e080a72a5 */ /* 0x000fe4000f8e00ff */
[----:B------:R-:W-:Y:S04]  /*79b0*/  @UP2 USHF.R.U32.HI UR9, URZ, UR47, UR6 ;  /* 0x0000002fff092299 */ /* 0x000fe80008011606 */
[----:B------:R-:W-:Y:S01]  /*79c0*/  UIMAD UR6, UR39, UR9, URZ ;  /* 0x00000009270672a4 */ /* 0x000fe2000f8e02ff */
[----:B------:R-:W-:Y:S03]  /*79d0*/  UMOV UR4, UR11 ;  /* 0x0000000b00047c82 */ /* 0x000fe60008000000 */
[----:B------:R-:W-:Y:S02]  /*79e0*/  UISETP.GE.OR UP0, UPT, UR5, UR6, UP0 ;  /* 0x000000060500728c */ /* 0x000fe40008706670 */
[----:B------:R-:W-:Y:S02]  /*79f0*/  USHF.R.U32.HI UR4, URZ, UR47, UR4 ;  /* 0x0000002fff047299 */ /* 0x000fe40008011604 */
[----:B------:R-:W-:Y:S02]  /*7a00*/  UIMAD.WIDE.U32 UR6, UR5, UR46, URZ ;  /* 0x0000002e050672a5 */ /* 0x000fe4000f8e00ff */
[----:B------:R-:W-:Y:S02]  /*7a10*/  USEL UR11, UR8, UR4, !UP2 ;  /* 0x00000004080b7287 */ /* 0x000fe4000d000000 */
[----:B------:R-:W-:Y:S02]  /*7a20*/  UIADD3 UR6, UPT, UPT, -UR5, URZ, URZ ;  /* 0x000000ff05067290 */ /* 0x000fe4000fffe1ff */
[----:B------:R-:W-:Y:S02]  /*7a30*/  UIADD3 UR10, UPT, UPT, -UR11, URZ, URZ ;  /* 0x000000ff0b0a7290 */ /* 0x000fe4000fffe1ff */
[----:B------:R-:W-:Y:S02]  /*7a40*/  UIMAD UR6, UR48, UR6, UR37 ;  /* 0x00000006300672a4 */ /* 0x000fe4000f8e0225 */
[----:B------:R-:W-:Y:S01]  /*7a50*/  UIMAD UR10, UR39, UR10, UR8 ;  /* 0x0000000a270a72a4 */ /* 0x000fe2000f8e0208 */
[----:B------:R-:W-:Y:S01]  /*7a60*/  @!UP0 UMOV UR4, UR7 ;  /* 0x0000000700048c82 */ /* 0x000fe20008000000 */
[----:B------:R-:W-:Y:S02]  /*7a70*/  UIADD3 UR7, UPT, UPT, -UR8, URZ, URZ ;  /* 0x000000ff08077290 */ /* 0x000fe4000fffe1ff */
[----:B------:R-:W-:Y:S04]  /*7a80*/  @!UP0 USHF.R.U32.HI UR4, URZ, UR47, UR4 ;  /* 0x0000002fff048299 */ /* 0x000fe80008011604 */
[----:B------:R-:W-:Y:S04]  /*7a90*/  @!UP0 USEL UR4, UR5, UR4, !UP2 ;  /* 0x0000000405048287 */ /* 0x000fe8000d000000 */
[----:B------:R-:W-:Y:S02]  /*7aa0*/  @!UP0 UIMAD UR9, UR9, UR10, UR4 ;  /* 0x0000000a090982a4 */ /* 0x000fe4000f8e0204 */
[----:B------:R-:W-:Y:S02]  /*7ab0*/  @!UP0 UIADD3 UR10, UPT, UPT, UR11, -UR4, URZ ;  /* 0x800000040b0a8290 */ /* 0x000fe4000fffe0ff */
[----:B------:R-:W-:Y:S02]  /*7ac0*/  UIMAD UR4, UR58, UR7, UR36 ;  /* 0x000000073a0472a4 */ /* 0x000fe4000f8e0224 */
[----:B------:R-:W-:Y:S03]  /*7ad0*/  @!UP0 UIMAD UR8, UR10, UR39, UR5 ;  /* 0x000000270a0882a4 */ /* 0x000fe6000f8e0205 */
[----:B------:R-:W-:Y:S02]  /*7ae0*/  @!UP0 UMOV UR5, UR9 ;  /* 0x0000000900058c82 */ /* 0x000fe40008000000 */
[----:B------:R-:W-:Y:S02]  /*7af0*/  UIMAD UR37, UR5, UR48, UR6 ;  /* 0x00000030052572a4 */ /* 0x000fe4000f8e0206 */
[----:B------:R-:W-:Y:S11]  /*7b00*/  UIMAD UR36, UR8, UR58, UR4 ;  /* 0x0000003a082472a4 */ /* 0x000ff6000f8e0204 */
[----:B------:R-:W-:Y:S01]  /*7b10*/  @!UPT UIADD3 URZ, UPT, UPT, URZ, URZ, URZ ;  /* 0x000000fffffff290 */ /* 0x000fe2000fffe0ff */
.L_x_118:
[----:B------:R-:W1:Y:S01]  /*7b20*/  LDCU UR16, c[0x0][0x388] ;  /* 0x00007100ff1077ac */ /* 0x000e620008000800 */
[----:B------:R-:W-:Y:S01]  /*7b30*/  R2UR UR6, R2 ;  /* 0x00000000020672ca */ /* 0x000fe200000e0000 */
[----:B------:R-:W-:Y:S01]  /*7b40*/  IMAD.U32 R4, RZ, RZ, UR18 ;  /* 0x00000012ff047e24 */ /* 0x000fe2000f8e00ff */
[----:B------:R-:W-:Y:S01]  /*7b50*/  LEA R2, R22, UR49, 0x2 ;  /* 0x0000003116027c11 */ /* 0x000fe2000f8e10ff */
[----:B------:R-:W2:Y:S01]  /*7b60*/  LDCU UR11, c[0x0][0x38c] ;  /* 0x00007180ff0b77ac */ /* 0x000ea20008000800 */
[----:B------:R-:W-:Y:S01]  /*7b70*/  IABS R0, R0 ;  /* 0x0000000000007213 */ /* 0x000fe20000000000 */
[----:B------:R-:W-:Y:S01]  /*7b80*/  BSSY.RECONVERGENT B6, `(.L_x_119) ;  /* 0x0000094000067945 */ /* 0x000fe20003800200 */
[----:B------:R-:W-:Y:S01]  /*7b90*/  IABS R4, R4 ;  /* 0x0000000400047213 */ /* 0x000fe20000000000 */
[----:B------:R-:W-:Y:S01]  /*7ba0*/  USHF.L.U32 UR42, UR20, 0x6, URZ ;  /* 0x00000006142a7899 */ /* 0x000fe200080006ff */
[----:B------:R-:W5:Y:S01]  /*7bb0*/  LDL R2, [R2] ;  /* 0x0000000002027983 */ /* 0x000f620000100800 */
[----:B------:R-:W-:Y:S01]  /*7bc0*/  IMAD.MOV R0, RZ, RZ, -R0 ;  /* 0x000000ffff007224 */ /* 0x000fe200078e0a00 */
[----:B------:R-:W-:Y:S02]  /*7bd0*/  R2UR UR8, R4 ;  /* 0x00000000040872ca */ /* 0x000fe400000e0000 */
[----:B------:R-:W-:Y:S01]  /*7be0*/  R2UR UR17, R65 ;  /* 0x00000000411172ca */ /* 0x000fe200000e0000 */
[----:B------:R-:W3:Y:S10]  /*7bf0*/  I2F.RP R3, UR6 ;  /* 0x0000000600037d06 */ /* 0x000ef40008209400 */
[----:B---3--:R-:W3:Y:S01]  /*7c00*/  MUFU.RCP R3, R3 ;  /* 0x0000000300037308 */ /* 0x008ee20000001000 */
[----:B--2---:R-:W-:Y:S05]  /*7c10*/  IMAD.U32 R4, RZ, RZ, UR11 ;  /* 0x0000000bff047e24 */ /* 0x004fea000f8e00ff */
[----:B------:R-:W-:Y:S04]  /*7c20*/  IABS R4, R4 ;  /* 0x0000000400047213 */ /* 0x000fe80000000000 */
[----:B------:R-:W2:Y:S01]  /*7c30*/  I2F.RP R6, R4 ;  /* 0x0000000400067306 */ /* 0x000ea20000209400 */
[----:B---3--:R-:W-:Y:S09]  /*7c40*/  VIADD R3, R3, 0xffffffe ;  /* 0x0ffffffe03037836 */ /* 0x008ff20000000000 */
[----:B------:R-:W3:Y:S10]  /*7c50*/  F2I.FTZ.U32.TRUNC.NTZ R3, R3 ;  /* 0x0000000300037305 */ /* 0x000ef4000021f000 */
[----:B--2---:R-:W2:Y:S01]  /*7c60*/  MUFU.RCP R6, R6 ;  /* 0x0000000600067308 */ /* 0x004ea20000001000 */
[----:B---3--:R-:W-:Y:S01]  /*7c70*/  R2UR UR5, R3 ;  /* 0x00000000030572ca */ /* 0x008fe200000e0000 */
[----:B-1----:R-:W-:Y:S05]  /*7c80*/  IMAD.U32 R3, RZ, RZ, UR16 ;  /* 0x00000010ff037e24 */ /* 0x002fea000f8e00ff */
[----:B------:R-:W-:Y:S04]  /*7c90*/  IABS R3, R3 ;  /* 0x0000000300037213 */ /* 0x000fe80000000000 */
[----:B------:R-:W-:Y:S01]  /*7ca0*/  R2UR UR7, R3 ;  /* 0x00000000030772ca */ /* 0x000fe200000e0000 */
[----:B--2---:R-:W-:Y:S02]  /*7cb0*/  VIADD R6, R6, 0xffffffe ;  /* 0x0ffffffe06067836 */ /* 0x004fe40000000000 */
[----:B------:R-:W-:Y:S02]  /*7cc0*/  UIADD3 UR4, UPT, UPT, URZ, -UR5, URZ ;  /* 0x80000005ff047290 */ /* 0x000fe4000fffe0ff */
[----:B------:R-:W1:Y:S02]  /*7cd0*/  F2I.FTZ.U32.TRUNC.NTZ R7, R6 ;  /* 0x0000000600077305 */ /* 0x000e64000021f000 */
[----:B------:R-:W-:Y:S03]  /*7ce0*/  UIMAD UR9, UR4, UR6, URZ ;  /* 0x00000006040972a4 */ /* 0x000fe6000f8e02ff */
[----:B------:R-:W-:Y:S02]  /*7cf0*/  UMOV UR4, URZ ;  /* 0x000000ff00047c82 */ /* 0x000fe40008000000 */
[----:B------:R-:W-:Y:S02]  /*7d00*/  UIMAD.WIDE.U32 UR4, UR5, UR9, UR4 ;  /* 0x00000009050472a5 */ /* 0x000fe4000f8e0004 */
[----:B------:R-:W-:Y:S02]  /*7d10*/  R2UR UR9, R0 ;  /* 0x00000000000972ca */ /* 0x000fe400000e0000 */
[----:B------:R-:W2:Y:S03]  /*7d20*/  I2F.RP R0, UR7 ;  /* 0x0000000700007d06 */ /* 0x000ea60008209400 */
[----:B------:R-:W-:Y:S01]  /*7d30*/  UMOV UR4, UR5 ;  /* 0x0000000500047c82 */ /* 0x000fe20008000000 */
[--C-:B-1----:R-:W-:Y:S01]  /*7d40*/  IMAD.MOV R3, RZ, RZ, -R7.reuse ;  /* 0x000000ffff037224 */ /* 0x102fe200078e0a07 */
[----:B------:R-:W-:Y:S01]  /*7d50*/  UIMAD.WIDE.U32 UR4, UR4, UR8, URZ ;  /* 0x00000008040472a5 */ /* 0x000fe2000f8e00ff */
[----:B------:R-:W-:Y:S02]  /*7d60*/  IMAD.MOV.U32 R6, RZ, RZ, RZ ;  /* 0x000000ffff067224 */ /* 0x000fe400078e00ff */
[----:B------:R-:W-:Y:S04]  /*7d70*/  IMAD R3, R3, R4, RZ ;  /* 0x0000000403037224 */ /* 0x000fe800078e02ff */
[----:B------:R-:W-:Y:S01]  /*7d80*/  UMOV UR43, UR5 ;  /* 0x00000005002b7c82 */ /* 0x000fe20008000000 */
[----:B------:R-:W-:Y:S01]  /*7d90*/  IMAD.HI.U32 R7, R7, R3, R6 ;  /* 0x0000000307077227 */ /* 0x000fe200078e0006 */
[----:B------:R-:W-:Y:S01]  /*7da0*/  UIMAD UR4, UR43, UR9, UR8 ;  /* 0x000000092b0472a4 */ /* 0x000fe2000f8e0208 */
[----:B--2---:R-:W1:Y:S03]  /*7db0*/  MUFU.RCP R0, R0 ;  /* 0x0000000000007308 */ /* 0x004e660000001000 */
[----:B------:R-:W-:Y:S11]  /*7dc0*/  UISETP.GT.U32.AND UP0, UPT, UR6, UR4, UPT ;  /* 0x000000040600728c */ /* 0x000ff6000bf04070 */
[----:B------:R-:W-:Y:S02]  /*7dd0*/  @!UP0 UIADD3 UR4, UPT, UPT, UR4, -UR6, URZ ;  /* 0x8000000604048290 */ /* 0x000fe4000fffe0ff */
[----:B------:R-:W-:Y:S01]  /*7de0*/  @!UP0 UIADD3 UR43, UPT, UPT, UR43, 0x1, URZ ;  /* 0x000000012b2b8890 */ /* 0x000fe2000fffe0ff */
[----:B-1----:R-:W-:Y:S01]  /*7df0*/  VIADD R0, R0, 0xffffffe ;  /* 0x0ffffffe00007836 */ /* 0x002fe20000000000 */
[----:B------:R-:W-:Y:S02]  /*7e00*/  UISETP.GE.U32.AND UP2, UPT, UR4, UR6, UPT ;  /* 0x000000060400728c */ /* 0x000fe4000bf46070 */
[----:B------:R-:W-:Y:S02]  /*7e10*/  ULOP3.LUT UR4, UR18, UR54, URZ, 0x3c, !UPT ;  /* 0x0000003612047292 */ /* 0x000fe4000f8e3cff */
[----:B------:R-:W-:Y:S01]  /*7e20*/  UISETP.NE.AND UP0, UPT, UR54, URZ, UPT ;  /* 0x000000ff3600728c */ /* 0x000fe2000bf05270 */
[----:B------:R-:W1:Y:S01]  /*7e30*/  F2I.FTZ.U32.TRUNC.NTZ R0, R0 ;  /* 0x0000000000007305 */ /* 0x000e62000021f000 */
[----:B------:R-:W-:Y:S05]  /*7e40*/  UISETP.GE.AND UP1, UPT, UR4, URZ, UPT ;  /* 0x000000ff0400728c */ /* 0x000fea000bf26270 */
[----:B------:R-:W-:Y:S06]  /*7e50*/  @UP2 UIADD3 UR43, UPT, UPT, UR43, 0x1, URZ ;  /* 0x000000012b2b2890 */ /* 0x000fec000fffe0ff */
[----:B------:R-:W-:Y:S02]  /*7e60*/  @!UP1 UIADD3 UR43, UPT, UPT, -UR43, URZ, URZ ;  /* 0x000000ff2b2b9290 */ /* 0x000fe4000fffe1ff */
[----:B------:R-:W-:Y:S01]  /*7e70*/  @!UP0 ULOP3.LUT UR43, URZ, UR54, URZ, 0x33, !UPT ;  /* 0x00000036ff2b8292 */ /* 0x000fe2000f8e33ff */
[----:B-1----:R-:W-:Y:S05]  /*7e80*/  R2UR UR5, R0 ;  /* 0x00000000000572ca */ /* 0x002fea00000e0000 */
[----:B------:R-:W-:Y:S05]  /*7e90*/  IMAD.U32 R0, RZ, RZ, UR43 ;  /* 0x0000002bff007e24 */ /* 0x000fea000f8e00ff */
[----:B------:R-:W-:Y:S03]  /*7ea0*/  IABS R0, R0 ;  /* 0x0000000000007213 */ /* 0x000fe60000000000 */
[----:B------:R-:W-:Y:S01]  /*7eb0*/  UIADD3 UR4, UPT, UPT, URZ, -UR5, URZ ;  /* 0x80000005ff047290 */ /* 0x000fe2000fffe0ff */
[----:B------:R-:W-:Y:S03]  /*7ec0*/  R2UR UR8, R0 ;  /* 0x00000000000872ca */ /* 0x000fe600000e0000 */
[----:B------:R-:W-:Y:S03]  /*7ed0*/  UIMAD UR6, UR4, UR7, URZ ;  /* 0x00000007040672a4 */ /* 0x000fe6000f8e02ff */
[----:B------:R-:W-:Y:S02]  /*7ee0*/  UMOV UR4, URZ ;  /* 0x000000ff00047c82 */ /* 0x000fe40008000000 */
[----:B------:R-:W-:Y:S07]  /*7ef0*/  UIMAD.WIDE.U32 UR4, UR5, UR6, UR4 ;  /* 0x00000006050472a5 */ /* 0x000fee000f8e0004 */
[----:B------:R-:W-:Y:S02]  /*7f00*/  UMOV UR4, UR5 ;  /* 0x0000000500047c82 */ /* 0x000fe40008000000 */
        /* <DEDUP_REMOVED lines=8> */
[----:B------:R-:W-:Y:S04]  /*7f90*/  ULOP3.LUT UR4, UR43, UR16, URZ, 0x3c, !UPT ;  /* 0x000000102b047292 */ /* 0x000fe8000f8e3cff */
[----:B------:R-:W-:Y:S05]  /*7fa0*/  UISETP.GE.AND UP0, UPT, UR4, URZ, UPT ;  /* 0x000000ff0400728c */ /* 0x000fea000bf06270 */
[----:B------:R-:W-:Y:S02]  /*7fb0*/  @UP1 UIADD3 UR44, UPT, UPT, UR44, 0x1, URZ ;  /* 0x000000012c2c1890 */ /* 0x000fe4000fffe0ff */
[----:B------:R-:W-:Y:S04]  /*7fc0*/  UISETP.NE.AND UP1, UPT, UR16, URZ, UPT ;  /* 0x000000ff1000728c */ /* 0x000fe8000bf25270 */
[----:B------:R-:W-:Y:S07]  /*7fd0*/  @!UP0 UIADD3 UR44, UPT, UPT, -UR44, URZ, URZ ;  /* 0x000000ff2c2c8290 */ /* 0x000fee000fffe1ff */
[----:B------:R-:W-:Y:S02]  /*7fe0*/  @!UP1 ULOP3.LUT UR44, URZ, UR16, URZ, 0x33, !UPT ;  /* 0x00000010ff2c9292 */ /* 0x000fe4000f8e33ff */
[----:B------:R-:W-:Y:S04]  /*7ff0*/  UISETP.NE.AND UP1, UPT, UR38, 0x1, UPT ;  /* 0x000000012600788c */ /* 0x000fe8000bf25270 */
[----:B------:R-:W-:Y:S05]  /*8000*/  IMAD.U32 R0, RZ, RZ, UR44 ;  /* 0x0000002cff007e24 */ /* 0x000fea000f8e00ff */
[----:B------:R-:W-:Y:S02]  /*8010*/  IABS R0, R0 ;  /* 0x0000000000007213 */ /* 0x000fe40000000000 */
[----:B------:R-:W1:Y:S03]  /*8020*/  @!UP1 LDCU.128 UR12, c[0x0][0xc10] ;  /* 0x00018200ff0c97ac */ /* 0x000e660008000c00 */
[----:B------:R-:W-:Y:S04]  /*8030*/  IMAD.HI.U32 R7, R7, R0, RZ ;  /* 0x0000000007077227 */ /* 0x000fe800078e00ff */
[----:B------:R-:W-:Y:S01]  /*8040*/  IMAD.MOV R3, RZ, RZ, -R7 ;  /* 0x000000ffff037224 */ /* 0x000fe200078e0a07 */
[----:B------:R-:W2:Y:S03]  /*8050*/  @!UP1 LDCU UR10, c[0x0][0xc20] ;  /* 0x00018400ff0a97ac */ /* 0x000ea60008000800 */
[C---:B------:R-:W-:Y:S01]  /*8060*/  IMAD R0, R4.reuse, R3, R0 ;  /* 0x0000000304007224 */ /* 0x040fe200078e0200 */
[----:B------:R-:W3:Y:S04]  /*8070*/  @!UP1 LDCU UR5, c[0x0][0xc0c] ;  /* 0x00018180ff0597ac */ /* 0x000ee80008000800 */
[----:B------:R-:W-:Y:S01]  /*8080*/  ISETP.GT.U32.AND P1, PT, R4, R0, PT ;  /* 0x000000000400720c */ /* 0x000fe20003f24070 */
[----:B-1----:R-:W-:Y:S02]  /*8090*/  UIMAD.WIDE.U32 UR6, UR36, UR15, URZ ;  /* 0x0000000f240672a5 */ /* 0x002fe4000f8e00ff */
[----:B------:R-:W-:Y:S02]  /*80a0*/  UIMAD.WIDE.U32 UR8, UR37, UR12, URZ ;  /* 0x0000000c250872a5 */ /* 0x000fe4000f8e00ff */
[----:B------:R-:W-:Y:S02]  /*80b0*/  @!UP1 UISETP.NE.AND UP0, UPT, UR14, 0x1, UPT ;  /* 0x000000010e00988c */ /* 0x000fe4000bf05270 */
[----:B------:R-:W-:Y:S01]  /*80c0*/  ULOP3.LUT UR8, UR44, UR11, URZ, 0x3c, !UPT ;  /* 0x0000000b2c087292 */ /* 0x000fe2000f8e3cff */
[----:B------:R-:W-:Y:S02]  /*80d0*/  @!UP1 UMOV UR6, UR7 ;  /* 0x0000000700069c82 */ /* 0x000fe40008000000 */
[----:B------:R-:W-:Y:S01]  /*80e0*/  @!UP1 UMOV UR4, UR9 ;  /* 0x0000000900049c82 */ /* 0x000fe20008000000 */
[----:B--2---:R-:W-:Y:S02]  /*80f0*/  @!UP1 USHF.R.U32.HI UR6, URZ, UR10, UR6 ;  /* 0x0000000aff069299 */ /* 0x004fe40008011606 */
[----:B------:R-:W-:Y:S01]  /*8100*/  @!P1 IMAD.IADD R0, R0, 0x1, -R4 ;  /* 0x0000000100009824 */ /* 0x000fe200078e0a04 */
[----:B---3--:R-:W-:Y:S01]  /*8110*/  @!UP1 UISETP.NE.AND UP2, UPT, UR5, 0x1, UPT ;  /* 0x000000010500988c */ /* 0x008fe2000bf45270 */
[----:B------:R-:W-:Y:S01]  /*8120*/  @!P1 VIADD R7, R7, 0x1 ;  /* 0x0000000107079836 */ /* 0x000fe20000000000 */
[----:B------:R-:W-:Y:S02]  /*8130*/  @!UP1 USHF.R.U32.HI UR4, URZ, UR13, UR4 ;  /* 0x0000000dff049299 */ /* 0x000fe40008011604 */
[----:B------:R-:W-:Y:S01]  /*8140*/  @!UP1 USEL UR6, UR36, UR6, !UP0 ;  /* 0x0000000624069287 */ /* 0x000fe2000c000000 */
[----:B------:R-:W-:Y:S01]  /*8150*/  ISETP.GE.U32.AND P2, PT, R0, R4, PT ;  /* 0x000000040000720c */ /* 0x000fe20003f46070 */
[----:B------:R-:W-:Y:S01]  /*8160*/  @!UP1 USEL UR7, UR37, UR4, !UP2 ;  /* 0x0000000425079287 */ /* 0x000fe2000d000000 */
[----:B------:R-:W-:Y:S01]  /*8170*/  @P0 SHF.R.U32.HI R0, RZ, 0x10, R45 ;  /* 0x00000010ff000819 */ /* 0x000fe2000001162d */
[----:B------:R-:W-:Y:S02]  /*8180*/  UISETP.GE.AND UP0, UPT, UR8, URZ, UPT ;  /* 0x000000ff0800728c */ /* 0x000fe4000bf06270 */
[----:B------:R-:W-:Y:S01]  /*8190*/  UISETP.NE.AND UP2, UPT, UR11, URZ, UPT ;  /* 0x000000ff0b00728c */ /* 0x000fe2000bf45270 */
[----:B------:R-:W-:Y:S01]  /*81a0*/  @P0 R2UR UR17, R0 ;  /* 0x00000000001102ca */ /* 0x000fe200000e0000 */
[----:B------:R-:W-:Y:S01]  /*81b0*/  @!UP1 UIADD3 UR4, UPT, UPT, -UR7, UR6, URZ ;  /* 0x0000000607049290 */ /* 0x000fe2000fffe1ff */
[----:B------:R-:W-:Y:S01]  /*81c0*/  LOP3.LUT P0, RZ, R54, 0x90, RZ, 0xc0, !PT ;  /* 0x0000009036ff7812 */ /* 0x000fe2000780c0ff */
[----:B------:R-:W-:Y:S02]  /*81d0*/  @!UP1 UIADD3 UR6, UPT, UPT, UR7, -UR6, URZ ;  /* 0x8000000607069290 */ /* 0x000fe4000fffe0ff */
[----:B------:R-:W-:Y:S02]  /*81e0*/  UIADD3 UR7, UPT, UPT, -UR43, URZ, URZ ;  /* 0x000000ff2b077290 */ /* 0x000fe4000fffe1ff */
[----:B------:R-:W-:Y:S01]  /*81f0*/  @!UP1 UIMAD UR37, UR4, UR5, UR37 ;  /* 0x00000005042592a4 */ /* 0x000fe2000f8e0225 */
[----:B------:R-:W-:Y:S01]  /*8200*/  @P2 VIADD R7, R7, 0x1 ;  /* 0x0000000107072836 */ /* 0x000fe20000000000 */
[----:B------:R-:W-:Y:S02]  /*8210*/  UIMAD UR4, UR54, UR7, UR18 ;  /* 0x00000007360472a4 */ /* 0x000fe4000f8e0212 */
[----:B------:R-:W-:Y:S02]  /*8220*/  @!UP1 UIMAD UR36, UR6, UR14, UR36 ;  /* 0x0000000e062492a4 */ /* 0x000fe4000f8e0224 */
[----:B------:R-:W-:Y:S01]  /*8230*/  USHF.L.U32 UR51, UR4, 0x7, URZ ;  /* 0x0000000704337899 */ /* 0x000fe200080006ff */
[----:B------:R-:W-:Y:S01]  /*8240*/  R2UR UR45, R7 ;  /* 0x00000000072d72ca */ /* 0x000fe200000e0000 */
[----:B------:R-:W-:Y:S01]  /*8250*/  UIADD3 UR4, UPT, UPT, -UR44, URZ, URZ ;  /* 0x000000ff2c047290 */ /* 0x000fe2000fffe1ff */
[----:B------:R-:W-:Y:S03]  /*8260*/  IMAD.U32 R65, RZ, RZ, UR17 ;  /* 0x00000011ff417e24 */ /* 0x000fe6000f8e00ff */
[----:B------:R-:W-:Y:S08]  /*8270*/  UIMAD UR43, UR16, UR4, UR43 ;  /* 0x00000004102b72a4 */ /* 0x000ff0000f8e022b */
[----:B------:R-:W-:Y:S02]  /*8280*/  @!UP0 UIADD3 UR45, UPT, UPT, -UR45, URZ, URZ ;  /* 0x000000ff2d2d8290 */ /* 0x000fe4000fffe1ff */
[----:B------:R-:W-:Y:S04]  /*8290*/  @!UP2 ULOP3.LUT UR45, URZ, UR11, URZ, 0x33, !UPT ;  /* 0x0000000bff2da292 */ /* 0x000fe8000f8e33ff */
[----:B------:R-:W-:Y:S04]  /*82a0*/  UIADD3 UR5, UPT, UPT, -UR45, URZ, URZ ;  /* 0x000000ff2d057290 */ /* 0x000fe8000fffe1ff */
[----:B------:R-:W-:Y:S01]  /*82b0*/  UIMAD UR44, UR11, UR5, UR44 ;  /* 0x000000050b2c72a4 */ /* 0x000fe2000f8e022c */
[----:B------:R-:W-:Y:S11]  /*82c0*/  @!P0 BRA `(.L_x_120) ;  /* 0x00000000007c8947 */ /* 0x000ff60003800000 */
[----:B------:R-:W1:Y:S01]  /*82d0*/  LDCU.64 UR8, c[0x4][0x80] ;  /* 0x01001000ff0877ac */ /* 0x000e620008000a00 */
[----:B------:R-:W-:Y:S01]  /*82e0*/  MOV R16, 0x0 ;  /* 0x0000000000107802 */ /* 0x000fe20000000f00 */
[----:B------:R-:W-:Y:S02]  /*82f0*/  HFMA2 R12, -RZ, RZ, 0, 5.9604644775390625e-08 ;  /* 0x00000001ff0c7431 */ /* 0x000fe400000001ff */
[----:B------:R-:W-:Y:S01]  /*8300*/  IMAD.MOV.U32 R8, RZ, RZ, 0x70 ;  /* 0x00000070ff087424 */ /* 0x000fe200078e00ff */
[----:B------:R2:W3:Y:S01]  /*8310*/  LDC.64 R14, c[0x4][R16] ;  /* 0x01000000100e7b82 */ /* 0x0004e20000000a00 */
[----:B------:R-:W4:Y:S01]  /*8320*/  LDCU.64 UR6, c[0x4][0x88] ;  /* 0x01001100ff0677ac */ /* 0x000f220008000a00 */
[----:B------:R-:W-:Y:S01]  /*8330*/  IMAD.MOV.U32 R13, RZ, RZ, RZ ;  /* 0x000000ffff0d7224 */ /* 0x000fe200078e00ff */
[----:B------:R-:W2:Y:S01]  /*8340*/  LDCU.64 UR4, c[0x4][0x8] ;  /* 0x01000100ff0477ac */ /* 0x000ea20008000a00 */
[----:B-1----:R-:W-:Y:S01]  /*8350*/  MOV R5, UR9 ;  /* 0x0000000900057c02 */ /* 0x002fe20008000f00 */
[----:B------:R-:W-:Y:S01]  /*8360*/  IMAD.U32 R4, RZ, RZ, UR8 ;  /* 0x00000008ff047e24 */ /* 0x000fe2000f8e00ff */
[----:B----4-:R-:W-:Y:S01]  /*8370*/  MOV R7, UR7 ;  /* 0x0000000700077c02 */ /* 0x010fe20008000f00 */
[----:B------:R-:W-:Y:S01]  /*8380*/  IMAD.U32 R6, RZ, RZ, UR6 ;  /* 0x00000006ff067e24 */ /* 0x000fe2000f8e00ff */
[----:B--2---:R-:W-:Y:S01]  /*8390*/  MOV R11, UR5 ;  /* 0x00000005000b7c02 */ /* 0x004fe20008000f00 */
[----:B------:R-:W-:Y:S02]  /*83a0*/  IMAD.U32 R10, RZ, RZ, UR4 ;  /* 0x00000004ff0a7e24 */ /* 0x000fe4000f8e00ff */
[----:B------:R-:W-:Y:S07]  /*83b0*/  LEPC R20, `(.L_x_121) ;  /* 0x000000001014794e */ /* 0x000fee0000000000 */
[----:B---3-5:R-:W-:Y:S05]  /*83c0*/  CALL.ABS.NOINC R14 ;  /* 0x000000000e007343 */ /* 0x028fea0003c00000 */
.L_x_121:
[----:B------:R-:W1:Y:S01]  /*83d0*/  LDCU.64 UR8, c[0x4][0x80] ;  /* 0x01001000ff0877ac */ /* 0x000e620008000a00 */
[----:B------:R-:W2:Y:S01]  /*83e0*/  LDC.64 R16, c[0x4][R16] ;  /* 0x0100000010107b82 */ /* 0x000ea20000000a00 */
[----:B------:R-:W-:Y:S02]  /*83f0*/  HFMA2 R12, -RZ, RZ, 0, 5.9604644775390625e-08 ;  /* 0x00000001ff0c7431 */ /* 0x000fe400000001ff */
[----:B------:R-:W-:Y:S02]  /*8400*/  IMAD.MOV.U32 R8, RZ, RZ, 0x70 ;  /* 0x00000070ff087424 */ /* 0x000fe400078e00ff */
[----:B------:R-:W-:Y:S01]  /*8410*/  IMAD.MOV.U32 R13, RZ, RZ, RZ ;  /* 0x000000ffff0d7224 */ /* 0x000fe200078e00ff */
[----:B------:R-:W3:Y:S01]  /*8420*/  LDCU.64 UR6, c[0x4][0x88] ;  /* 0x01001100ff0677ac */ /* 0x000ee20008000a00 */
[----:B------:R-:W4:Y:S01]  /*8430*/  LDCU.64 UR4, c[0x4][0x8] ;  /* 0x01000100ff0477ac */ /* 0x000f220008000a00 */
[----:B-1----:R-:W-:Y:S02]  /*8440*/  MOV R4, UR8 ;  /* 0x0000000800047c02 */ /* 0x002fe40008000f00 */
[----:B------:R-:W-:Y:S02]  /*8450*/  MOV R5, UR9 ;  /* 0x0000000900057c02 */ /* 0x000fe40008000f00 */
[----:B---3--:R-:W-:Y:S01]  /*8460*/  MOV R7, UR7 ;  /* 0x0000000700077c02 */ /* 0x008fe20008000f00 */
[----:B------:R-:W-:Y:S01]  /*8470*/  IMAD.U32 R6, RZ, RZ, UR6 ;  /* 0x00000006ff067e24 */ /* 0x000fe2000f8e00ff */
[----:B----4-:R-:W-:Y:S01]  /*8480*/  MOV R11, UR5 ;  /* 0x00000005000b7c02 */ /* 0x010fe20008000f00 */
[----:B------:R-:W-:Y:S02]  /*8490*/  IMAD.U32 R10, RZ, RZ, UR4 ;  /* 0x00000004ff0a7e24 */ /* 0x000fe4000f8e00ff */
[----:B------:R-:W-:Y:S07]  /*84a0*/  LEPC R20, `(.L_x_120) ;  /* 0x000000001014794e */ /* 0x000fee0000000000 */
[----:B--2---:R-:W-:Y:S05]  /*84b0*/  CALL.ABS.NOINC R16 ;  /* 0x0000000010007343 */ /* 0x004fea0003c00000 */
.L_x_120:
[----:B------:R-:W-:Y:S05]  /*84c0*/  BSYNC.RECONVERGENT B6 ;  /* 0x0000000000067941 */ /* 0x000fea0003800200 */
.L_x_119:
[----:B------:R-:W-:Y:S02]  /*84d0*/  R2UR UR6, R53 ;  /* 0x00000000350672ca */ /* 0x000fe400000e0000 */
[----:B------:R-:W-:Y:S02]  /*84e0*/  R2UR UR5, R61 ;  /* 0x000000003d0572ca */ /* 0x000fe400000e0000 */
[----:B------:R-:W-:Y:S02]  /*84f0*/  R2UR UR4, R60 ;  /* 0x000000003c0472ca */ /* 0x000fe400000e0000 */
[----:B------:R-:W-:Y:S02]  /*8500*/  ISETP.NE.U32.AND P3, PT, R42, RZ, PT ;  /* 0x000000ff2a00720c */ /* 0x000fe40003f65070 */
[----:B------:R-:W-:Y:S02]  /*8510*/  ISETP.NE.U32.AND P2, PT, RZ, UR60, PT ;  /* 0x0000003cff007c0c */ /* 0x000fe4000bf45070 */
[----:B------:R-:W-:Y:S02]  /*8520*/  ISETP.NE.AND.EX P3, PT, R43, RZ, PT, P3 ;  /* 0x000000ff2b00720c */ /* 0x000fe40003f65330 */
[----:B------:R-:W-:Y:S01]  /*8530*/  ISETP.NE.AND.EX P2, PT, RZ, UR61, PT, P2 ;  /* 0x0000003dff007c0c */ /* 0x000fe2000bf45320 */
[----:B------:R-:W-:Y:S02]  /*8540*/  UISETP.NE.AND UP2, UPT, UR6, URZ, UPT ;  /* 0x000000ff0600728c */ /* 0x000fe4000bf45270 */
[----:B------:R-:W-:Y:S04]  /*8550*/  UISETP.NE.U32.AND UP0, UPT, UR5, URZ, UPT ;  /* 0x000000ff0500728c */ /* 0x000fe8000bf05070 */
[----:B------:R-:W-:Y:S01]  /*8560*/  UISETP.NE.AND.EX UP1, UPT, UR4, URZ, UPT, UP0 ;  /* 0x000000ff0400728c */ /* 0x000fe2000bf25300 */
[----:B------:R-:W-:Y:S01]  /*8570*/  PLOP3.LUT P4, PT, PT, PT, UP2, 0x80, 0x8 ;  /* 0x000000000008781c */ /* 0x000fe20003f8f028 */
[----:B------:R-:W-:Y:S03]  /*8580*/  UPLOP3.LUT UP0, UPT, UPT, UPT, UPT, 0x40, 0x4 ;  /* 0x000000000004789c */ /* 0x000fe60003f0e870 */
[----:B------:R-:W-:Y:S01]  /*8590*/  P2R R66, PR, RZ, 0x10 ;  /* 0x00000010ff427803 */ /* 0x000fe20000000000 */
[----:B------:R-:W-:Y:S06]  /*85a0*/  @UP2 UPLOP3.LUT UP0, UPT, UPT, UPT, UP1, 0x80, 0x8 ;  /* 0x000000000008289c */ /* 0x000fec0003f0f010 */
[----:B------:R-:W-:Y:S01]  /*85b0*/  PLOP3.LUT P0, PT, PT, PT, UP0, 0x80, 0x8 ;  /* 0x000000000008781c */ /* 0x000fe20003f0f008 */
[----:B------:R-:W-:Y:S01]  /*85c0*/  @!UPT UIADD3 URZ, UPT, UPT, URZ, URZ, URZ ;  /* 0x000000fffffff290 */ /* 0x000fe2000fffe0ff */
[----:B------:R-:W-:Y:S11]  /*85d0*/  BRA.U !UP1, `(.L_x_122) ;  /* 0x0000000109407547 */ /* 0x000ff6000b800000 */
[----:B------:R-:W-:Y:S01]  /*85e0*/  UISETP.NE.U32.AND UP0, UPT, UR60, URZ, UPT ;  /* 0x000000ff3c00728c */ /* 0x000fe2000bf05070 */
[----:B------:R-:W-:Y:S01]  /*85f0*/  R2UR UR6, R61 ;  /* 0x000000003d0672ca */ /* 0x000fe200000e0000 */
[----:B------:R-:W1:Y:S01]  /*8600*/  LDCU.64 UR8, c[0x0][0x358] ;  /* 0x00006b00ff0877ac */ /* 0x000e620008000a00 */
[----:B------:R-:W-:Y:S02]  /*8610*/  HFMA2 R49, -RZ, RZ, 0, 5.9604644775390625e-08 ;  /* 0x00000001ff317431 */ /* 0x000fe400000001ff */
[----:B------:R-:W-:Y:S01]  /*8620*/  IMAD.MOV.U32 R0, RZ, RZ, 0x1 ;  /* 0x00000001ff007424 */ /* 0x000fe200078e00ff */
[----:B------:R-:W-:Y:S06]  /*8630*/  UISETP.NE.AND.EX UP0, UPT, UR61, URZ, UPT, UP0 ;  /* 0x000000ff3d00728c */ /* 0x000fec000bf05300 */
[----:B------:R-:W-:Y:S05]  /*8640*/  PLOP3.LUT P1, PT, PT, PT, UP0, 0x80, 0x8 ;  /* 0x000000000008781c */ /* 0x000fea0003f2f008 */
[----:B------:R-:W2:Y:S01]  /*8650*/  @UP0 LDCU.64 UR4, c[0x0][0x988] ;  /* 0x00013100ff0407ac */ /* 0x000ea20008000a00 */
[----:B------:R-:W-:Y:S07]  /*8660*/  @UP0 UIMAD UR6, UR52, UR6, URZ ;  /* 0x00000006340602a4 */ /* 0x000fee000f8e02ff */
[----:B------:R-:W-:Y:S01]  /*8670*/  @!P1 PRMT R49, R0, 0x7610, R49 ;  /* 0x0000761000319816 */ /* 0x000fe20000000031 */
[----:B--2---:R-:W-:Y:S06]  /*8680*/  @UP0 UIMAD.WIDE UR4, UR6, 0x4, UR4 ;  /* 0x00000004060408a5 */ /* 0x004fec000f8e0204 */
[----:B-----5:R-:W-:Y:S02]  /*8690*/  IMAD.U32 R26, RZ, RZ, UR4 ;  /* 0x00000004ff1a7e24 */ /* 0x020fe4000f8e00ff */
[----:B------:R-:W-:Y:S03]  /*86a0*/  IMAD.U32 R27, RZ, RZ, UR5 ;  /* 0x00000005ff1b7e24 */ /* 0x000fe6000f8e00ff */
[----:B------:R-:W2:Y:S02]  /*86b0*/  @!UP0 LDCU UR4, c[0x0][0x980] ;  /* 0x00013000ff0487ac */ /* 0x000ea40008000800 */
[----:B-1----:R1:W5:Y:S02]  /*86c0*/  @P1 LDG.E R26, desc[UR8][R26.64] ;  /* 0x000000081a1a1981 */ /* 0x002364000c1e1900 */
[----:B-12---:R-:W-:Y:S02]  /*86d0*/  @!P1 MOV R26, UR4 ;  /* 0x00000004001a9c02 */ /* 0x006fe40008000f00 */
.L_x_122:
[----:B------:R-:W-:Y:S05]  /*86e0*/  @!P3 BRA `(.L_x_123) ;  /* 0x000000000024b947 */ /* 0x000fea0003800000 */
[----:B------:R-:W-:Y:S01]  /*86f0*/  ISETP.NE.U32.AND P1, PT, R40, RZ, PT ;  /* 0x000000ff2800720c */ /* 0x000fe20003f25070 */
[----:B------:R-:W1:Y:S03]  /*8700*/  LDCU.64 UR4, c[0x0][0x358] ;  /* 0x00006b00ff0477ac */ /* 0x000e660008000a00 */
[----:B------:R-:W-:Y:S11]  /*8710*/  ISETP.NE.AND.EX P1, PT, R41, RZ, PT, P1 ;  /* 0x000000ff2900720c */ /* 0x000ff60003f25310 */
[----:B------:R-:W-:Y:S02]  /*8720*/  @!UPT UIADD3 URZ, UPT, UPT, URZ, URZ, URZ ;  /* 0x000000fffffff290 */ /* 0x000fe4000fffe0ff */
[----:B------:R-:W2:Y:S01]  /*8730*/  @P1 LDC.64 R4, c[0x0][0x9a8] ;  /* 0x00026a00ff041b82 */ /* 0x000ea20000000a00 */
[----:B------:R-:W-:Y:S04]  /*8740*/  @P1 IMAD R0, R42, UR52, RZ ;  /* 0x000000342a001c24 */ /* 0x000fe8000f8e02ff */
[----:B--2---:R-:W-:Y:S05]  /*8750*/  @P1 IMAD.WIDE R4, R0, 0x4, R4 ;  /* 0x0000000400041825 */ /* 0x004fea00078e0204 */
[----:B-1---5:R1:W5:Y:S02]  /*8760*/  @P1 LDG.E R24, desc[UR4][R4.64] ;  /* 0x0000000404181981 */ /* 0x022364000c1e1900 */
[----:B-1----:R-:W2:Y:S02]  /*8770*/  @!P1 LDC R24, c[0x0][0x9a0] ;  /* 0x00026800ff189b82 */ /* 0x002ea40000000800 */
.L_x_123:
[----:B-----5:R-:W-:Y:S01]  /*8780*/  FSETP.NEU.AND P1, PT, R26, RZ, PT ;  /* 0x000000ff1a00720b */ /* 0x020fe20003f2d000 */
[----:B------:R-:W-:Y:S01]  /*8790*/  IMAD.SHL.U32 R67, R58, 0x2, RZ ;  /* 0x000000023a437824 */ /* 0x000fe200078e00ff */
[----:B------:R-:W-:Y:S01]  /*87a0*/  SEL R3, RZ, 0xffffffff, P2 ;  /* 0xffffffffff037807 */ /* 0x000fe20001000000 */
[----:B------:R-:W-:Y:S01]  /*87b0*/  BSSY B1, `(.L_x_124) ;  /* 0x0000030000017945 */ /* 0x000fe20003800000 */
[----:B------:R-:W-:Y:S01]  /*87c0*/  @P4 LOP3.LUT P2, RZ, R49, 0xff, RZ, 0xc0, !PT ;  /* 0x000000ff31ff4812 */ /* 0x000fe2000784c0ff */
[----:B------:R-:W-:Y:S01]  /*87d0*/  IMAD.MOV.U32 R69, RZ, RZ, 0x1 ;  /* 0x00000001ff457424 */ /* 0x000fe200078e00ff */
[----:B------:R-:W-:Y:S01]  /*87e0*/  @P4 SEL R64, RZ, 0xffffffff, P1 ;  /* 0xffffffffff404807 */ /* 0x000fe20000800000 */
[----:B------:R-:W-:Y:S01]  /*87f0*/  IMAD.IADD R25, R23, 0x1, R2 ;  /* 0x0000000117197824 */ /* 0x000fe200078e0202 */
[----:B------:R-:W-:Y:S01]  /*8800*/  LOP3.LUT R57, R57, 0x1, RZ, 0x3c, !PT ;  /* 0x0000000139397812 */ /* 0x000fe200078e3cff */
[----:B------:R-:W-:Y:S01]  /*8810*/  IMAD.MOV.U32 R27, RZ, RZ, RZ ;  /* 0x000000ffff1b7224 */ /* 0x000fe200078e00ff */
[----:B------:R-:W-:Y:S02]  /*8820*/  @P0 SEL R64, R3, R64, !P2 ;  /* 0x0000004003400207 */ /* 0x000fe40005000000 */
[----:B------:R-:W-:Y:S02]  /*8830*/  CS2R R38, SRZ ;  /* 0x0000000000267805 */ /* 0x000fe4000001ff00 */
[----:B------:R-:W-:Y:S02]  /*8840*/  LEA R62, R22, UR50, 0x3 ;  /* 0x00000032163e7c11 */ /* 0x000fe4000f8e18ff */
[----:B------:R-:W-:Y:S02]  /*8850*/  CS2R R36, SRZ ;  /* 0x0000000000247805 */ /* 0x000fe4000001ff00 */
[----:B------:R-:W-:Y:S02]  /*8860*/  @P4 LOP3.LUT R64, R64, 0x1, RZ, 0xc0, !PT ;  /* 0x0000000140404812 */ /* 0x000fe400078ec0ff */
[----:B------:R-:W-:Y:S02]  /*8870*/  CS2R R30, SRZ ;  /* 0x00000000001e7805 */ /* 0x000fe4000001ff00 */
[----:B------:R-:W-:Y:S02]  /*8880*/  PLOP3.LUT P0, PT, PT, PT, UP1, 0x80, 0x8 ;  /* 0x000000000008781c */ /* 0x000fe40003f0f018 */
[----:B------:R-:W-:Y:S02]  /*8890*/  CS2R R28, SRZ ;  /* 0x00000000001c7805 */ /* 0x000fe4000001ff00 */
[----:B------:R-:W-:Y:S01]  /*88a0*/  ISETP.NE.U32.OR P5, PT, R64, 0x1, !P4 ;  /* 0x000000014000780c */ /* 0x000fe200067a5470 */
[----:B------:R-:W-:Y:S01]  /*88b0*/  VIADD R68, R67, UR50 ;  /* 0x0000003243447c36 */ /* 0x000fe20008000000 */
[----:B------:R-:W-:Y:S02]  /*88c0*/  LOP3.LUT P2, R63, R49, 0xff, RZ, 0xc0, !PT ;  /* 0x000000ff313f7812 */ /* 0x000fe4000784c0ff */
[----:B------:R-:W-:Y:S05]  /*88d0*/  SEL R70, RZ, 0xffffffff, P1 ;  /* 0xffffffffff467807 */ /* 0x000fea0000800000 */
[----:B------:R-:W-:Y:S04]  /*88e0*/  @P0 SEL R70, R3, R70, !P2 ;  /* 0x0000004603460207 */ /* 0x000fe80005000000 */
[----:B------:R-:W-:Y:S02]  /*88f0*/  @P5 SHF.L.U32 R0, R57, 0x1f, RZ ;  /* 0x0000001f39005819 */ /* 0x000fe400000006ff */
[----:B------:R-:W-:Y:S02]  /*8900*/  LOP3.LUT R70, R70, 0x1, RZ, 0xc0, !PT ;  /* 0x0000000146467812 */ /* 0x000fe400078ec0ff */
[----:B------:R1:W3:Y:S02]  /*8910*/  @P5 SYNCS.PHASECHK.TRANS64.TRYWAIT P4, [UR50+0x1a0], R0 ;  /* 0x0001a000ff0055a7 */ /* 0x0002e40008081132 */
[----:B-1----:R-:W-:Y:S04]  /*8920*/  SHF.L.U32 R0, R56, 0x1f, RZ ;  /* 0x0000001f38007819 */ /* 0x002fe800000006ff */
[----:B------:R1:W4:Y:S01]  /*8930*/  SYNCS.PHASECHK.TRANS64.TRYWAIT P3, [R62+URZ+0x200], R0 ;  /* 0x000200003e0075a7 */ /* 0x00032200080611ff */
[----:B---3--:R-:W-:Y:S01]  /*8940*/  @P5 SEL R69, RZ, 0x1, !P4 ;  /* 0x00000001ff455807 */ /* 0x008fe20006000000 */
[----:B-1----:R-:W-:Y:S06]  /*8950*/  @!P5 BRA `(.L_x_125) ;  /* 0x000000000054d947 */ /* 0x002fec0003800000 */
[----:B------:R-:W-:Y:S01]  /*8960*/  ISETP.NE.U32.AND P1, PT, R70, 0x1, PT ;  /* 0x000000014600780c */ /* 0x000fe20003f25070 */
[----:B------:R-:W-:Y:S01]  /*8970*/  VIADD R2, R68, 0x300 ;  /* 0x0000030044027836 */ /* 0x000fe20000000000 */
[----:B------:R-:W-:Y:S01]  /*8980*/  LOP3.LUT P0, RZ, R48, 0x40, RZ, 0xc0, !PT ;  /* 0x0000004030ff7812 */ /* 0x000fe2000780c0ff */
[----:B------:R-:W-:Y:S01]  /*8990*/  BSSY B0, `(.L_x_126) ;  /* 0x000000e000007945 */ /* 0x000fe20003800000 */
[----:B------:R-:W-:Y:S01]  /*89a0*/  PLOP3.LUT P2, PT, PT, PT, PT, 0x8, 0x80 ;  /* 0x000000000080781c */ /* 0x000fe20003f4e170 */
[----:B------:R-:W-:Y:S01]  /*89b0*/  IMAD.MOV.U32 R39, RZ, RZ, RZ ;  /* 0x000000ffff277224 */ /* 0x000fe200078e00ff */
[----:B------:R-:W-:Y:S02]  /*89c0*/  CS2R R36, SRZ ;  /* 0x0000000000247805 */ /* 0x000fe4000001ff00 */
[----:B------:R-:W-:Y:S02]  /*89d0*/  CS2R R30, SRZ ;  /* 0x00000000001e7805 */ /* 0x000fe4000001ff00 */
[----:B------:R-:W-:Y:S03]  /*89e0*/  CS2R R28, SRZ ;  /* 0x00000000001c7805 */ /* 0x000fe6000001ff00 */
[----:B------:R-:W-:Y:S01]  /*89f0*/  @P1 PLOP3.LUT P2, PT, P0, PT, PT, 0x80, 0x8 ;  /* 0x000000000008181c */ /* 0x000fe2000074f070 */
[----:B------:R-:W-:Y:S01]  /*8a00*/  @P1 VIADD R4, R68, 0x310 ;  /* 0x0000031044041836 */ /* 0x000fe20000000000 */
[----:B------:R-:W-:Y:S11]  /*8a10*/  ISETP.NE.AND P0, PT, R69, RZ, PT ;  /* 0x000000ff4500720c */ /* 0x000ff60003f05270 */
[----:B------:R-:W-:Y:S02]  /*8a20*/  @P2 VIADD R4, R2, 0xfffffff0 ;  /* 0xfffffff002042836 */ /* 0x000fe40000000000 */
[----:B------:R-:W-:Y:S05]  /*8a30*/  @P0 BRA `(.L_x_127) ;  /* 0x00000000000c0947 */ /* 0x000fea0003800000 */
[----:B------:R-:W-:Y:S04]  /*8a40*/  SHF.L.U32 R3, R57, 0x1f, RZ ;  /* 0x0000001f39037819 */ /* 0x000fe800000006ff */
[----:B------:R-:W1:Y:S02]  /*8a50*/  SYNCS.PHASECHK.TRANS64.TRYWAIT P0, [UR50+0x1a0], R3 ;  /* 0x0001a003ff0075a7 */ /* 0x000e640008001132 */
[----:B-1----:R-:W-:Y:S05]  /*8a60*/  @!P0 BRA `(.L_x_128) ;  /* 0x0000003400d88947 */ /* 0x002fea0003800000 */
.L_x_127:
[----:B------:R-:W-:Y:S05]  /*8a70*/  BSYNC B0 ;  /* 0x0000000000007941 */ /* 0x000fea0003800000 */
.L_x_126:
[----:B------:R3:W1:Y:S01]  /*8a80*/  @P1 LDS.128 R36, [R4] ;  /* 0x0000000004241984 */ /* 0x0006620000000c00 */
[----:B------:R-:W-:Y:S03]  /*8a90*/  HFMA2 R27, -RZ, RZ, 0, 5.9604644775390625e-08 ;  /* 0x00000001ff1b7431 */ /* 0x000fe600000001ff */
[----:B------:R3:W1:Y:S02]  /*8aa0*/  @P1 LDS.128 R28, [R67+UR50+0x300] ;  /* 0x00030032431c1984 */ /* 0x0006640008000c00 */
.L_x_125:
[----:B------:R-:W-:Y:S05]  /*8ab0*/  BSYNC B1 ;  /* 0x0000000000017941 */ /* 0x000fea0003800000 */
.L_x_124:
[----:B-1----:R-:W-:Y:S04]  /*8ac0*/  SHF.R.U32.HI R2, RZ, 0x15, R25 ;  /* 0x00000015ff027819 */ /* 0x002fe80000011619 */
[----:B------:R-:W-:Y:S01]  /*8ad0*/  LOP3.LUT P0, RZ, R2, 0x3, R50, 0x48, !PT ;  /* 0x0000000302ff7812 */ /* 0x000fe20007804832 */
[----:B------:R-:W-:Y:S01]  /*8ae0*/  @!UPT UIADD3 URZ, UPT, UPT, URZ, URZ, URZ ;  /* 0x000000fffffff290 */ /* 0x000fe2000fffe0ff */
[----:B----4-:R-:W-:Y:S11]  /*8af0*/  @P3 BRA `(.L_x_129) ;  /* 0x0000000000083947 */ /* 0x010ff60003800000 */
[----:B------:R-:W1:Y:S02]  /*8b00*/  SYNCS.PHASECHK.TRANS64.TRYWAIT P1, [R62+URZ+0x200], R0 ;  /* 0x000200003e0075a7 */ /* 0x000e6400080211ff */
[----:B-1----:R-:W-:Y:S05]  /*8b10*/  @!P1 BRA `(.L_x_130) ;  /* 0x0000003400c49947 */ /* 0x002fea0003800000 */
.L_x_129:
[----:B------:R-:W-:Y:S05]  /*8b20*/  @!P0 BRA `(.L_x_131) ;  /* 0x0000000000408947 */ /* 0x000fea0003800000 */
[----:B------:R-:W4:Y:S01]  /*8b30*/  LDCU.64 UR8, c[0x4][0x70] ;  /* 0x01000e00ff0877ac */ /* 0x000f220008000a00 */
[----:B------:R-:W-:Y:S01]  /*8b40*/  MOV R3, 0x0 ;  /* 0x0000000000037802 */ /* 0x000fe20000000f00 */
[----:B------:R-:W-:Y:S02]  /*8b50*/  HFMA2 R12, -RZ, RZ, 0, 5.9604644775390625e-08 ;  /* 0x00000001ff0c7431 */ /* 0x000fe400000001ff */
[----:B------:R-:W-:Y:S02]  /*8b60*/  IMAD.MOV.U32 R8, RZ, RZ, 0x192 ;  /* 0x00000192ff087424 */ /* 0x000fe400078e00ff */
[----:B------:R-:W-:Y:S01]  /*8b70*/  IMAD.MOV.U32 R13, RZ, RZ, RZ ;  /* 0x000000ffff0d7224 */ /* 0x000fe200078e00ff */
[----:B------:R-:W5:Y:S01]  /*8b80*/  LDCU.64 UR6, c[0x4][0x78] ;  /* 0x01000f00ff0677ac */ /* 0x000f620008000a00 */
[----:B------:R-:W1:Y:S01]  /*8b90*/  LDC.64 R2, c[0x4][R3] ;  /* 0x0100000003027b82 */ /* 0x000e620000000a00 */
[----:B------:R-:W2:Y:S01]  /*8ba0*/  LDCU.64 UR4, c[0x4][0x10] ;  /* 0x01000200ff0477ac */ /* 0x000ea20008000a00 */
[----:B----4-:R-:W-:Y:S01]  /*8bb0*/  MOV R5, UR9 ;  /* 0x0000000900057c02 */ /* 0x010fe20008000f00 */
[----:B---3--:R-:W-:Y:S01]  /*8bc0*/  IMAD.U32 R4, RZ, RZ, UR8 ;  /* 0x00000008ff047e24 */ /* 0x008fe2000f8e00ff */
[----:B-----5:R-:W-:Y:S01]  /*8bd0*/  MOV R7, UR7 ;  /* 0x0000000700077c02 */ /* 0x020fe20008000f00 */
[----:B------:R-:W-:Y:S01]  /*8be0*/  IMAD.U32 R6, RZ, RZ, UR6 ;  /* 0x00000006ff067e24 */ /* 0x000fe2000f8e00ff */
[----:B--2---:R-:W-:Y:S01]  /*8bf0*/  MOV R11, UR5 ;  /* 0x00000005000b7c02 */ /* 0x004fe20008000f00 */
[----:B------:R-:W-:Y:S02]  /*8c00*/  IMAD.U32 R10, RZ, RZ, UR4 ;  /* 0x00000004ff0a7e24 */ /* 0x000fe4000f8e00ff */
[----:B------:R-:W-:Y:S07]  /*8c10*/  LEPC R20, `(.L_x_131) ;  /* 0x000000001014794e */ /* 0x000fee0000000000 */
[----:B-1----:R-:W-:Y:S05]  /*8c20*/  CALL.ABS.NOINC R2 ;  /* 0x0000000002007343 */ /* 0x002fea0003c00000 */
.L_x_131:
[----:B------:R-:W-:Y:S01]  /*8c30*/  SHF.L.U32 R3, R28, 0x10, RZ ;  /* 0x000000101c037819 */ /* 0x000fe200000006ff */
[----:B------:R-:W-:Y:S05]  /*8c40*/  WARPSYNC.ALL ;  /* 0x0000000000007948 */ /* 0x000fea0003800000 */
[----:B------:R-:W-:Y:S01]  /*8c50*/  R2UR UR4, R25 ;  /* 0x00000000190472ca */ /* 0x000fe200000e0000 */
[----:B------:R-:W-:Y:S01]  /*8c60*/  BSSY.RECONVERGENT B0, `(.L_x_132) ;  /* 0x0000059000007945 */ /* 0x000fe20003800200 */
[C---:B------:R-:W-:Y:S02]  /*8c70*/  SHF.L.U32 R20, R29.reuse, 0x10, RZ ;  /* 0x000000101d147819 */ /* 0x040fe400000006ff */
[----:B------:R-:W-:Y:S02]  /*8c80*/  LOP3.LUT R21, R29, 0xffff0000, RZ, 0xc0, !PT ;  /* 0xffff00001d157812 */ /* 0x000fe400078ec0ff */
[----:B------:R-:W-:Y:S02]  /*8c90*/  LOP3.LUT P0, RZ, R48, 0x40, RZ, 0xc0, !PT ;  /* 0x0000004030ff7812 */ /* 0x000fe4000780c0ff */
[----:B------:R-:W-:Y:S02]  /*8ca0*/  MOV R72, 0x10 ;  /* 0x0000001000487802 */ /* 0x000fe40000000f00 */
[----:B------:R-:W-:Y:S02]  /*8cb0*/  ISETP.NE.AND P1, PT, R59, RZ, PT ;  /* 0x000000ff3b00720c */ /* 0x000fe40003f25270 */
[----:B------:R-:W-:Y:S01]  /*8cc0*/  SEL R72, R72, 0xfffffff0, !P0 ;  /* 0xfffffff048487807 */ /* 0x000fe20004000000 */
[----:B---3--:R-:W1:Y:S01]  /*8cd0*/  LDTM.x16 R4, tmem[UR4] ;  /* 0x00000004000479ee */ /* 0x008e620008240000 */
[----:B------:R-:W-:Y:S02]  /*8ce0*/  ISETP.NE.AND P6, PT, R66, RZ, PT ;  /* 0x000000ff4200720c */ /* 0x000fe40003fc5270 */
[----:B------:R-:W-:Y:S02]  /*8cf0*/  IADD3 R68, PT, PT, R68, R72, RZ ;  /* 0x0000004844447210 */ /* 0x000fe40007ffe0ff */
[----:B------:R-:W-:Y:S01]  /*8d00*/  ISETP.NE.U32.OR P0, PT, R64, 0x1, !P6 ;  /* 0x000000014000780c */ /* 0x000fe20007705470 */
[----:B-12---:R-:W-:Y:S01]  /*8d10*/  FMUL R0, R24, R4 ;  /* 0x0000000418007220 */ /* 0x006fe20000400000 */
[----:B------:R-:W-:Y:S01]  /*8d20*/  LOP3.LUT R4, R28, 0xffff0000, RZ, 0xc0, !PT ;  /* 0xffff00001c047812 */ /* 0x000fe200078ec0ff */
[C---:B------:R-:W-:Y:S01]  /*8d30*/  FMUL R2, R24.reuse, R5 ;  /* 0x0000000518027220 */ /* 0x040fe20000400000 */
[----:B------:R-:W-:Y:S01]  /*8d40*/  FMUL R7, R24, R7 ;  /* 0x0000000718077220 */ /* 0x000fe20000400000 */
[----:B------:R-:W-:Y:S01]  /*8d50*/  FFMA R0, R26, R3, R0 ;  /* 0x000000031a007223 */ /* 0x000fe20000000000 */
[----:B------:R-:W-:Y:S01]  /*8d60*/  FMUL R3, R24, R6 ;  /* 0x0000000618037220 */ /* 0x000fe20000400000 */
[----:B------:R-:W-:Y:S01]  /*8d70*/  FFMA R2, R26, R4, R2 ;  /* 0x000000041a027223 */ /* 0x000fe20000000002 */
[C---:B------:R-:W-:Y:S01]  /*8d80*/  FMUL R4, R24.reuse, R8 ;  /* 0x0000000818047220 */ /* 0x040fe20000400000 */
[C---:B------:R-:W-:Y:S01]  /*8d90*/  FMUL R8, R24.reuse, R12 ;  /* 0x0000000c18087220 */ /* 0x040fe20000400000 */
[----:B------:R-:W-:Y:S01]  /*8da0*/  FMUL R12, R24, R16 ;  /* 0x00000010180c7220 */ /* 0x000fe20000400000 */
[----:B------:R-:W-:Y:S01]  /*8db0*/  SHF.L.U32 R16, R30, 0x10, RZ ;  /* 0x000000101e107819 */ /* 0x000fe200000006ff */
[----:B------:R-:W-:Y:S01]  /*8dc0*/  FFMA R3, R26, R20, R3 ;  /* 0x000000141a037223 */ /* 0x000fe20000000003 */
[----:B------:R-:W-:Y:S01]  /*8dd0*/  F2FP.BF16.F32.PACK_AB R32, R2, R0 ;  /* 0x000000000220723e */ /* 0x000fe200000010ff */
[----:B------:R-:W-:Y:S01]  /*8de0*/  FFMA R7, R26, R21, R7 ;  /* 0x000000151a077223 */ /* 0x000fe20000000007 */
[----:B------:R-:W-:Y:S01]  /*8df0*/  LOP3.LUT R0, R30, 0xffff0000, RZ, 0xc0, !PT ;  /* 0xffff00001e007812 */ /* 0x000fe200078ec0ff */
[C---:B------:R-:W-:Y:S01]  /*8e00*/  FMUL R5, R24.reuse, R9 ;  /* 0x0000000918057220 */ /* 0x040fe20000400000 */
[----:B------:R-:W-:Y:S01]  /*8e10*/  SHF.L.U32 R2, R31, 0x10, RZ ;  /* 0x000000101f027819 */ /* 0x000fe200000006ff */
[----:B------:R-:W-:Y:S01]  /*8e20*/  FMUL R6, R24, R10 ;  /* 0x0000000a18067220 */ /* 0x000fe20000400000 */
[----:B------:R-:W-:Y:S01]  /*8e30*/  F2FP.BF16.F32.PACK_AB R33, R7, R3 ;  /* 0x000000030721723e */ /* 0x000fe200000010ff */
[C---:B------:R-:W-:Y:S01]  /*8e40*/  FFMA R4, R26.reuse, R16, R4 ;  /* 0x000000101a047223 */ /* 0x040fe20000000004 */
[----:B------:R-:W-:Y:S01]  /*8e50*/  LOP3.LUT R16, R31, 0xffff0000, RZ, 0xc0, !PT ;  /* 0xffff00001f107812 */ /* 0x000fe200078ec0ff */
[----:B------:R-:W-:Y:S01]  /*8e60*/  FFMA R5, R26, R0, R5 ;  /* 0x000000001a057223 */ /* 0x000fe20000000005 */
[----:B------:R-:W-:Y:S01]  /*8e70*/  FMUL R11, R24, R11 ;  /* 0x0000000b180b7220 */ /* 0x000fe20000400000 */
[----:B------:R-:W-:Y:S01]  /*8e80*/  SHF.L.U32 R0, R36, 0x10, RZ ;  /* 0x0000001024007819 */ /* 0x000fe200000006ff */
[----:B------:R-:W-:Y:S01]  /*8e90*/  FFMA R6, R26, R2, R6 ;  /* 0x000000021a067223 */ /* 0x000fe20000000006 */
[----:B------:R-:W-:Y:S01]  /*8ea0*/  LOP3.LUT R2, R36, 0xffff0000, RZ, 0xc0, !PT ;  /* 0xffff000024027812 */ /* 0x000fe200078ec0ff */
[----:B------:R-:W-:Y:S01]  /*8eb0*/  FMUL R9, R24, R13 ;  /* 0x0000000d18097220 */ /* 0x000fe20000400000 */
[C---:B------:R-:W-:Y:S01]  /*8ec0*/  FFMA R11, R26.reuse, R16, R11 ;  /* 0x000000101a0b7223 */ /* 0x040fe2000000000b */
[C---:B------:R-:W-:Y:S01]  /*8ed0*/  FFMA R8, R26.reuse, R0, R8 ;  /* 0x000000001a087223 */ /* 0x040fe20000000008 */
[C---:B------:R-:W-:Y:S01]  /*8ee0*/  SHF.L.U32 R0, R37.reuse, 0x10, RZ ;  /* 0x0000001025007819 */ /* 0x040fe200000006ff */
[----:B------:R-:W-:Y:S01]  /*8ef0*/  FFMA R9, R26, R2, R9 ;  /* 0x000000021a097223 */ /* 0x000fe20000000009 */
[C---:B------:R-:W-:Y:S01]  /*8f00*/  FMUL R10, R24.reuse, R14 ;  /* 0x0000000e180a7220 */ /* 0x040fe20000400000 */
[----:B------:R-:W-:Y:S01]  /*8f10*/  LOP3.LUT R2, R37, 0xffff0000, RZ, 0xc0, !PT ;  /* 0xffff000025027812 */ /* 0x000fe200078ec0ff */
[----:B------:R-:W-:Y:S01]  /*8f20*/  FMUL R15, R24, R15 ;  /* 0x0000000f180f7220 */ /* 0x000fe20000400000 */
[----:B------:R-:W-:Y:S01]  /*8f30*/  SHF.L.U32 R3, R38, 0x10, RZ ;  /* 0x0000001026037819 */ /* 0x000fe200000006ff */
[C---:B------:R-:W-:Y:S01]  /*8f40*/  FFMA R10, R26.reuse, R0, R10 ;  /* 0x000000001a0a7223 */ /* 0x040fe2000000000a */
[----:B------:R-:W-:Y:S01]  /*8f50*/  F2FP.BF16.F32.PACK_AB R34, R5, R4 ;  /* 0x000000040522723e */ /* 0x000fe200000010ff */
[----:B------:R-:W-:Y:S01]  /*8f60*/  FFMA R15, R26, R2, R15 ;  /* 0x000000021a0f7223 */ /* 0x000fe2000000000f */
[----:B------:R-:W-:Y:S01]  /*8f70*/  LOP3.LUT R0, R38, 0xffff0000, RZ, 0xc0, !PT ;  /* 0xffff000026007812 */ /* 0x000fe200078ec0ff */
[C---:B------:R-:W-:Y:S01]  /*8f80*/  FMUL R13, R24.reuse, R17 ;  /* 0x00000011180d7220 */ /* 0x040fe20000400000 */
[C---:B------:R-:W-:Y:S01]  /*8f90*/  SHF.L.U32 R4, R39.reuse, 0x10, RZ ;  /* 0x0000001027047819 */ /* 0x040fe200000006ff */
[C---:B------:R-:W-:Y:S01]  /*8fa0*/  FMUL R14, R24.reuse, R18 ;  /* 0x00000012180e7220 */ /* 0x040fe20000400000 */
[----:B------:R-:W-:Y:S01]  /*8fb0*/  LOP3.LUT R2, R39, 0xffff0000, RZ, 0xc0, !PT ;  /* 0xffff000027027812 */ /* 0x000fe200078ec0ff */
[----:B------:R-:W-:Y:S01]  /*8fc0*/  FMUL R19, R24, R19 ;  /* 0x0000001318137220 */ /* 0x000fe20000400000 */
[----:B------:R-:W-:Y:S01]  /*8fd0*/  F2FP.BF16.F32.PACK_AB R35, R11, R6 ;  /* 0x000000060b23723e */ /* 0x000fe200000010ff */
[C---:B------:R-:W-:Y:S01]  /*8fe0*/  FFMA R12, R26.reuse, R3, R12 ;  /* 0x000000031a0c7223 */ /* 0x040fe2000000000c */
[C---:B------:R-:W-:Y:S01]  /*8ff0*/  FFMA R13, R26.reuse, R0, R13 ;  /* 0x000000001a0d7223 */ /* 0x040fe2000000000d */
[C---:B------:R-:W-:Y:S01]  /*9000*/  FFMA R14, R26.reuse, R4, R14 ;  /* 0x000000041a0e7223 */ /* 0x040fe2000000000e */
[----:B------:R-:W-:Y:S01]  /*9010*/  FFMA R19, R26, R2, R19 ;  /* 0x000000021a137223 */ /* 0x000fe20000000013 */
[----:B------:R1:W-:Y:S01]  /*9020*/  STS.128 [R67+UR50+0x300], R32 ;  /* 0x0003002043007988 */ /* 0x0003e20008000c32 */
[----:B------:R-:W-:Y:S02]  /*9030*/  F2FP.BF16.F32.PACK_AB R8, R9, R8 ;  /* 0x000000080908723e */ /* 0x000fe400000010ff */
[----:B------:R-:W-:Y:S02]  /*9040*/  F2FP.BF16.F32.PACK_AB R9, R15, R10 ;  /* 0x0000000a0f09723e */ /* 0x000fe400000010ff */
[----:B------:R-:W-:Y:S02]  /*9050*/  F2FP.BF16.F32.PACK_AB R10, R13, R12 ;  /* 0x0000000c0d0a723e */ /* 0x000fe400000010ff */
[----:B------:R-:W-:Y:S05]  /*9060*/  F2FP.BF16.F32.PACK_AB R11, R19, R14 ;  /* 0x0000000e130b723e */ /* 0x000fea00000010ff */
[----:B------:R1:W-:Y:S01]  /*9070*/  STS.128 [R68+0x300], R8 ;  /* 0x0003000844007388 */ /* 0x0003e20000000c00 */
[----:B------:R-:W-:Y:S01]  /*9080*/  @!PT LDS RZ, [RZ] ;  /* 0x00000000fffff984 */ /* 0x000fe20000000800 */
[----:B------:R-:W-:Y:S01]  /*9090*/  @!PT LDS RZ, [RZ] ;  /* 0x00000000fffff984 */ /* 0x000fe20000000800 */
[----:B------:R-:W-:Y:S01]  /*90a0*/  @!PT LDS RZ, [RZ] ;  /* 0x00000000fffff984 */ /* 0x000fe20000000800 */
[----:B------:R-:W-:Y:S01]  /*90b0*/  @!PT LDS RZ, [RZ] ;  /* 0x00000000fffff984 */ /* 0x000fe20000000800 */
[----:B------:R2:W-:Y:S07]  /*90c0*/  MEMBAR.ALL.CTA ;  /* 0x0000000000007992 */ /* 0x0005ee0000008000 */
[----:B--2---:R-:W2:Y:S02]  /*90d0*/  FENCE.VIEW.ASYNC.S ;  /* 0x00000000000073c6 */ /* 0x004ea40000000000 */
[----:B--2---:R-:W-:Y:S06]  /*90e0*/  BAR.SYNC.DEFER_BLOCKING 0x1, 0x80 ;  /* 0x0042000000007b1d */ /* 0x004fec0000010000 */
[----:B------:R-:W-:Y:S05]  /*90f0*/  @P1 BRA `(.L_x_133) ;  /* 0x00000000003c1947 */ /* 0x000fea0003800000 */
[----:B------:R-:W2:Y:S01]  /*9100*/  LDCU.64 UR8, c[0x0][0x348] ;  /* 0x00006900ff0877ac */ /* 0x000ea20008000a00 */
[----:B------:R-:W-:Y:S01]  /*9110*/  UIADD3 UR4, UPT, UPT, UR50, 0x300, URZ ;  /* 0x0000030032047890 */ /* 0x000fe2000fffe0ff */
[----:B------:R-:W-:Y:S01]  /*9120*/  UMOV UR41, UR51 ;  /* 0x0000003300297c82 */ /* 0x000fe20008000000 */
[----:B------:R-:W-:Y:S02]  /*9130*/  UIADD3 UR6, UPT, UPT, UR50, 0xb00, URZ ;  /* 0x00000b0032067890 */ /* 0x000fe4000fffe0ff */
[----:B------:R-:W-:Y:S02]  /*9140*/  UIADD3 UR7, UPT, UPT, UR51, 0x40, URZ ;  /* 0x0000004033077890 */ /* 0x000fe4000fffe0ff */
[----:B------:R-:W-:Y:S04]  /*9150*/  MOV R54, UR4 ;  /* 0x0000000400367c02 */ /* 0x000fe80008000f00 */
[----:B------:R-:W-:Y:S01]  /*9160*/  R2UR UR40, R54 ;  /* 0x00000000362872ca */ /* 0x000fe200000e0000 */
[----:B--2---:R-:W-:Y:S04]  /*9170*/  UIADD3 UR4, UP0, UPT, UR8, 0x780, URZ ;  /* 0x0000078008047890 */ /* 0x004fe8000ff1e0ff */
[----:B------:R-:W-:Y:S09]  /*9180*/  UIADD3.X UR5, UPT, UPT, URZ, UR9, URZ, UP0, !UPT ;  /* 0x00000009ff057290 */ /* 0x000ff200087fe4ff */
[----:B------:R2:W-:Y:S02]  /*9190*/  UTMASTG.5D [UR40], [UR4] ;  /* 0x00000028040073b5 */ /* 0x0005e40008020000 */
[----:B--2---:R-:W-:Y:S01]  /*91a0*/  UMOV UR40, UR6 ;  /* 0x0000000600287c82 */ /* 0x004fe20008000000 */
[----:B------:R-:W-:Y:S02]  /*91b0*/  UMOV UR41, UR7 ;  /* 0x0000000700297c82 */ /* 0x000fe40008000000 */
[----:B------:R2:W-:Y:S01]  /*91c0*/  UTMASTG.5D [UR40], [UR4] ;  /* 0x00000028040073b5 */ /* 0x0005e20008020000 */
[----:B------:R0:W-:Y:S01]  /*91d0*/  UTMACMDFLUSH ;  /* 0x00000000000079b7 */ /* 0x0001e20000000000 */
[----:B--2---:R-:W-:Y:S04]  /*91e0*/  DEPBAR.LE SB0, 0x1 ;  /* 0x000080400000791a */ /* 0x004fe80000000000 */
.L_x_133:
[----:B------:R-:W-:Y:S05]  /*91f0*/  BSYNC.RECONVERGENT B0 ;  /* 0x0000000000007941 */ /* 0x000fea0003800200 */
.L_x_132:
[----:B------:R-:W-:Y:S01]  /*9200*/  BAR.SYNC.DEFER_BLOCKING 0x1, 0x80 ;  /* 0x0042000000007b1d */ /* 0x000fe20000010000 */
[----:B------:R-:W-:Y:S01]  /*9210*/  LEA R4, R27, UR50, 0x3 ;  /* 0x000000321b047c11 */ /* 0x000fe2000f8e18ff */
[----:B------:R-:W-:Y:S01]  /*9220*/  UISETP.NE.AND UP0, UPT, UR55, URZ, UPT ;  /* 0x000000ff3700728c */ /* 0x000fe2000bf05270 */
[----:B------:R-:W-:Y:S08]  /*9230*/  @P0 SHF.L.U32 R3, R57, 0x1f, RZ ;  /* 0x0000001f39030819 */ /* 0x000ff000000006ff */
[----:B------:R-:W-:Y:S05]  /*9240*/  BRA.U !UP0, `(.L_x_134) ;  /* 0x0000000108287547 */ /* 0x000fea000b800000 */
[----:B------:R-:W2:Y:S01]  /*9250*/  S2R R0, SR_CgaCtaId ;  /* 0x0000000000007919 */ /* 0x000ea20000008800 */
[----:B------:R-:W-:Y:S01]  /*9260*/  ISETP.NE.U32.OR P1, PT, R64, 0x1, !P6 ;  /* 0x000000014000780c */ /* 0x000fe20007725470 */
[----:B------:R-:W-:Y:S01]  /*9270*/  IMAD.U32 R2, RZ, RZ, UR53 ;  /* 0x00000035ff027e24 */ /* 0x000fe2000f8e00ff */
[----:B------:R-:W-:Y:S04]  /*9280*/  UIADD3 UR4, UPT, UPT, UR53, 0x1, URZ ;  /* 0x0000000135047890 */ /* 0x000fe8000fffe0ff */
[----:B------:R-:W-:Y:S04]  /*9290*/  UISETP.NE.AND UP0, UPT, UR4, 0x4, UPT ;  /* 0x000000040400788c */ /* 0x000fe8000bf05270 */
[----:B------:R-:W-:Y:S03]  /*92a0*/  USEL UR53, UR4, URZ, UP0 ;  /* 0x000000ff04357287 */ /* 0x000fe60008000000 */
[----:B------:R-:W-:Y:S05]  /*92b0*/  @P1 LEA R2, R2, UR50, 0x3 ;  /* 0x0000003202021c11 */ /* 0x000fea000f8e18ff */
[----:B------:R-:W-:Y:S05]  /*92c0*/  @P1 VIADD R2, R2, 0x1c0 ;  /* 0x000001c002021836 */ /* 0x000fea0000000000 */
[----:B--2---:R-:W-:Y:S04]  /*92d0*/  @P1 PRMT R0, R0, 0x654, R2 ;  /* 0x0000065400001816 */ /* 0x004fe80000000002 */
[----:B------:R2:W-:Y:S03]  /*92e0*/  @P1 SYNCS.ARRIVE.TRANS64.RED.A1T0 RZ, [R0+URZ], RZ ;  /* 0x000000ff00ff19a7 */ /* 0x0005e600081004ff */
.L_x_134:
[----:B------:R-:W3:Y:S01]  /*92f0*/  @P0 SYNCS.PHASECHK.TRANS64.TRYWAIT P1, [R4+URZ+0x1a0], R3 ;  /* 0x0001a003040005a7 */ /* 0x000ee200080211ff */
[----:B------:R-:W-:Y:S01]  /*9300*/  BSSY B1, `(.L_x_135) ;  /* 0x0000011000017945 */ /* 0x000fe20003800000 */
[----:B---3--:R-:W-:Y:S03]  /*9310*/  @P0 SEL R69, RZ, 0x1, !P1 ;  /* 0x00000001ff450807 */ /* 0x008fe60004800000 */
[----:B------:R-:W-:Y:S05]  /*9320*/  @!P0 BRA `(.L_x_136) ;  /* 0x0000000000388947 */ /* 0x000fea0003800000 */
[----:B------:R-:W-:Y:S01]  /*9330*/  ISETP.NE.U32.AND P0, PT, R70, 0x1, PT ;  /* 0x000000014600780c */ /* 0x000fe20003f05070 */
[----:B------:R-:W-:Y:S01]  /*9340*/  BSSY B0, `(.L_x_137) ;  /* 0x0000009000007945 */ /* 0x000fe20003800000 */
[----:B------:R-:W-:Y:S11]  /*9350*/  ISETP.NE.AND P1, PT, R69, RZ, PT ;  /* 0x000000ff4500720c */ /* 0x000ff60003f25270 */
[----:B------:R-:W-:Y:S05]  /*9360*/  @P0 IMAD R3, R27, 0x1000, R67 ;  /* 0x000010001b030824 */ /* 0x000fea00078e0243 */
[----:B------:R-:W-:Y:S05]  /*9370*/  @P0 IADD3 R2, PT, PT, R3, UR50, RZ ;  /* 0x0000003203020c10 */ /* 0x000fea000fffe0ff */
[----:B------:R-:W-:Y:S01]  /*9380*/  @P0 IMAD.IADD R2, R72, 0x1, R2 ;  /* 0x0000000148020824 */ /* 0x000fe200078e0202 */
[----:B------:R-:W-:Y:S06]  /*9390*/  @P1 BRA `(.L_x_138) ;  /* 0x00000000000c1947 */ /* 0x000fec0003800000 */
[----:B--2---:R-:W-:Y:S04]  /*93a0*/  SHF.L.U32 R0, R57, 0x1f, RZ ;  /* 0x0000001f39007819 */ /* 0x004fe800000006ff */
[----:B------:R-:W2:Y:S02]  /*93b0*/  SYNCS.PHASECHK.TRANS64.TRYWAIT P1, [R4+URZ+0x1a0], R0 ;  /* 0x0001a000040075a7 */ /* 0x000ea400080211ff */
[----:B--2---:R-:W-:Y:S05]  /*93c0*/  @!P1 BRA `(.L_x_139) ;  /* 0x0000002c00ac9947 */ /* 0x004fea0003800000 */
.L_x_138:
[----:B------:R-:W-:Y:S05]  /*93d0*/  BSYNC B0 ;  /* 0x0000000000007941 */ /* 0x000fea0003800000 */
.L_x_137:
[----:B------:R3:W4:Y:S01]  /*93e0*/  @P0 LDS.128 R28, [R3+UR50+0x300] ;  /* 0x00030032031c0984 */ /* 0x0007220008000c00 */
[----:B------:R-:W-:Y:S03]  /*93f0*/  IADD3 R27, PT, PT, R27, 0x1, RZ ;  /* 0x000000011b1b7810 */ /* 0x000fe60007ffe0ff */
[----:B------:R3:W1:Y:S04]  /*9400*/  @P0 LDS.128 R36, [R2+0x300] ;  /* 0x0003000002240984 */ /* 0x0006680000000c00 */
.L_x_136:
[----:B------:R-:W-:Y:S05]  /*9410*/  BSYNC B1 ;  /* 0x0000000000017941 */ /* 0x000fea0003800000 */
.L_x_135:
[----:B--2---:R-:W-:Y:S05]  /*9420*/  VIADD R0, R25, 0x10 ;  /* 0x0000001019007836 */ /* 0x004fea0000000000 */
[----:B------:R-:W-:Y:S04]  /*9430*/  SHF.R.U32.HI R0, RZ, 0x15, R0 ;  /* 0x00000015ff007819 */ /* 0x000fe80000011600 */
[----:B------:R-:W-:Y:S11]  /*9440*/  LOP3.LUT P0, RZ, R0, 0x3, R50, 0x48, !PT ;  /* 0x0000000300ff7812 */ /* 0x000ff60007804832 */
[----:B------:R-:W-:Y:S02]  /*9450*/  @!UPT UIADD3 URZ, UPT, UPT, URZ, URZ, URZ ;  /* 0x000000fffffff290 */ /* 0x000fe4000fffe0ff */
[----:B------:R-:W-:Y:S05]  /*9460*/  @!P0 BRA `(.L_x_140) ;  /* 0x0000000000408947 */ /* 0x000fea0003800000 */
[----:B------:R-:W2:Y:S01]  /*9470*/  LDCU.64 UR8, c[0x4][0x70] ;  /* 0x01000e00ff0877ac */ /* 0x000ea20008000a00 */
[----:B---3--:R-:W-:Y:S01]  /*9480*/  MOV R3, 0x0 ;  /* 0x0000000000037802 */ /* 0x008fe20000000f00 */
[----:B------:R-:W-:Y:S02]  /*9490*/  HFMA2 R12, -RZ, RZ, 0, 5.9604644775390625e-08 ;  /* 0x00000001ff0c7431 */ /* 0x000fe400000001ff */
[----:B-1----:R-:W-:Y:S02]  /*94a0*/  IMAD.MOV.U32 R8, RZ, RZ, 0x192 ;  /* 0x00000192ff087424 */ /* 0x002fe400078e00ff */
[----:B------:R-:W-:Y:S01]  /*94b0*/  IMAD.MOV.U32 R13, RZ, RZ, RZ ;  /* 0x000000ffff0d7224 */ /* 0x000fe200078e00ff */
[----:B------:R-:W1:Y:S01]  /*94c0*/  LDCU.64 UR6, c[0x4][0x78] ;  /* 0x01000f00ff0677ac */ /* 0x000e620008000a00 */
[----:B------:R-:W3:Y:S01]  /*94d0*/  LDC.64 R2, c[0x4][R3] ;  /* 0x0100000003027b82 */ /* 0x000ee20000000a00 */
[----:B------:R-:W5:Y:S01]  /*94e0*/  LDCU.64 UR4, c[0x4][0x10] ;  /* 0x01000200ff0477ac */ /* 0x000f620008000a00 */
[----:B--2---:R-:W-:Y:S01]  /*94f0*/  MOV R5, UR9 ;  /* 0x0000000900057c02 */ /* 0x004fe20008000f00 */
[----:B------:R-:W-:Y:S01]  /*9500*/  IMAD.U32 R4, RZ, RZ, UR8 ;  /* 0x00000008ff047e24 */ /* 0x000fe2000f8e00ff */
[----:B-1----:R-:W-:Y:S01]  /*9510*/  MOV R7, UR7 ;  /* 0x0000000700077c02 */ /* 0x002fe20008000f00 */
[----:B------:R-:W-:Y:S01]  /*9520*/  IMAD.U32 R6, RZ, RZ, UR6 ;  /* 0x00000006ff067e24 */ /* 0x000fe2000f8e00ff */
[----:B-----5:R-:W-:Y:S01]  /*9530*/  MOV R11, UR5 ;  /* 0x00000005000b7c02 */ /* 0x020fe20008000f00 */
[----:B------:R-:W-:Y:S02]  /*9540*/  IMAD.U32 R10, RZ, RZ, UR4 ;  /* 0x00000004ff0a7e24 */ /* 0x000fe4000f8e00ff */
[----:B------:R-:W-:Y:S07]  /*9550*/  LEPC R20, `(.L_x_140) ;  /* 0x000000001014794e */ /* 0x000fee0000000000 */
[----:B---34-:R-:W-:Y:S05]  /*9560*/  CALL.ABS.NOINC R2 ;  /* 0x0000000002007343 */ /* 0x018fea0003c00000 */
.L_x_140:
[----:B---34-:R-:W-:Y:S01]  /*9570*/  SHF.L.U32 R3, R28, 0x10, RZ ;  /* 0x000000101c037819 */ /* 0x018fe200000006ff */
[----:B------:R-:W-:Y:S05]  /*9580*/  WARPSYNC.ALL ;  /* 0x0000000000007948 */ /* 0x000fea0003800000 */
[----:B------:R-:W-:Y:S01]  /*9590*/  R2UR UR4, R25 ;  /* 0x00000000190472ca */ /* 0x000fe200000e0000 */
[----:B------:R-:W2:Y:S01]  /*95a0*/  S2R R71, SR_CgaCtaId ;  /* 0x0000000000477919 */ /* 0x000ea20000008800 */
[C---:B------:R-:W-:Y:S01]  /*95b0*/  SHF.L.U32 R20, R29.reuse, 0x10, RZ ;  /* 0x000000101d147819 */ /* 0x040fe200000006ff */
[----:B------:R-:W-:Y:S01]  /*95c0*/  BSSY.RECONVERGENT B0, `(.L_x_141) ;  /* 0x0000058000007945 */ /* 0x000fe20003800200 */
[----:B------:R-:W-:Y:S02]  /*95d0*/  LOP3.LUT R21, R29, 0xffff0000, RZ, 0xc0, !PT ;  /* 0xffff00001d157812 */ /* 0x000fe400078ec0ff */
[----:B------:R-:W-:Y:S02]  /*95e0*/  ISETP.NE.AND P6, PT, R66, RZ, PT ;  /* 0x000000ff4200720c */ /* 0x000fe40003fc5270 */
[----:B------:R-:W-:Y:S02]  /*95f0*/  ISETP.NE.AND P1, PT, R59, RZ, PT ;  /* 0x000000ff3b00720c */ /* 0x000fe40003f25270 */
[----:B------:R-:W-:Y:S03]  /*9600*/  ISETP.NE.U32.OR P0, PT, R64, 0x1, !P6 ;  /* 0x000000014000780c */ /* 0x000fe60007705470 */
[----:B-1----:R-:W1:Y:S02]  /*9610*/  LDTM.x16 R4, tmem[UR4+0x10] ;  /* 0x00001004000479ee */ /* 0x002e640008240000 */
[----:B-1----:R-:W-:Y:S01]  /*9620*/  FMUL R0, R24, R4 ;  /* 0x0000000418007220 */ /* 0x002fe20000400000 */
[----:B------:R-:W-:Y:S01]  /*9630*/  LOP3.LUT R4, R28, 0xffff0000, RZ, 0xc0, !PT ;  /* 0xffff00001c047812 */ /* 0x000fe200078ec0ff */
[C---:B------:R-:W-:Y:S01]  /*9640*/  FMUL R2, R24.reuse, R5 ;  /* 0x0000000518027220 */ /* 0x040fe20000400000 */
[----:B------:R-:W-:Y:S01]  /*9650*/  FMUL R7, R24, R7 ;  /* 0x0000000718077220 */ /* 0x000fe20000400000 */
[----:B------:R-:W-:Y:S01]  /*9660*/  FFMA R0, R26, R3, R0 ;  /* 0x000000031a007223 */ /* 0x000fe20000000000 */
[----:B------:R-:W-:Y:S01]  /*9670*/  FMUL R3, R24, R6 ;  /* 0x0000000618037220 */ /* 0x000fe20000400000 */
[----:B------:R-:W-:Y:S01]  /*9680*/  FFMA R2, R26, R4, R2 ;  /* 0x000000041a027223 */ /* 0x000fe20000000002 */
[C---:B------:R-:W-:Y:S01]  /*9690*/  FMUL R4, R24.reuse, R8 ;  /* 0x0000000818047220 */ /* 0x040fe20000400000 */
[----:B------:R-:W-:Y:S01]  /*96a0*/  FMUL R5, R24, R9 ;  /* 0x0000000918057220 */ /* 0x000fe20000400000 */
[C---:B------:R-:W-:Y:S01]  /*96b0*/  FFMA R3, R26.reuse, R20, R3 ;  /* 0x000000141a037223 */ /* 0x040fe20000000003 */
[----:B------:R-:W-:Y:S01]  /*96c0*/  FFMA R7, R26, R21, R7 ;  /* 0x000000151a077223 */ /* 0x000fe20000000007 */
[----:B------:R-:W-:Y:S01]  /*96d0*/  F2FP.BF16.F32.PACK_AB R32, R2, R0 ;  /* 0x000000000220723e */ /* 0x000fe200000010ff */
[----:B------:R-:W-:Y:S01]  /*96e0*/  FMUL R8, R24, R12 ;  /* 0x0000000c18087220 */ /* 0x000fe20000400000 */
[----:B------:R-:W-:Y:S01]  /*96f0*/  SHF.L.U32 R0, R30, 0x10, RZ ;  /* 0x000000101e007819 */ /* 0x000fe200000006ff */
[----:B------:R-:W-:Y:S01]  /*9700*/  FMUL R9, R24, R13 ;  /* 0x0000000d18097220 */ /* 0x000fe20000400000 */
[----:B------:R-:W-:Y:S01]  /*9710*/  LOP3.LUT R2, R30, 0xffff0000, RZ, 0xc0, !PT ;  /* 0xffff00001e027812 */ /* 0x000fe200078ec0ff */
[C---:B------:R-:W-:Y:S01]  /*9720*/  FMUL R12, R24.reuse, R16 ;  /* 0x00000010180c7220 */ /* 0x040fe20000400000 */
[C---:B------:R-:W-:Y:S01]  /*9730*/  SHF.L.U32 R16, R31.reuse, 0x10, RZ ;  /* 0x000000101f107819 */ /* 0x040fe200000006ff */
[----:B------:R-:W-:Y:S01]  /*9740*/  FMUL R13, R24, R17 ;  /* 0x00000011180d7220 */ /* 0x000fe20000400000 */
[----:B------:R-:W-:Y:S01]  /*9750*/  LOP3.LUT R17, R31, 0xffff0000, RZ, 0xc0, !PT ;  /* 0xffff00001f117812 */ /* 0x000fe200078ec0ff */
[----:B------:R-:W-:Y:S01]  /*9760*/  FFMA R4, R26, R0, R4 ;  /* 0x000000001a047223 */ /* 0x000fe20000000004 */
[----:B------:R-:W-:Y:S01]  /*9770*/  SHF.L.U32 R0, R36, 0x10, RZ ;  /* 0x0000001024007819 */ /* 0x000fe200000006ff */
[----:B------:R-:W-:Y:S01]  /*9780*/  FMUL R6, R24, R10 ;  /* 0x0000000a18067220 */ /* 0x000fe20000400000 */
[----:B------:R-:W-:Y:S01]  /*9790*/  F2FP.BF16.F32.PACK_AB R33, R7, R3 ;  /* 0x000000030721723e */ /* 0x000fe200000010ff */
[----:B------:R-:W-:Y:S01]  /*97a0*/  FFMA R5, R26, R2, R5 ;  /* 0x000000021a057223 */ /* 0x000fe20000000005 */
[----:B------:R-:W-:Y:S01]  /*97b0*/  LOP3.LUT R2, R36, 0xffff0000, RZ, 0xc0, !PT ;  /* 0xffff000024027812 */ /* 0x000fe200078ec0ff */
[----:B------:R-:W-:Y:S01]  /*97c0*/  FMUL R11, R24, R11 ;  /* 0x0000000b180b7220 */ /* 0x000fe20000400000 */
[----:B------:R-:W-:Y:S01]  /*97d0*/  SHF.L.U32 R3, R37, 0x10, RZ ;  /* 0x0000001025037819 */ /* 0x000fe200000006ff */
[----:B------:R-:W-:Y:S01]  /*97e0*/  FFMA R6, R26, R16, R6 ;  /* 0x000000101a067223 */ /* 0x000fe20000000006 */
[----:B------:R-:W-:Y:S01]  /*97f0*/  F2FP.BF16.F32.PACK_AB R34, R5, R4 ;  /* 0x000000040522723e */ /* 0x000fe200000010ff */
[----:B------:R-:W-:Y:S01]  /*9800*/  FMUL R10, R24, R14 ;  /* 0x0000000e180a7220 */ /* 0x000fe20000400000 */
[C---:B------:R-:W-:Y:S01]  /*9810*/  SHF.L.U32 R4, R39.reuse, 0x10, RZ ;  /* 0x0000001027047819 */ /* 0x040fe200000006ff */
[C---:B------:R-:W-:Y:S01]  /*9820*/  FFMA R11, R26.reuse, R17, R11 ;  /* 0x000000111a0b7223 */ /* 0x040fe2000000000b */
[----:B------:R-:W-:Y:S01]  /*9830*/  LOP3.LUT R5, R39, 0xffff0000, RZ, 0xc0, !PT ;  /* 0xffff000027057812 */ /* 0x000fe200078ec0ff */
[C---:B------:R-:W-:Y:S01]  /*9840*/  FFMA R8, R26.reuse, R0, R8 ;  /* 0x000000001a087223 */ /* 0x040fe20000000008 */
[C---:B------:R-:W-:Y:S01]  /*9850*/  FFMA R9, R26.reuse, R2, R9 ;  /* 0x000000021a097223 */ /* 0x040fe20000000009 */
[----:B------:R-:W-:Y:S01]  /*9860*/  LOP3.LUT R0, R37, 0xffff0000, RZ, 0xc0, !PT ;  /* 0xffff000025007812 */ /* 0x000fe200078ec0ff */
[----:B------:R-:W-:Y:S01]  /*9870*/  FFMA R10, R26, R3, R10 ;  /* 0x000000031a0a7223 */ /* 0x000fe2000000000a */
[----:B------:R-:W-:Y:S01]  /*9880*/  FMUL R15, R24, R15 ;  /* 0x0000000f180f7220 */ /* 0x000fe20000400000 */
[----:B------:R-:W-:Y:S01]  /*9890*/  SHF.L.U32 R2, R38, 0x10, RZ ;  /* 0x0000001026027819 */ /* 0x000fe200000006ff */
[----:B------:R-:W-:Y:S01]  /*98a0*/  FMUL R14, R24, R18 ;  /* 0x00000012180e7220 */ /* 0x000fe20000400000 */
[----:B------:R-:W-:Y:S01]  /*98b0*/  LOP3.LUT R3, R38, 0xffff0000, RZ, 0xc0, !PT ;  /* 0xffff000026037812 */ /* 0x000fe200078ec0ff */
[----:B------:R-:W-:Y:S01]  /*98c0*/  FFMA R15, R26, R0, R15 ;  /* 0x000000001a0f7223 */ /* 0x000fe2000000000f */
        /* <DEDUP_REMOVED lines=10> */
[----:B------:R-:W-:Y:S02]  /*9970*/  F2FP.BF16.F32.PACK_AB R11, R19, R14 ;  /* 0x0000000e130b723e */ /* 0x000fe400000010ff */
[----:B------:R-:W-:Y:S02]  /*9980*/  MOV R0, UR53 ;  /* 0x0000003500007c02 */ /* 0x000fe40008000f00 */
[----:B------:R-:W-:Y:S01]  /*9990*/  LEA R2, R27, UR50, 0x3 ;  /* 0x000000321b027c11 */ /* 0x000fe2000f8e18ff */
[----:B------:R1:W-:Y:S01]  /*99a0*/  STS.128 [R68+0x1300], R8 ;  /* 0x0013000844007388 */ /* 0x0003e20000000c00 */
[----:B------:R-:W-:Y:S02]  /*99b0*/  @P0 LEA R0, R0, UR50, 0x3 ;  /* 0x0000003200000c11 */ /* 0x000fe4000f8e18ff */
[----:B------:R-:W-:Y:S02]  /*99c0*/  @P0 SHF.L.U32 R3, R57, 0x1f, RZ ;  /* 0x0000001f39030819 */ /* 0x000fe400000006ff */
[----:B------:R-:W-:Y:S01]  /*99d0*/  @P0 IADD3 R0, PT, PT, R0, 0x1c0, RZ ;  /* 0x000001c000000810 */ /* 0x000fe20007ffe0ff */
[----:B------:R-:W-:Y:S01]  /*99e0*/  @!PT LDS RZ, [RZ] ;  /* 0x00000000fffff984 */ /* 0x000fe20000000800 */
[----:B------:R-:W-:Y:S01]  /*99f0*/  @!PT LDS RZ, [RZ] ;  /* 0x00000000fffff984 */ /* 0x000fe20000000800 */
[----:B------:R-:W-:Y:S01]  /*9a00*/  @!PT LDS RZ, [RZ] ;  /* 0x00000000fffff984 */ /* 0x000fe20000000800 */
[----:B------:R-:W-:Y:S01]  /*9a10*/  @!PT LDS RZ, [RZ] ;  /* 0x00000000fffff984 */ /* 0x000fe20000000800 */
[----:B------:R3:W-:Y:S06]  /*9a20*/  MEMBAR.ALL.CTA ;  /* 0x0000000000007992 */ /* 0x0007ec0000008000 */
[----:B---3--:R-:W3:Y:S01]  /*9a30*/  FENCE.VIEW.ASYNC.S ;  /* 0x00000000000073c6 */ /* 0x008ee20000000000 */
[----:B--2---:R-:W-:Y:S01]  /*9a40*/  @P0 PRMT R0, R71, 0x654, R0 ;  /* 0x0000065447000816 */ /* 0x004fe20000000000 */
[----:B---3--:R-:W-:Y:S06]  /*9a50*/  BAR.SYNC.DEFER_BLOCKING 0x1, 0x80 ;  /* 0x0042000000007b1d */ /* 0x008fec0000010000 */
[----:B------:R-:W-:Y:S05]  /*9a60*/  @P1 BRA `(.L_x_142) ;  /* 0x0000000000341947 */ /* 0x000fea0003800000 */
[----:B------:R-:W2:Y:S01]  /*9a70*/  LDCU.64 UR8, c[0x0][0x348] ;  /* 0x00006900ff0877ac */ /* 0x000ea20008000a00 */
[----:B------:R-:W-:Y:S02]  /*9a80*/  UIADD3 UR40, UPT, UPT, UR50, 0x1300, URZ ;  /* 0x0000130032287890 */ /* 0x000fe4000fffe0ff */
[----:B------:R-:W-:Y:S02]  /*9a90*/  UIADD3 UR41, UPT, UPT, UR51, 0x10, URZ ;  /* 0x0000001033297890 */ /* 0x000fe4000fffe0ff */
[----:B------:R-:W-:Y:S02]  /*9aa0*/  UIADD3 UR6, UPT, UPT, UR50, 0x1b00, URZ ;  /* 0x00001b0032067890 */ /* 0x000fe4000fffe0ff */
[----:B------:R-:W-:Y:S02]  /*9ab0*/  UIADD3 UR7, UPT, UPT, UR51, 0x50, URZ ;  /* 0x0000005033077890 */ /* 0x000fe4000fffe0ff */
        /* <DEDUP_REMOVED lines=8> */
.L_x_142:
[----:B------:R-:W-:Y:S05]  /*9b40*/  BSYNC.RECONVERGENT B0 ;  /* 0x0000000000007941 */ /* 0x000fea0003800200 */
.L_x_141:
[----:B------:R-:W-:Y:S01]  /*9b50*/  BAR.SYNC.DEFER_BLOCKING 0x1, 0x80 ;  /* 0x0042000000007b1d */ /* 0x000fe20000010000 */
[----:B------:R-:W-:Y:S04]  /*9b60*/  UIADD3 UR4, UPT, UPT, UR53, 0x1, URZ ;  /* 0x0000000135047890 */ /* 0x000fe8000fffe0ff */
[----:B------:R-:W-:Y:S04]  /*9b70*/  UISETP.NE.AND UP0, UPT, UR4, 0x4, UPT ;  /* 0x000000040400788c */ /* 0x000fe8000bf05270 */
[----:B------:R-:W-:Y:S01]  /*9b80*/  USEL UR52, UR4, URZ, UP0 ;  /* 0x000000ff04347287 */ /* 0x000fe20008000000 */
[----:B------:R2:W-:Y:S01]  /*9b90*/  @P0 SYNCS.ARRIVE.TRANS64.RED.A1T0 RZ, [R0+URZ], RZ ;  /* 0x000000ff00ff09a7 */ /* 0x0005e200081004ff */
[----:B------:R-:W-:Y:S01]  /*9ba0*/  BSSY B1, `(.L_x_143) ;  /* 0x0000012000017945 */ /* 0x000fe20003800000 */
[----:B------:R-:W3:Y:S02]  /*9bb0*/  @P0 SYNCS.PHASECHK.TRANS64.TRYWAIT P1, [R2+URZ+0x1a0], R3 ;  /* 0x0001a003020005a7 */ /* 0x000ee400080211ff */
[----:B---3--:R-:W-:Y:S01]  /*9bc0*/  @P0 SEL R69, RZ, 0x1, !P1 ;  /* 0x00000001ff450807 */ /* 0x008fe20004800000 */
[----:B--2---:R-:W-:Y:S06]  /*9bd0*/  @!P0 BRA `(.L_x_144) ;  /* 0x0000000000388947 */ /* 0x004fec0003800000 */
[----:B------:R-:W-:Y:S01]  /*9be0*/  ISETP.NE.U32.AND P0, PT, R70, 0x1, PT ;  /* 0x000000014600780c */ /* 0x000fe20003f05070 */
[----:B------:R-:W-:Y:S01]  /*9bf0*/  BSSY B0, `(.L_x_145) ;  /* 0x0000009000007945 */ /* 0x000fe20003800000 */
[----:B------:R-:W-:Y:S11]  /*9c00*/  ISETP.NE.AND P1, PT, R69, RZ, PT ;  /* 0x000000ff4500720c */ /* 0x000ff60003f25270 */
[----:B------:R-:W-:Y:S05]  /*9c10*/  @P0 IMAD R3, R27, 0x1000, R67 ;  /* 0x000010001b030824 */ /* 0x000fea00078e0243 */
[----:B------:R-:W-:Y:S05]  /*9c20*/  @P0 IADD3 R0, PT, PT, R3, UR50, RZ ;  /* 0x0000003203000c10 */ /* 0x000fea000fffe0ff */
[----:B------:R-:W-:Y:S01]  /*9c30*/  @P0 IMAD.IADD R0, R72, 0x1, R0 ;  /* 0x0000000148000824 */ /* 0x000fe200078e0200 */
[----:B------:R-:W-:Y:S06]  /*9c40*/  @P1 BRA `(.L_x_146) ;  /* 0x00000000000c1947 */ /* 0x000fec0003800000 */
[----:B------:R-:W-:Y:S04]  /*9c50*/  SHF.L.U32 R4, R57, 0x1f, RZ ;  /* 0x0000001f39047819 */ /* 0x000fe800000006ff */
[----:B------:R-:W2:Y:S02]  /*9c60*/  SYNCS.PHASECHK.TRANS64.TRYWAIT P1, [R2+URZ+0x1a0], R4 ;  /* 0x0001a004020075a7 */ /* 0x000ea400080211ff */
[----:B--2---:R-:W-:Y:S05]  /*9c70*/  @!P1 BRA `(.L_x_147) ;  /* 0x0000002400949947 */ /* 0x004fea0003800000 */
.L_x_146:
[----:B------:R-:W-:Y:S05]  /*9c80*/  BSYNC B0 ;  /* 0x0000000000007941 */ /* 0x000fea0003800000 */
.L_x_145:
[----:B------:R3:W4:Y:S01]  /*9c90*/  @P0 LDS.128 R28, [R3+UR50+0x300] ;  /* 0x00030032031c0984 */ /* 0x0007220008000c00 */
[----:B------:R-:W-:Y:S03]  /*9ca0*/  IADD3 R27, PT, PT, R27, 0x1, RZ ;  /* 0x000000011b1b7810 */ /* 0x000fe60007ffe0ff */
[----:B------:R3:W1:Y:S04]  /*9cb0*/  @P0 LDS.128 R36, [R0+0x300] ;  /* 0x0003000000240984 */ /* 0x0006680000000c00 */
.L_x_144:
[----:B------:R-:W-:Y:S05]  /*9cc0*/  BSYNC B1 ;  /* 0x0000000000017941 */ /* 0x000fea0003800000 */
.L_x_143:
[----:B---3--:R-:W-:Y:S05]  /*9cd0*/  VIADD R0, R25, 0x20 ;  /* 0x0000002019007836 */ /* 0x008fea0000000000 */
[----:B------:R-:W-:Y:S04]  /*9ce0*/  SHF.R.U32.HI R0, RZ, 0x15, R0 ;  /* 0x00000015ff007819 */ /* 0x000fe80000011600 */
[----:B------:R-:W-:Y:S11]  /*9cf0*/  LOP3.LUT P0, RZ, R0, 0x3, R50, 0x48, !PT ;  /* 0x0000000300ff7812 */ /* 0x000ff60007804832 */
[----:B------:R-:W-:Y:S02]  /*9d00*/  @!UPT UIADD3 URZ, UPT, UPT, URZ, URZ, URZ ;  /* 0x000000fffffff290 */ /* 0x000fe4000fffe0ff */
[----:B------:R-:W-:Y:S05]  /*9d10*/  @!P0 BRA `(.L_x_148) ;  /* 0x0000000000408947 */ /* 0x000fea0003800000 */
[----:B------:R-:W3:Y:S01]  /*9d20*/  LDCU.64 UR8, c[0x4][0x70] ;  /* 0x01000e00ff0877ac */ /* 0x000ee20008000a00 */
[----:B------:R-:W-:Y:S01]  /*9d30*/  MOV R3, 0x0 ;  /* 0x0000000000037802 */ /* 0x000fe20000000f00 */
[----:B------:R-:W-:Y:S02]  /*9d40*/  HFMA2 R12, -RZ, RZ, 0, 5.9604644775390625e-08 ;  /* 0x00000001ff0c7431 */ /* 0x000fe400000001ff */
[----:B-1----:R-:W-:Y:S02]  /*9d50*/  IMAD.MOV.U32 R8, RZ, RZ, 0x192 ;  /* 0x00000192ff087424 */ /* 0x002fe400078e00ff */
[----:B------:R-:W-:Y:S01]  /*9d60*/  IMAD.MOV.U32 R13, RZ, RZ, RZ ;  /* 0x000000ffff0d7224 */ /* 0x000fe200078e00ff */
[----:B------:R-:W1:Y:S01]  /*9d70*/  LDCU.64 UR6, c[0x4][0x78] ;  /* 0x01000f00ff0677ac */ /* 0x000e620008000a00 */
[----:B--2---:R-:W2:Y:S01]  /*9d80*/  LDC.64 R2, c[0x4][R3] ;  /* 0x0100000003027b82 */ /* 0x004ea20000000a00 */
[----:B------:R-:W5:Y:S01]  /*9d90*/  LDCU.64 UR4, c[0x4][0x10] ;  /* 0x01000200ff0477ac */ /* 0x000f620008000a00 */
[----:B---3--:R-:W-:Y:S01]  /*9da0*/  MOV R5, UR9 ;  /* 0x0000000900057c02 */ /* 0x008fe20008000f00 */
[----:B------:R-:W-:Y:S01]  /*9db0*/  IMAD.U32 R4, RZ, RZ, UR8 ;  /* 0x00000008ff047e24 */ /* 0x000fe2000f8e00ff */
[----:B-1----:R-:W-:Y:S01]  /*9dc0*/  MOV R7, UR7 ;  /* 0x0000000700077c02 */ /* 0x002fe20008000f00 */
[----:B------:R-:W-:Y:S01]  /*9dd0*/  IMAD.U32 R6, RZ, RZ, UR6 ;  /* 0x00000006ff067e24 */ /* 0x000fe2000f8e00ff */
[----:B-----5:R-:W-:Y:S01]  /*9de0*/  MOV R11, UR5 ;  /* 0x00000005000b7c02 */ /* 0x020fe20008000f00 */
[----:B------:R-:W-:Y:S02]  /*9df0*/  IMAD.U32 R10, RZ, RZ, UR4 ;  /* 0x00000004ff0a7e24 */ /* 0x000fe4000f8e00ff */
[----:B------:R-:W-:Y:S07]  /*9e00*/  LEPC R20, `(.L_x_148) ;  /* 0x000000001014794e */ /* 0x000fee0000000000 */
[----:B--2-4-:R-:W-:Y:S05]  /*9e10*/  CALL.ABS.NOINC R2 ;  /* 0x0000000002007343 */ /* 0x014fea0003c00000 */
.L_x_148:
[----:B----4-:R-:W-:Y:S01]  /*9e20*/  SHF.L.U32 R3, R28, 0x10, RZ ;  /* 0x000000101c037819 */ /* 0x010fe200000006ff */
[----:B------:R-:W-:Y:S05]  /*9e30*/  WARPSYNC.ALL ;  /* 0x0000000000007948 */ /* 0x000fea0003800000 */
[----:B------:R-:W-:Y:S01]  /*9e40*/  R2UR UR4, R25 ;  /* 0x00000000190472ca */ /* 0x000fe200000e0000 */
[----:B------:R-:W-:Y:S01]  /*9e50*/  BSSY.RECONVERGENT B0, `(.L_x_149) ;  /* 0x0000059000007945 */ /* 0x000fe20003800200 */
[C---:B------:R-:W-:Y:S02]  /*9e60*/  SHF.L.U32 R20, R29.reuse, 0x10, RZ ;  /* 0x000000101d147819 */ /* 0x040fe400000006ff */
[----:B------:R-:W-:Y:S02]  /*9e70*/  LOP3.LUT R21, R29, 0xffff0000, RZ, 0xc0, !PT ;  /* 0xffff00001d157812 */ /* 0x000fe400078ec0ff */
[----:B------:R-:W-:Y:S02]  /*9e80*/  ISETP.NE.AND P6, PT, R66, RZ, PT ;  /* 0x000000ff4200720c */ /* 0x000fe40003fc5270 */
[----:B------:R-:W-:Y:S02]  /*9e90*/  ISETP.NE.AND P1, PT, R59, RZ, PT ;  /* 0x000000ff3b00720c */ /* 0x000fe40003f25270 */
[----:B------:R-:W-:Y:S03]  /*9ea0*/  ISETP.NE.U32.OR P0, PT, R64, 0x1, !P6 ;  /* 0x000000014000780c */ /* 0x000fe60007705470 */
[----:B-12---:R-:W1:Y:S02]  /*9eb0*/  LDTM.x16 R4, tmem[UR4+0x20] ;  /* 0x00002004000479ee */ /* 0x006e640008240000 */
        /* <DEDUP_REMOVED lines=15> */
[----:B------:R-:W-:Y:S01]  /*9fb0*/  FFMA R4, R26, R16, R4 ;  /* 0x000000101a047223 */ /* 0x000fe20000000004 */
[C---:B------:R-:W-:Y:S01]  /*9fc0*/  SHF.L.U32 R2, R31.reuse, 0x10, RZ ;  /* 0x000000101f027819 */ /* 0x040fe200000006ff */
[C---:B------:R-:W-:Y:S01]  /*9fd0*/  FMUL R5, R24.reuse, R9 ;  /* 0x0000000918057220 */ /* 0x040fe20000400000 */
[----:B------:R-:W-:Y:S01]  /*9fe0*/  LOP3.LUT R16, R31, 0xffff0000, RZ, 0xc0, !PT ;  /* 0xffff00001f107812 */ /* 0x000fe200078ec0ff */
[----:B------:R-:W-:Y:S01]  /*9ff0*/  FMUL R6, R24, R10 ;  /* 0x0000000a18067220 */ /* 0x000fe20000400000 */
[----:B------:R-:W-:Y:S01]  /*a000*/  F2FP.BF16.F32.PACK_AB R33, R7, R3 ;  /* 0x000000030721723e */ /* 0x000fe200000010ff */
[----:B------:R-:W-:Y:S01]  /*a010*/  FFMA R5, R26, R0, R5 ;  /* 0x000000001a057223 */ /* 0x000fe20000000005 */
[----:B------:R-:W-:Y:S01]  /*a020*/  SHF.L.U32 R0, R36, 0x10, RZ ;  /* 0x0000001024007819 */ /* 0x000fe200000006ff */
[----:B------:R-:W-:Y:S01]  /*a030*/  FFMA R6, R26, R2, R6 ;  /* 0x000000021a067223 */ /* 0x000fe20000000006 */
[----:B------:R-:W-:Y:S01]  /*a040*/  LOP3.LUT R2, R36, 0xffff0000, RZ, 0xc0, !PT ;  /* 0xffff000024027812 */ /* 0x000fe200078ec0ff */
[C---:B------:R-:W-:Y:S01]  /*a050*/  FMUL R11, R24.reuse, R11 ;  /* 0x0000000b180b7220 */ /* 0x040fe20000400000 */
[----:B------:R-:W-:Y:S01]  /*a060*/  SHF.L.U32 R3, R37, 0x10, RZ ;  /* 0x0000001025037819 */ /* 0x000fe200000006ff */
[C---:B------:R-:W-:Y:S01]  /*a070*/  FMUL R9, R24.reuse, R13 ;  /* 0x0000000d18097220 */ /* 0x040fe20000400000 */
        /* <DEDUP_REMOVED lines=13> */
[----:B------:R-:W-:Y:S01]  /*a150*/  FMUL R14, R24, R18 ;  /* 0x00000012180e7220 */ /* 0x000fe20000400000 */
        /* <DEDUP_REMOVED lines=23> */
[----:B--2---:R-:W2:Y:S01]  /*a2d0*/  FENCE.VIEW.ASYNC.S ;  /* 0x00000000000073c6 */ /* 0x004ea20000000000 */
[----:B------:R-:W-:Y:S01]  /*a2e0*/  @P0 PRMT R0, R71, 0x654, R0 ;  /* 0x0000065447000816 */ /* 0x000fe20000000000 */
[----:B--2---:R-:W-:Y:S06]  /*a2f0*/  BAR.SYNC.DEFER_BLOCKING 0x1, 0x80 ;  /* 0x0042000000007b1d */ /* 0x004fec0000010000 */
        /* <DEDUP_REMOVED lines=14> */
.L_x_150:
[----:B------:R-:W-:Y:S05]  /*a3e0*/  BSYNC.RECONVERGENT B0 ;  /* 0x0000000000007941 */ /* 0x000fea0003800200 */
.L_x_149:
        /* <DEDUP_REMOVED lines=19> */
.L_x_154:
[----:B------:R-:W-:Y:S05]  /*a520*/  BSYNC B0 ;  /* 0x0000000000007941 */ /* 0x000fea0003800000 */
.L_x_153:
[----:B------:R3:W4:Y:S04]  /*a530*/  @P0 LDS.128 R28, [R27+UR50+0x300] ;  /* 0x000300321b1c0984 */ /* 0x0007280008000c00 */
[----:B------:R3:W1:Y:S02]  /*a540*/  @P0 LDS.128 R36, [R72+0x300] ;  /* 0x0003000048240984 */ /* 0x0006640000000c00 */
.L_x_152:
[----:B------:R-:W-:Y:S05]  /*a550*/  BSYNC B1 ;  /* 0x0000000000017941 */ /* 0x000fea0003800000 */
.L_x_151:
[----:B--2---:R-:W-:Y:S05]  /*a560*/  VIADD R0, R25, 0x30 ;  /* 0x0000003019007836 */ /* 0x004fea0000000000 */
[----:B------:R-:W-:Y:S04]  /*a570*/  SHF.R.U32.HI R0, RZ, 0x15, R0 ;  /* 0x00000015ff007819 */ /* 0x000fe80000011600 */
[----:B------:R-:W-:Y:S11]  /*a580*/  LOP3.LUT P0, RZ, R0, 0x3, R50, 0x48, !PT ;  /* 0x0000000300ff7812 */ /* 0x000ff60007804832 */
[----:B------:R-:W-:Y:S02]  /*a590*/  @!UPT UIADD3 URZ, UPT, UPT, URZ, URZ, URZ ;  /* 0x000000fffffff290 */ /* 0x000fe4000fffe0ff */
[----:B------:R-:W-:Y:S05]  /*a5a0*/  @!P0 BRA `(.L_x_156) ;  /* 0x0000000000408947 */ /* 0x000fea0003800000 */
[----:B------:R-:W2:Y:S01]  /*a5b0*/  LDCU.64 UR8, c[0x4][0x70] ;  /* 0x01000e00ff0877ac */ /* 0x000ea20008000a00 */
[----:B------:R-:W-:Y:S01]  /*a5c0*/  MOV R3, 0x0 ;  /* 0x0000000000037802 */ /* 0x000fe20000000f00 */
        /* <DEDUP_REMOVED lines=14> */
.L_x_156:
[----:B------:R-:W-:Y:S01]  /*a6b0*/  ISETP.NE.AND P0, PT, R59, RZ, PT ;  /* 0x000000ff3b00720c */ /* 0x000fe20003f05270 */
[----:B------:R-:W-:Y:S05]  /*a6c0*/  WARPSYNC.ALL ;  /* 0x0000000000007948 */ /* 0x000fea0003800000 */
[----:B------:R-:W-:Y:S01]  /*a6d0*/  R2UR UR4, R25 ;  /* 0x00000000190472ca */ /* 0x000fe200000e0000 */
[----:B------:R-:W-:Y:S01]  /*a6e0*/  BSSY.RECONVERGENT B0, `(.L_x_157) ;  /* 0x0000055000007945 */ /* 0x000fe20003800200 */
[C---:B----4-:R-:W-:Y:S02]  /*a6f0*/  SHF.L.U32 R20, R28.reuse, 0x10, RZ ;  /* 0x000000101c147819 */ /* 0x050fe400000006ff */
[----:B------:R-:W-:Y:S02]  /*a700*/  LOP3.LUT R21, R28, 0xffff0000, RZ, 0xc0, !PT ;  /* 0xffff00001c157812 */ /* 0x000fe400078ec0ff */
[C---:B------:R-:W-:Y:S02]  /*a710*/  SHF.L.U32 R25, R29.reuse, 0x10, RZ ;  /* 0x000000101d197819 */ /* 0x040fe400000006ff */
[----:B---3--:R-:W-:Y:S02]  /*a720*/  LOP3.LUT R27, R29, 0xffff0000, RZ, 0xc0, !PT ;  /* 0xffff00001d1b7812 */ /* 0x008fe400078ec0ff */
[C---:B------:R-:W-:Y:S02]  /*a730*/  SHF.L.U32 R28, R30.reuse, 0x10, RZ ;  /* 0x000000101e1c7819 */ /* 0x040fe400000006ff */
[----:B------:R-:W-:Y:S01]  /*a740*/  LOP3.LUT R29, R30, 0xffff0000, RZ, 0xc0, !PT ;  /* 0xffff00001e1d7812 */ /* 0x000fe200078ec0ff */
[----:B-1----:R-:W1:Y:S01]  /*a750*/  LDTM.x16 R4, tmem[UR4+0x30] ;  /* 0x00003004000479ee */ /* 0x002e620008240000 */
[C---:B------:R-:W-:Y:S01]  /*a760*/  SHF.L.U32 R30, R31.reuse, 0x10, RZ ;  /* 0x000000101f1e7819 */ /* 0x040fe200000006ff */
[----:B------:R-:W-:Y:S01]  /*a770*/  NOP ;  /* 0x0000000000007918 */ /* 0x000fe20000000000 */
[----:B------:R-:W-:Y:S02]  /*a780*/  LOP3.LUT R31, R31, 0xffff0000, RZ, 0xc0, !PT ;  /* 0xffff00001f1f7812 */ /* 0x000fe400078ec0ff */
[C---:B------:R-:W-:Y:S02]  /*a790*/  SHF.L.U32 R32, R36.reuse, 0x10, RZ ;  /* 0x0000001024207819 */ /* 0x040fe400000006ff */
[----:B------:R-:W-:Y:S02]  /*a7a0*/  LOP3.LUT R33, R36, 0xffff0000, RZ, 0xc0, !PT ;  /* 0xffff000024217812 */ /* 0x000fe400078ec0ff */
[----:B------:R-:W-:Y:S02]  /*a7b0*/  IADD3 R62, PT, PT, R62, 0x210, RZ ;  /* 0x000002103e3e7810 */ /* 0x000fe40007ffe0ff */
[C---:B------:R-:W-:Y:S02]  /*a7c0*/  SHF.L.U32 R34, R37.reuse, 0x10, RZ ;  /* 0x0000001025227819 */ /* 0x040fe400000006ff */
[----:B------:R-:W-:Y:S02]  /*a7d0*/  LOP3.LUT R62, R62, 0xfefffff8, RZ, 0xc0, !PT ;  /* 0xfefffff83e3e7812 */ /* 0x000fe400078ec0ff */
[----:B------:R-:W-:Y:S02]  /*a7e0*/  LOP3.LUT R35, R37, 0xffff0000, RZ, 0xc0, !PT ;  /* 0xffff000025237812 */ /* 0x000fe400078ec0ff */
[----:B-1----:R1:W-:Y:S01]  /*a7f0*/  SYNCS.ARRIVE.TRANS64.RED.A1T0 RZ, [R62+URZ], RZ ;  /* 0x000000ff3eff79a7 */ /* 0x0023e200081004ff */
[C---:B------:R-:W-:Y:S02]  /*a800*/  SHF.L.U32 R36, R38.reuse, 0x10, RZ ;  /* 0x0000001026247819 */ /* 0x040fe400000006ff */
[----:B------:R-:W-:Y:S02]  /*a810*/  LOP3.LUT R37, R38, 0xffff0000, RZ, 0xc0, !PT ;  /* 0xffff000026257812 */ /* 0x000fe400078ec0ff */
[C---:B------:R-:W-:Y:S01]  /*a820*/  SHF.L.U32 R38, R39.reuse, 0x10, RZ ;  /* 0x0000001027267819 */ /* 0x040fe200000006ff */
[C---:B------:R-:W-:Y:S01]  /*a830*/  FMUL R0, R24.reuse, R4 ;  /* 0x0000000418007220 */ /* 0x040fe20000400000 */
[C---:B------:R-:W-:Y:S01]  /*a840*/  FMUL R2, R24.reuse, R5 ;  /* 0x0000000518027220 */ /* 0x040fe20000400000 */
[C---:B------:R-:W-:Y:S01]  /*a850*/  FMUL R3, R24.reuse, R6 ;  /* 0x0000000618037220 */ /* 0x040fe20000400000 */
[----:B------:R-:W-:Y:S01]  /*a860*/  FMUL R7, R24, R7 ;  /* 0x0000000718077220 */ /* 0x000fe20000400000 */
[----:B------:R-:W-:Y:S01]  /*a870*/  FFMA R0, R26, R20, R0 ;  /* 0x000000141a007223 */ /* 0x000fe20000000000 */
        /* <DEDUP_REMOVED lines=20> */
[----:B------:R-:W-:Y:S01]  /*a9c0*/  LOP3.LUT R39, R39, 0xffff0000, RZ, 0xc0, !PT ;  /* 0xffff000027277812 */ /* 0x000fe200078ec0ff */
[----:B------:R-:W-:Y:S01]  /*a9d0*/  FMUL R14, R24, R18 ;  /* 0x00000012180e7220 */ /* 0x000fe20000400000 */
[----:B------:R-:W-:Y:S01]  /*a9e0*/  FFMA R15, R26, R35, R15 ;  /* 0x000000231a0f7223 */ /* 0x000fe2000000000f */
[----:B------:R-:W-:Y:S01]  /*a9f0*/  FMUL R19, R24, R19 ;  /* 0x0000001318137220 */ /* 0x000fe20000400000 */
[----:B------:R-:W-:Y:S01]  /*aa00*/  F2FP.BF16.F32.PACK_AB R28, R2, R0 ;  /* 0x00000000021c723e */ /* 0x000fe200000010ff */
[C---:B------:R-:W-:Y:S01]  /*aa10*/  FFMA R12, R26.reuse, R36, R12 ;  /* 0x000000241a0c7223 */ /* 0x040fe2000000000c */
[----:B------:R-:W-:Y:S01]  /*aa20*/  F2FP.BF16.F32.PACK_AB R29, R7, R3 ;  /* 0x00000003071d723e */ /* 0x000fe200000010ff */
[C---:B------:R-:W-:Y:S01]  /*aa30*/  FFMA R13, R26.reuse, R37, R13 ;  /* 0x000000251a0d7223 */ /* 0x040fe2000000000d */
[----:B------:R-:W-:Y:S01]  /*aa40*/  F2FP.BF16.F32.PACK_AB R30, R5, R4 ;  /* 0x00000004051e723e */ /* 0x000fe200000010ff */
[C---:B------:R-:W-:Y:S01]  /*aa50*/  FFMA R14, R26.reuse, R38, R14 ;  /* 0x000000261a0e7223 */ /* 0x040fe2000000000e */
[----:B------:R-:W-:Y:S01]  /*aa60*/  F2FP.BF16.F32.PACK_AB R31, R11, R6 ;  /* 0x000000060b1f723e */ /* 0x000fe200000010ff */
[----:B------:R-:W-:Y:S01]  /*aa70*/  FFMA R19, R26, R39, R19 ;  /* 0x000000271a137223 */ /* 0x000fe20000000013 */
[----:B------:R-:W-:Y:S02]  /*aa80*/  F2FP.BF16.F32.PACK_AB R8, R9, R8 ;  /* 0x000000080908723e */ /* 0x000fe400000010ff */
[----:B------:R-:W-:Y:S01]  /*aa90*/  F2FP.BF16.F32.PACK_AB R9, R15, R10 ;  /* 0x0000000a0f09723e */ /* 0x000fe200000010ff */
[----:B------:R1:W-:Y:S01]  /*aaa0*/  STS.128 [R67+UR50+0x3300], R28 ;  /* 0x0033001c43007988 */ /* 0x0003e20008000c32 */
        /* <DEDUP_REMOVED lines=24> */
.L_x_158:
[----:B------:R-:W-:Y:S05]  /*ac30*/  BSYNC.RECONVERGENT B0 ;  /* 0x0000000000007941 */ /* 0x000fea0003800200 */
.L_x_157:
[----:B------:R-:W-:Y:S01]  /*ac40*/  BAR.SYNC.DEFER_BLOCKING 0x1, 0x80 ;  /* 0x0042000000007b1d */ /* 0x000fe20000010000 */
[----:B------:R-:W-:Y:S01]  /*ac50*/  UISETP.NE.AND UP0, UPT, UR55, -0x4, UPT ;  /* 0xfffffffc3700788c */ /* 0x000fe2000bf05270 */
[----:B------:R-:W-:Y:S08]  /*ac60*/  IADD3 R22, PT, PT, R22, 0x1, RZ ;  /* 0x0000000116167810 */ /* 0x000ff00007ffe0ff */
[----:B------:R-:W-:Y:S05]  /*ac70*/  BRA.U !UP0, `(.L_x_159) ;  /* 0x0000000108287547 */ /* 0x000fea000b800000 */
[----:B------:R-:W-:Y:S01]  /*ac80*/  ISETP.NE.AND P0, PT, R66, RZ, PT ;  /* 0x000000ff4200720c */ /* 0x000fe20003f05270 */
[----:B------:R-:W-:Y:S01]  /*ac90*/  IMAD.U32 R0, RZ, RZ, UR53 ;  /* 0x00000035ff007e24 */ /* 0x000fe2000f8e00ff */
[----:B------:R-:W-:Y:S02]  /*aca0*/  UIADD3 UR4, UPT, UPT, UR53, 0x1, URZ ;  /* 0x0000000135047890 */ /* 0x000fe4000fffe0ff */
[----:B------:R-:W-:Y:S02]  /*acb0*/  ISETP.NE.U32.OR P0, PT, R64, 0x1, !P0 ;  /* 0x000000014000780c */ /* 0x000fe40004705470 */
[----:B------:R-:W-:Y:S04]  /*acc0*/  UISETP.NE.AND UP0, UPT, UR4, 0x4, UPT ;  /* 0x000000040400788c */ /* 0x000fe8000bf05270 */
[----:B------:R-:W-:Y:S07]  /*acd0*/  USEL UR53, UR4, URZ, UP0 ;  /* 0x000000ff04357287 */ /* 0x000fee0008000000 */
[----:B------:R-:W-:Y:S05]  /*ace0*/  @P0 LEA R0, R0, UR50, 0x3 ;  /* 0x0000003200000c11 */ /* 0x000fea000f8e18ff */
[----:B------:R-:W-:Y:S05]  /*acf0*/  @P0 VIADD R0, R0, 0x1c0 ;  /* 0x000001c000000836 */ /* 0x000fea0000000000 */
[----:B------:R-:W-:Y:S04]  /*ad00*/  @P0 PRMT R0, R71, 0x654, R0 ;  /* 0x0000065447000816 */ /* 0x000fe80000000000 */
[----:B------:R2:W-:Y:S03]  /*ad10*/  @P0 SYNCS.ARRIVE.TRANS64.RED.A1T0 RZ, [R0+URZ], RZ ;  /* 0x000000ff00ff09a7 */ /* 0x0005e600081004ff */
.L_x_159:
[----:B------:R-:W-:Y:S01]  /*ad20*/  R2UR UR5, R51 ;  /* 0x00000000330572ca */ /* 0x000fe200000e0000 */
[----:B------:R-:W-:Y:S01]  /*ad30*/  UIADD3 UR55, UPT, UPT, UR55, 0x4, URZ ;  /* 0x0000000437377890 */ /* 0x000fe2000fffe0ff */
[----:B------:R-:W-:Y:S02]  /*ad40*/  R2UR UR4, R52 ;  /* 0x00000000340472ca */ /* 0x000fe400000e0000 */
[----:B------:R-:W-:Y:S02]  /*ad50*/  LOP3.LUT P0, RZ, R46, 0x1, RZ, 0xc0, !PT ;  /* 0x000000012eff7812 */ /* 0x000fe4000780c0ff */
[----:B------:R-:W-:Y:S02]  /*ad60*/  R2UR UR52, R65 ;  /* 0x00000000413472ca */ /* 0x000fe400000e0000 */
[C---:B------:R-:W-:Y:S02]  /*ad70*/  ISETP.NE.AND P1, PT, R22.reuse, 0x2, PT ;  /* 0x000000021600780c */ /* 0x040fe40003f25270 */
[----:B------:R-:W-:Y:S02]  /*ad80*/  LOP3.LUT R55, R55, 0x1, RZ, 0x3c, !PT ;  /* 0x0000000137377812 */ /* 0x000fe400078e3cff */
[----:B--2---:R-:W-:Y:S01]  /*ad90*/  SEL R0, RZ, 0x1, P1 ;  /* 0x00000001ff007807 */ /* 0x004fe20000800000 */
[----:B------:R-:W-:Y:S01]  /*ada0*/  UIADD3 UR18, UPT, UPT, UR36, UR5, URZ ;  /* 0x0000000524127290 */ /* 0x000fe2000fffe0ff */
[----:B------:R-:W-:Y:S01]  /*adb0*/  SEL R22, R22, RZ, P1 ;  /* 0x000000ff16167207 */ /* 0x000fe20000800000 */
[----:B------:R-:W-:Y:S01]  /*adc0*/  UIADD3 UR20, UPT, UPT, UR37, UR4, URZ ;  /* 0x0000000425147290 */ /* 0x000fe2000fffe0ff */
[----:B------:R-:W-:Y:S01]  /*add0*/  LOP3.LUT R56, R56, R0, RZ, 0x3c, !PT ;  /* 0x0000000038387212 */ /* 0x000fe200078e3cff */
[----:B------:R-:W-:Y:S10]  /*ade0*/  @P0 BRA `(.L_x_160) ;  /* 0xffffffc800100947 */ /* 0x000ff4000383ffff */
[----:B------:R-:W-:-:S13]  /*adf0*/  R2UR UR4, R53 ;  /* 0x00000000350472ca */ /* 0x000fda00000e0000 */
[----:B------:R-:W-:-:S09]  /*ae00*/  UISETP.NE.AND UP0, UPT, UR4, URZ, UPT ;  /* 0x000000ff0400728c */ /* 0x000fd2000bf05270 */
[----:B------:R-:W-:Y:S05]  /*ae10*/  BRA.U !UP0, `(.L_x_161) ;  /* 0x0000000108487547 */ /* 0x000fea000b800000 */
[----:B------:R-:W2:Y:S02]  /*ae20*/  LDCU.64 UR4, c[0x0][0x990] ;  /* 0x00013200ff0477ac */ /* 0x000ea40008000a00 */
[----:B--2---:R-:W-:-:S04]  /*ae30*/  UISETP.NE.U32.AND UP0, UPT, UR4, URZ, UPT ;  /* 0x000000ff0400728c */ /* 0x004fc8000bf05070 */
[----:B------:R-:W-:-:S09]  /*ae40*/  UISETP.NE.AND.EX UP0, UPT, UR5, URZ, UPT, UP0 ;  /* 0x000000ff0500728c */ /* 0x000fd2000bf05300 */
[----:B------:R-:W-:Y:S05]  /*ae50*/  BRA.U UP0, `(.L_x_162) ;  /* 0x00000001000c7547 */ /* 0x000fea000b800000 */
[----:B------:R-:W-:-:S13]  /*ae60*/  FSETP.NEU.AND P0, PT, R26, RZ, PT ;  /* 0x000000ff1a00720b */ /* 0x000fda0003f0d000 */
[----:B------:R-:W-:Y:S05]  /*ae70*/  @!P0 EXIT ;  /* 0x000000000000894d */ /* 0x000fea0003800000 */
[----:B------:R-:W-:Y:S05]  /*ae80*/  BRA `(.L_x_161) ;  /* 0x00000000002c7947 */ /* 0x000fea0003800000 */
.L_x_162:
[----:B------:R-:W-:Y:S01]  /*ae90*/  ISETP.NE.AND P0, PT, R63, RZ, PT ;  /* 0x000000ff3f00720c */ /* 0x000fe20003f05270 */
[----:B------:R-:W-:-:S12]  /*aea0*/  BSSY.RECONVERGENT B0, `(.L_x_161) ;  /* 0x0000009000007945 */ /* 0x000fd80003800200 */
[----:B------:R-:W-:Y:S05]  /*aeb0*/  @P0 BRA `(.L_x_163) ;  /* 0x0000000000140947 */ /* 0x000fea0003800000 */
[----:B------:R-:W2:Y:S02]  /*aec0*/  LDCU.64 UR4, c[0x0][0x988] ;  /* 0x00013100ff0477ac */ /* 0x000ea40008000a00 */
[----:B--2---:R-:W-:-:S04]  /*aed0*/  ISETP.NE.U32.AND P0, PT, RZ, UR4, PT ;  /* 0x00000004ff007c0c */ /* 0x004fc8000bf05070 */
[----:B------:R-:W-:-:S13]  /*aee0*/  ISETP.NE.AND.EX P0, PT, RZ, UR5, PT, P0 ;  /* 0x00000005ff007c0c */ /* 0x000fda000bf05300 */
[----:B------:R-:W-:Y:S05]  /*aef0*/  @!P0 EXIT ;  /* 0x000000000000894d */ /* 0x000fea0003800000 */
[----:B------:R-:W-:Y:S05]  /*af00*/  BRA `(.L_x_164) ;  /* 0x0000000000087947 */ /* 0x000fea0003800000 */
.L_x_163:
[----:B------:R-:W-:-:S13]  /*af10*/  FSETP.NEU.AND P0, PT, R26, RZ, PT ;  /* 0x000000ff1a00720b */ /* 0x000fda0003f0d000 */
[----:B------:R-:W-:Y:S05]  /*af20*/  @!P0 EXIT ;  /* 0x000000000000894d */ /* 0x000fea0003800000 */
.L_x_164:
[----:B------:R-:W-:Y:S05]  /*af30*/  BSYNC.RECONVERGENT B0 ;  /* 0x0000000000007941 */ /* 0x000fea0003800200 */
.L_x_161:
[----:B------:R-:W2:Y:S01]  /*af40*/  S2UR UR5, SR_CgaCtaId ;  /* 0x00000000000579c3 */ /* 0x000ea20000008800 */
[----:B------:R-:W-:Y:S01]  /*af50*/  ULEA UR4, UR53, UR50, 0x3 ;  /* 0x0000003235047291 */ /* 0x000fe2000f8e18ff */
[----:B------:R-:W-:-:S04]  /*af60*/  DEPBAR.LE SB0, 0x0 ;  /* 0x000080000000791a */ /* 0x000fc80000000000 */
[----:B------:R-:W-:-:S04]  /*af70*/  UIADD3 UR4, UPT, UPT, UR4, 0x1c0, URZ ;  /* 0x000001c004047890 */ /* 0x000fc8000fffe0ff */
[----:B--2---:R-:W-:-:S09]  /*af80*/  UPRMT UR4, UR5, 0x654, UR4 ;  /* 0x0000065405047896 */ /* 0x004fd20008000004 */
[----:B------:R-:W-:Y:S01]  /*af90*/  SYNCS.ARRIVE.TRANS64.RED.A1T0 RZ, [UR4], RZ ;  /* 0x000000ffffff79a7 */ /* 0x000fe20008100404 */
[----:B------:R-:W-:Y:S05]  /*afa0*/  EXIT ;  /* 0x000000000000794d */ /* 0x000fea0003800000 */
.L_x_25:
[----:B------:R-:W-:Y:S07]  /*afb0*/  MOV R0, UR11 ;  /* 0x0000000b00007c02 */ /* 0x000fee0008000f00 */
.L_x_165:
[----:B-1----:R1:W4:Y:S02]  /*afc0*/  SYNCS.PHASECHK.TRANS64.TRYWAIT P0, [R0+URZ+0xd0], R4 ;  /* 0x0000d004000075a7 */ /* 0x00232400080011ff */
[----:B----4-:R-:W-:Y:S05]  /*afd0*/  @!P0 NANOSLEEP.SYNCS 0x989680 ;  /* 0x009896800000895d */ /* 0x010fea0003900000 */
[----:B------:R-:W4:Y:S02]  /*afe0*/  @!P0 SYNCS.PHASECHK.TRANS64 P0, [R0+URZ+0xd0], R4 ;  /* 0x0000d004000085a7 */ /* 0x000f2400080010ff */
[----:B----4-:R-:W-:Y:S05]  /*aff0*/  @!P0 BRA `(.L_x_165) ;  /* 0xfffffffc00f08947 */ /* 0x010fea000383ffff */
[----:B------:R-:W-:Y:S05]  /*b000*/  BRA `(.L_x_24) ;  /* 0xffffff7000e87947 */ /* 0x000fea000383ffff */
.L_x_32:
[----:B------:R-:W-:Y:S07]  /*b010*/  MOV R0, UR11 ;  /* 0x0000000b00007c02 */ /* 0x000fee0008000f00 */
.L_x_166:
[----:B--2---:R2:W3:Y:S02]  /*b020*/  SYNCS.PHASECHK.TRANS64.TRYWAIT P0, [R0+URZ+0xd0], R4 ;  /* 0x0000d004000075a7 */ /* 0x0044e400080011ff */
[----:B---3--:R-:W-:Y:S05]  /*b030*/  @!P0 NANOSLEEP.SYNCS 0x989680 ;  /* 0x009896800000895d */ /* 0x008fea0003900000 */
[----:B------:R-:W3:Y:S02]  /*b040*/  @!P0 SYNCS.PHASECHK.TRANS64 P0, [R0+URZ+0xd0], R4 ;  /* 0x0000d004000085a7 */ /* 0x000ee400080010ff */
[----:B---3--:R-:W-:Y:S05]  /*b050*/  @!P0 BRA `(.L_x_166) ;  /* 0xfffffffc00f08947 */ /* 0x008fea000383ffff */
[----:B------:R-:W-:Y:S05]  /*b060*/  BRA `(.L_x_31) ;  /* 0xffffff7800547947 */ /* 0x000fea000383ffff */
.L_x_37:
[----:B------:R-:W-:-:S07]  /*b070*/  MOV R0, UR35 ;  /* 0x0000002300007c02 */ /* 0x000fce0008000f00 */
.L_x_167:
[----:B--2---:R2:W3:Y:S02]  /*b080*/  SYNCS.PHASECHK.TRANS64.TRYWAIT P0, [R0+URZ+0x1f0], R3 ;  /* 0x0001f003000075a7 */ /* 0x0044e400080011ff */
[----:B---3--:R-:W-:Y:S05]  /*b090*/  @!P0 NANOSLEEP.SYNCS 0x989680 ;  /* 0x009896800000895d */ /* 0x008fea0003900000 */
[----:B------:R-:W3:Y:S02]  /*b0a0*/  @!P0 SYNCS.PHASECHK.TRANS64 P0, [R0+URZ+0x1f0], R3 ;  /* 0x0001f003000085a7 */ /* 0x000ee400080010ff */
[----:B---3--:R-:W-:Y:S05]  /*b0b0*/  @!P0 BRA `(.L_x_167) ;  /* 0xfffffffc00f08947 */ /* 0x008fea000383ffff */
[----:B------:R-:W-:Y:S05]  /*b0c0*/  BRA `(.L_x_168) ;  /* 0xffffff7c00407947 */ /* 0x000fea000383ffff */
.L_x_41:
[----:B------:R-:W-:-:S07]  /*b0d0*/  MOV R0, UR4 ;  /* 0x0000000400007c02 */ /* 0x000fce0008000f00 */
.L_x_169:
[----:B-1----:R1:W2:Y:S02]  /*b0e0*/  SYNCS.PHASECHK.TRANS64.TRYWAIT P0, [R0+URZ], R2 ;  /* 0x00000002000075a7 */ /* 0x0022a400080011ff */
[----:B--2---:R-:W-:Y:S05]  /*b0f0*/  @!P0 NANOSLEEP.SYNCS 0x989680 ;  /* 0x009896800000895d */ /* 0x004fea0003900000 */
[----:B------:R-:W2:Y:S02]  /*b100*/  @!P0 SYNCS.PHASECHK.TRANS64 P0, [R0+URZ], R2 ;  /* 0x00000002000085a7 */ /* 0x000ea400080010ff */
[----:B--2---:R-:W-:Y:S05]  /*b110*/  @!P0 BRA `(.L_x_169) ;  /* 0xfffffffc00f08947 */ /* 0x004fea000383ffff */
[----:B------:R-:W-:Y:S05]  /*b120*/  BRA `(.L_x_170) ;  /* 0xffffff8000d47947 */ /* 0x000fea000383ffff */
.L_x_42:
[----:B------:R-:W-:-:S07]  /*b130*/  MOV R0, UR5 ;  /* 0x0000000500007c02 */ /* 0x000fce0008000f00 */
.L_x_171:
[----:B-1----:R1:W2:Y:S02]  /*b140*/  SYNCS.PHASECHK.TRANS64.TRYWAIT P0, [R0+URZ], R2 ;  /* 0x00000002000075a7 */ /* 0x0022a400080011ff */
[----:B--2---:R-:W-:Y:S05]  /*b150*/  @!P0 NANOSLEEP.SYNCS 0x989680 ;  /* 0x009896800000895d */ /* 0x004fea0003900000 */
[----:B------:R-:W2:Y:S02]  /*b160*/  @!P0 SYNCS.PHASECHK.TRANS64 P0, [R0+URZ], R2 ;  /* 0x00000002000085a7 */ /* 0x000ea400080010ff */
[----:B--2---:R-:W-:Y:S05]  /*b170*/  @!P0 BRA `(.L_x_171) ;  /* 0xfffffffc00f08947 */ /* 0x004fea000383ffff */
[----:B------:R-:W-:Y:S05]  /*b180*/  BRA `(.L_x_172) ;  /* 0xffffff8000e47947 */ /* 0x000fea000383ffff */
.L_x_43:
[----:B------:R-:W-:-:S07]  /*b190*/  MOV R0, UR5 ;  /* 0x0000000500007c02 */ /* 0x000fce0008000f00 */
.L_x_173:
[----:B-1----:R1:W2:Y:S02]  /*b1a0*/  SYNCS.PHASECHK.TRANS64.TRYWAIT P0, [R0+URZ], R2 ;  /* 0x00000002000075a7 */ /* 0x0022a400080011ff */
[----:B--2---:R-:W-:Y:S05]  /*b1b0*/  @!P0 NANOSLEEP.SYNCS 0x989680 ;  /* 0x009896800000895d */ /* 0x004fea0003900000 */
[----:B------:R-:W2:Y:S02]  /*b1c0*/  @!P0 SYNCS.PHASECHK.TRANS64 P0, [R0+URZ], R2 ;  /* 0x00000002000085a7 */ /* 0x000ea400080010ff */
[----:B--2---:R-:W-:Y:S05]  /*b1d0*/  @!P0 BRA `(.L_x_173) ;  /* 0xfffffffc00f08947 */ /* 0x004fea000383ffff */
[----:B------:R-:W-:Y:S05]  /*b1e0*/  BRA `(.L_x_174) ;  /* 0xffffff8000f47947 */ /* 0x000fea000383ffff */
.L_x_44:
[----:B------:R-:W-:-:S07]  /*b1f0*/  MOV R0, UR5 ;  /* 0x0000000500007c02 */ /* 0x000fce0008000f00 */
.L_x_175:
[----:B-1----:R1:W2:Y:S02]  /*b200*/  SYNCS.PHASECHK.TRANS64.TRYWAIT P0, [R0+URZ], R2 ;  /* 0x00000002000075a7 */ /* 0x0022a400080011ff */
[----:B--2---:R-:W-:Y:S05]  /*b210*/  @!P0 NANOSLEEP.SYNCS 0x989680 ;  /* 0x009896800000895d */ /* 0x004fea0003900000 */
[----:B------:R-:W2:Y:S02]  /*b220*/  @!P0 SYNCS.PHASECHK.TRANS64 P0, [R0+URZ], R2 ;  /* 0x00000002000085a7 */ /* 0x000ea400080010ff */
[----:B--2---:R-:W-:Y:S05]  /*b230*/  @!P0 BRA `(.L_x_175) ;  /* 0xfffffffc00f08947 */ /* 0x004fea000383ffff */
[----:B------:R-:W-:Y:S05]  /*b240*/  BRA `(.L_x_176) ;  /* 0xffffff8400047947 */ /* 0x000fea000383ffff */
.L_x_45:
[----:B------:R-:W-:-:S07]  /*b250*/  MOV R0, UR5 ;  /* 0x0000000500007c02 */ /* 0x000fce0008000f00 */
.L_x_177:
[----:B-1----:R1:W2:Y:S02]  /*b260*/  SYNCS.PHASECHK.TRANS64.TRYWAIT P0, [R0+URZ], R2 ;  /* 0x00000002000075a7 */ /* 0x0022a400080011ff */
[----:B--2---:R-:W-:Y:S05]  /*b270*/  @!P0 NANOSLEEP.SYNCS 0x989680 ;  /* 0x009896800000895d */ /* 0x004fea0003900000 */
[----:B------:R-:W2:Y:S02]  /*b280*/  @!P0 SYNCS.PHASECHK.TRANS64 P0, [R0+URZ], R2 ;  /* 0x00000002000085a7 */ /* 0x000ea400080010ff */
[----:B--2---:R-:W-:Y:S05]  /*b290*/  @!P0 BRA `(.L_x_177) ;  /* 0xfffffffc00f08947 */ /* 0x004fea000383ffff */
[----:B------:R-:W-:Y:S05]  /*b2a0*/  BRA `(.L_x_178) ;  /* 0xffffff8400147947 */ /* 0x000fea000383ffff */
.L_x_46:
[----:B------:R-:W-:-:S07]  /*b2b0*/  MOV R0, UR5 ;  /* 0x0000000500007c02 */ /* 0x000fce0008000f00 */
.L_x_179:
[----:B-1----:R1:W2:Y:S02]  /*b2c0*/  SYNCS.PHASECHK.TRANS64.TRYWAIT P0, [R0+URZ], R2 ;  /* 0x00000002000075a7 */ /* 0x0022a400080011ff */
[----:B--2---:R-:W-:Y:S05]  /*b2d0*/  @!P0 NANOSLEEP.SYNCS 0x989680 ;  /* 0x009896800000895d */ /* 0x004fea0003900000 */
[----:B------:R-:W2:Y:S02]  /*b2e0*/  @!P0 SYNCS.PHASECHK.TRANS64 P0, [R0+URZ], R2 ;  /* 0x00000002000085a7 */ /* 0x000ea400080010ff */
[----:B--2---:R-:W-:Y:S05]  /*b2f0*/  @!P0 BRA `(.L_x_179) ;  /* 0xfffffffc00f08947 */ /* 0x004fea000383ffff */
[----:B------:R-:W-:Y:S05]  /*b300*/  BRA `(.L_x_180) ;  /* 0xffffff8400247947 */ /* 0x000fea000383ffff */
.L_x_47:
[----:B------:R-:W-:-:S07]  /*b310*/  MOV R0, UR5 ;  /* 0x0000000500007c02 */ /* 0x000fce0008000f00 */
.L_x_181:
[----:B-1----:R1:W2:Y:S02]  /*b320*/  SYNCS.PHASECHK.TRANS64.TRYWAIT P0, [R0+URZ], R2 ;  /* 0x00000002000075a7 */ /* 0x0022a400080011ff */
[----:B--2---:R-:W-:Y:S05]  /*b330*/  @!P0 NANOSLEEP.SYNCS 0x989680 ;  /* 0x009896800000895d */ /* 0x004fea0003900000 */
[----:B------:R-:W2:Y:S02]  /*b340*/  @!P0 SYNCS.PHASECHK.TRANS64 P0, [R0+URZ], R2 ;  /* 0x00000002000085a7 */ /* 0x000ea400080010ff */
[----:B--2---:R-:W-:Y:S05]  /*b350*/  @!P0 BRA `(.L_x_181) ;  /* 0xfffffffc00f08947 */ /* 0x004fea000383ffff */
[----:B------:R-:W-:Y:S05]  /*b360*/  BRA `(.L_x_182) ;  /* 0xffffff8400347947 */ /* 0x000fea000383ffff */
.L_x_48:
[----:B------:R-:W-:-:S07]  /*b370*/  MOV R0, UR5 ;  /* 0x0000000500007c02 */ /* 0x000fce0008000f00 */
.L_x_183:
[----:B-1----:R1:W2:Y:S02]  /*b380*/  SYNCS.PHASECHK.TRANS64.TRYWAIT P0, [R0+URZ], R2 ;  /* 0x00000002000075a7 */ /* 0x0022a400080011ff */
[----:B--2---:R-:W-:Y:S05]  /*b390*/  @!P0 NANOSLEEP.SYNCS 0x989680 ;  /* 0x009896800000895d */ /* 0x004fea0003900000 */
[----:B------:R-:W2:Y:S02]  /*b3a0*/  @!P0 SYNCS.PHASECHK.TRANS64 P0, [R0+URZ], R2 ;  /* 0x00000002000085a7 */ /* 0x000ea400080010ff */
[----:B--2---:R-:W-:Y:S05]  /*b3b0*/  @!P0 BRA `(.L_x_183) ;  /* 0xfffffffc00f08947 */ /* 0x004fea000383ffff */
[----:B------:R-:W-:Y:S05]  /*b3c0*/  BRA `(.L_x_184) ;  /* 0xffffff8400447947 */ /* 0x000fea000383ffff */
.L_x_49:
[----:B------:R-:W-:-:S07]  /*b3d0*/  MOV R0, UR5 ;  /* 0x0000000500007c02 */ /* 0x000fce0008000f00 */
.L_x_185:
[----:B-1----:R1:W2:Y:S02]  /*b3e0*/  SYNCS.PHASECHK.TRANS64.TRYWAIT P0, [R0+URZ], R2 ;  /* 0x00000002000075a7 */ /* 0x0022a400080011ff */
[----:B--2---:R-:W-:Y:S05]  /*b3f0*/  @!P0 NANOSLEEP.SYNCS 0x989680 ;  /* 0x009896800000895d */ /* 0x004fea0003900000 */
[----:B------:R-:W2:Y:S02]  /*b400*/  @!P0 SYNCS.PHASECHK.TRANS64 P0, [R0+URZ], R2 ;  /* 0x00000002000085a7 */ /* 0x000ea400080010ff */
[----:B--2---:R-:W-:Y:S05]  /*b410*/  @!P0 BRA `(.L_x_185) ;  /* 0xfffffffc00f08947 */ /* 0x004fea000383ffff */
[----:B------:R-:W-:Y:S05]  /*b420*/  BRA `(.L_x_186) ;  /* 0xffffff8400547947 */ /* 0x000fea000383ffff */
.L_x_50:
[----:B------:R-:W-:-:S07]  /*b430*/  MOV R0, UR5 ;  /* 0x0000000500007c02 */ /* 0x000fce0008000f00 */
.L_x_187:
[----:B-1----:R1:W2:Y:S02]  /*b440*/  SYNCS.PHASECHK.TRANS64.TRYWAIT P0, [R0+URZ], R2 ;  /* 0x00000002000075a7 */ /* 0x0022a400080011ff */
[----:B--2---:R-:W-:Y:S05]  /*b450*/  @!P0 NANOSLEEP.SYNCS 0x989680 ;  /* 0x009896800000895d */ /* 0x004fea0003900000 */
[----:B------:R-:W2:Y:S02]  /*b460*/  @!P0 SYNCS.PHASECHK.TRANS64 P0, [R0+URZ], R2 ;  /* 0x00000002000085a7 */ /* 0x000ea400080010ff */
[----:B--2---:R-:W-:Y:S05]  /*b470*/  @!P0 BRA `(.L_x_187) ;  /* 0xfffffffc00f08947 */ /* 0x004fea000383ffff */
[----:B------:R-:W-:Y:S05]  /*b480*/  BRA `(.L_x_188) ;  /* 0xffffff8400647947 */ /* 0x000fea000383ffff */
.L_x_51:
[----:B------:R-:W-:-:S07]  /*b490*/  MOV R0, UR5 ;  /* 0x0000000500007c02 */ /* 0x000fce0008000f00 */
.L_x_189:
[----:B-1----:R1:W2:Y:S02]  /*b4a0*/  SYNCS.PHASECHK.TRANS64.TRYWAIT P0, [R0+URZ], R2 ;  /* 0x00000002000075a7 */ /* 0x0022a400080011ff */
[----:B--2---:R-:W-:Y:S05]  /*b4b0*/  @!P0 NANOSLEEP.SYNCS 0x989680 ;  /* 0x009896800000895d */ /* 0x004fea0003900000 */
[----:B------:R-:W2:Y:S02]  /*b4c0*/  @!P0 SYNCS.PHASECHK.TRANS64 P0, [R0+URZ], R2 ;  /* 0x00000002000085a7 */ /* 0x000ea400080010ff */
[----:B--2---:R-:W-:Y:S05]  /*b4d0*/  @!P0 BRA `(.L_x_189) ;  /* 0xfffffffc00f08947 */ /* 0x004fea000383ffff */
[----:B------:R-:W-:Y:S05]  /*b4e0*/  BRA `(.L_x_190) ;  /* 0xffffff8400747947 */ /* 0x000fea000383ffff */
.L_x_52:
[----:B------:R-:W-:-:S07]  /*b4f0*/  MOV R0, UR5 ;  /* 0x0000000500007c02 */ /* 0x000fce0008000f00 */
.L_x_191:
[----:B-1----:R1:W2:Y:S02]  /*b500*/  SYNCS.PHASECHK.TRANS64.TRYWAIT P0, [R0+URZ], R2 ;  /* 0x00000002000075a7 */ /* 0x0022a400080011ff */
[----:B--2---:R-:W-:Y:S05]  /*b510*/  @!P0 NANOSLEEP.SYNCS 0x989680 ;  /* 0x009896800000895d */ /* 0x004fea0003900000 */
[----:B------:R-:W2:Y:S02]  /*b520*/  @!P0 SYNCS.PHASECHK.TRANS64 P0, [R0+URZ], R2 ;  /* 0x00000002000085a7 */ /* 0x000ea400080010ff */
[----:B--2---:R-:W-:Y:S05]  /*b530*/  @!P0 BRA `(.L_x_191) ;  /* 0xfffffffc00f08947 */ /* 0x004fea000383ffff */
[----:B------:R-:W-:Y:S05]  /*b540*/  BRA `(.L_x_192) ;  /* 0xffffff8400847947 */ /* 0x000fea000383ffff */
.L_x_53:
[----:B------:R-:W-:-:S07]  /*b550*/  MOV R0, UR5 ;  /* 0x0000000500007c02 */ /* 0x000fce0008000f00 */
.L_x_193:
[----:B-1----:R1:W2:Y:S02]  /*b560*/  SYNCS.PHASECHK.TRANS64.TRYWAIT P0, [R0+URZ], R2 ;  /* 0x00000002000075a7 */ /* 0x0022a400080011ff */
[----:B--2---:R-:W-:Y:S05]  /*b570*/  @!P0 NANOSLEEP.SYNCS 0x989680 ;  /* 0x009896800000895d */ /* 0x004fea0003900000 */
[----:B------:R-:W2:Y:S02]  /*b580*/  @!P0 SYNCS.PHASECHK.TRANS64 P0, [R0+URZ], R2 ;  /* 0x00000002000085a7 */ /* 0x000ea400080010ff */
[----:B--2---:R-:W-:Y:S05]  /*b590*/  @!P0 BRA `(.L_x_193) ;  /* 0xfffffffc00f08947 */ /* 0x004fea000383ffff */
[----:B------:R-:W-:Y:S05]  /*b5a0*/  BRA `(.L_x_194) ;  /* 0xffffff8400947947 */ /* 0x000fea000383ffff */
.L_x_54:
[----:B------:R-:W-:-:S07]  /*b5b0*/  MOV R0, UR5 ;  /* 0x0000000500007c02 */ /* 0x000fce0008000f00 */
.L_x_195:
[----:B-1----:R1:W2:Y:S02]  /*b5c0*/  SYNCS.PHASECHK.TRANS64.TRYWAIT P0, [R0+URZ], R2 ;  /* 0x00000002000075a7 */ /* 0x0022a400080011ff */
[----:B--2---:R-:W-:Y:S05]  /*b5d0*/  @!P0 NANOSLEEP.SYNCS 0x989680 ;  /* 0x009896800000895d */ /* 0x004fea0003900000 */
[----:B------:R-:W2:Y:S02]  /*b5e0*/  @!P0 SYNCS.PHASECHK.TRANS64 P0, [R0+URZ], R2 ;  /* 0x00000002000085a7 */ /* 0x000ea400080010ff */
[----:B--2---:R-:W-:Y:S05]  /*b5f0*/  @!P0 BRA `(.L_x_195) ;  /* 0xfffffffc00f08947 */ /* 0x004fea000383ffff */
[----:B------:R-:W-:Y:S05]  /*b600*/  BRA `(.L_x_196) ;  /* 0xffffff8400a47947 */ /* 0x000fea000383ffff */
.L_x_55:
[----:B------:R-:W-:-:S07]  /*b610*/  MOV R0, UR5 ;  /* 0x0000000500007c02 */ /* 0x000fce0008000f00 */
.L_x_197:
[----:B-1----:R1:W2:Y:S02]  /*b620*/  SYNCS.PHASECHK.TRANS64.TRYWAIT P0, [R0+URZ], R2 ;  /* 0x00000002000075a7 */ /* 0x0022a400080011ff */
[----:B--2---:R-:W-:Y:S05]  /*b630*/  @!P0 NANOSLEEP.SYNCS 0x989680 ;  /* 0x009896800000895d */ /* 0x004fea0003900000 */
[----:B------:R-:W2:Y:S02]  /*b640*/  @!P0 SYNCS.PHASECHK.TRANS64 P0, [R0+URZ], R2 ;  /* 0x00000002000085a7 */ /* 0x000ea400080010ff */
[----:B--2---:R-:W-:Y:S05]  /*b650*/  @!P0 BRA `(.L_x_197) ;  /* 0xfffffffc00f08947 */ /* 0x004fea000383ffff */
[----:B------:R-:W-:Y:S05]  /*b660*/  BRA `(.L_x_198) ;  /* 0xffffff8400b47947 */ /* 0x000fea000383ffff */
.L_x_56:
[----:B------:R-:W-:-:S07]  /*b670*/  MOV R0, UR5 ;  /* 0x0000000500007c02 */ /* 0x000fce0008000f00 */
.L_x_199:
[----:B-1----:R1:W2:Y:S02]  /*b680*/  SYNCS.PHASECHK.TRANS64.TRYWAIT P0, [R0+URZ], R2 ;  /* 0x00000002000075a7 */ /* 0x0022a400080011ff */
[----:B--2---:R-:W-:Y:S05]  /*b690*/  @!P0 NANOSLEEP.SYNCS 0x989680 ;  /* 0x009896800000895d */ /* 0x004fea0003900000 */
[----:B------:R-:W2:Y:S02]  /*b6a0*/  @!P0 SYNCS.PHASECHK.TRANS64 P0, [R0+URZ], R2 ;  /* 0x00000002000085a7 */ /* 0x000ea400080010ff */
[----:B--2---:R-:W-:Y:S05]  /*b6b0*/  @!P0 BRA `(.L_x_199) ;  /* 0xfffffffc00f08947 */ /* 0x004fea000383ffff */
[----:B------:R-:W-:Y:S05]  /*b6c0*/  BRA `(.L_x_200) ;  /* 0xffffff8400c47947 */ /* 0x000fea000383ffff */
.L_x_57:
[----:B------:R-:W-:-:S07]  /*b6d0*/  MOV R0, UR5 ;  /* 0x0000000500007c02 */ /* 0x000fce0008000f00 */
.L_x_201:
[----:B-1----:R1:W2:Y:S02]  /*b6e0*/  SYNCS.PHASECHK.TRANS64.TRYWAIT P0, [R0+URZ], R2 ;  /* 0x00000002000075a7 */ /* 0x0022a400080011ff */
[----:B--2---:R-:W-:Y:S05]  /*b6f0*/  @!P0 NANOSLEEP.SYNCS 0x989680 ;  /* 0x009896800000895d */ /* 0x004fea0003900000 */
[----:B------:R-:W2:Y:S02]  /*b700*/  @!P0 SYNCS.PHASECHK.TRANS64 P0, [R0+URZ], R2 ;  /* 0x00000002000085a7 */ /* 0x000ea400080010ff */
[----:B--2---:R-:W-:Y:S05]  /*b710*/  @!P0 BRA `(.L_x_201) ;  /* 0xfffffffc00f08947 */ /* 0x004fea000383ffff */
[----:B------:R-:W-:Y:S05]  /*b720*/  BRA `(.L_x_202) ;  /* 0xffffff8400d47947 */ /* 0x000fea000383ffff */
.L_x_58:
[----:B------:R-:W-:-:S07]  /*b730*/  MOV R0, UR5 ;  /* 0x0000000500007c02 */ /* 0x000fce0008000f00 */
.L_x_203:
[----:B-1----:R1:W2:Y:S02]  /*b740*/  SYNCS.PHASECHK.TRANS64.TRYWAIT P0, [R0+URZ], R2 ;  /* 0x00000002000075a7 */ /* 0x0022a400080011ff */
[----:B--2---:R-:W-:Y:S05]  /*b750*/  @!P0 NANOSLEEP.SYNCS 0x989680 ;  /* 0x009896800000895d */ /* 0x004fea0003900000 */
[----:B------:R-:W2:Y:S02]  /*b760*/  @!P0 SYNCS.PHASECHK.TRANS64 P0, [R0+URZ], R2 ;  /* 0x00000002000085a7 */ /* 0x000ea400080010ff */
[----:B--2---:R-:W-:Y:S05]  /*b770*/  @!P0 BRA `(.L_x_203) ;  /* 0xfffffffc00f08947 */ /* 0x004fea000383ffff */
[----:B------:R-:W-:Y:S05]  /*b780*/  BRA `(.L_x_204) ;  /* 0xffffff8400e47947 */ /* 0x000fea000383ffff */
.L_x_59:
[----:B------:R-:W-:-:S07]  /*b790*/  MOV R0, UR5 ;  /* 0x0000000500007c02 */ /* 0x000fce0008000f00 */
.L_x_205:
[----:B-1----:R1:W2:Y:S02]  /*b7a0*/  SYNCS.PHASECHK.TRANS64.TRYWAIT P0, [R0+URZ], R2 ;  /* 0x00000002000075a7 */ /* 0x0022a400080011ff */
[----:B--2---:R-:W-:Y:S05]  /*b7b0*/  @!P0 NANOSLEEP.SYNCS 0x989680 ;  /* 0x009896800000895d */ /* 0x004fea0003900000 */
[----:B------:R-:W2:Y:S02]  /*b7c0*/  @!P0 SYNCS.PHASECHK.TRANS64 P0, [R0+URZ], R2 ;  /* 0x00000002000085a7 */ /* 0x000ea400080010ff */
[----:B--2---:R-:W-:Y:S05]  /*b7d0*/  @!P0 BRA `(.L_x_205) ;  /* 0xfffffffc00f08947 */ /* 0x004fea000383ffff */
[----:B------:R-:W-:Y:S05]  /*b7e0*/  BRA `(.L_x_206) ;  /* 0xffffff8400f47947 */ /* 0x000fea000383ffff */
.L_x_60:
[----:B------:R-:W-:-:S07]  /*b7f0*/  MOV R0, UR5 ;  /* 0x0000000500007c02 */ /* 0x000fce0008000f00 */
.L_x_207:
[----:B-1----:R1:W2:Y:S02]  /*b800*/  SYNCS.PHASECHK.TRANS64.TRYWAIT P0, [R0+URZ], R2 ;  /* 0x00000002000075a7 */ /* 0x0022a400080011ff */
[----:B--2---:R-:W-:Y:S05]  /*b810*/  @!P0 NANOSLEEP.SYNCS 0x989680 ;  /* 0x009896800000895d */ /* 0x004fea0003900000 */
[----:B------:R-:W2:Y:S02]  /*b820*/  @!P0 SYNCS.PHASECHK.TRANS64 P0, [R0+URZ], R2 ;  /* 0x00000002000085a7 */ /* 0x000ea400080010ff */
[----:B--2---:R-:W-:Y:S05]  /*b830*/  @!P0 BRA `(.L_x_207) ;  /* 0xfffffffc00f08947 */ /* 0x004fea000383ffff */
[----:B------:R-:W-:Y:S05]  /*b840*/  BRA `(.L_x_208) ;  /* 0xffffff8800047947 */ /* 0x000fea000383ffff */
.L_x_61:
[----:B------:R-:W-:-:S07]  /*b850*/  MOV R0, UR5 ;  /* 0x0000000500007c02 */ /* 0x000fce0008000f00 */
.L_x_209:
[----:B-1----:R1:W2:Y:S02]  /*b860*/  SYNCS.PHASECHK.TRANS64.TRYWAIT P0, [R0+URZ], R2 ;  /* 0x00000002000075a7 */ /* 0x0022a400080011ff */
[----:B--2---:R-:W-:Y:S05]  /*b870*/  @!P0 NANOSLEEP.SYNCS 0x989680 ;  /* 0x009896800000895d */ /* 0x004fea0003900000 */
[----:B------:R-:W2:Y:S02]  /*b880*/  @!P0 SYNCS.PHASECHK.TRANS64 P0, [R0+URZ], R2 ;  /* 0x00000002000085a7 */ /* 0x000ea400080010ff */
[----:B--2---:R-:W-:Y:S05]  /*b890*/  @!P0 BRA `(.L_x_209) ;  /* 0xfffffffc00f08947 */ /* 0x004fea000383ffff */
[----:B------:R-:W-:Y:S05]  /*b8a0*/  BRA `(.L_x_210) ;  /* 0xffffff8800147947 */ /* 0x000fea000383ffff */
.L_x_62:
[----:B------:R-:W-:-:S07]  /*b8b0*/  MOV R0, UR5 ;  /* 0x0000000500007c02 */ /* 0x000fce0008000f00 */
.L_x_211:
[----:B-1----:R1:W2:Y:S02]  /*b8c0*/  SYNCS.PHASECHK.TRANS64.TRYWAIT P0, [R0+URZ], R2 ;  /* 0x00000002000075a7 */ /* 0x0022a400080011ff */
[----:B--2---:R-:W-:Y:S05]  /*b8d0*/  @!P0 NANOSLEEP.SYNCS 0x989680 ;  /* 0x009896800000895d */ /* 0x004fea0003900000 */
[----:B------:R-:W2:Y:S02]  /*b8e0*/  @!P0 SYNCS.PHASECHK.TRANS64 P0, [R0+URZ], R2 ;  /* 0x00000002000085a7 */ /* 0x000ea400080010ff */
[----:B--2---:R-:W-:Y:S05]  /*b8f0*/  @!P0 BRA `(.L_x_211) ;  /* 0xfffffffc00f08947 */ /* 0x004fea000383ffff */
[----:B------:R-:W-:Y:S05]  /*b900*/  BRA `(.L_x_212) ;  /* 0xffffff8800247947 */ /* 0x000fea000383ffff */
.L_x_63:
[----:B------:R-:W-:-:S07]  /*b910*/  MOV R0, UR5 ;  /* 0x0000000500007c02 */ /* 0x000fce0008000f00 */
.L_x_213:
[----:B-1----:R1:W2:Y:S02]  /*b920*/  SYNCS.PHASECHK.TRANS64.TRYWAIT P0, [R0+URZ], R2 ;  /* 0x00000002000075a7 */ /* 0x0022a400080011ff */
[----:B--2---:R-:W-:Y:S05]  /*b930*/  @!P0 NANOSLEEP.SYNCS 0x989680 ;  /* 0x009896800000895d */ /* 0x004fea0003900000 */
[----:B------:R-:W2:Y:S02]  /*b940*/  @!P0 SYNCS.PHASECHK.TRANS64 P0, [R0+URZ], R2 ;  /* 0x00000002000085a7 */ /* 0x000ea400080010ff */
[----:B--2---:R-:W-:Y:S05]  /*b950*/  @!P0 BRA `(.L_x_213) ;  /* 0xfffffffc00f08947 */ /* 0x004fea000383ffff */
[----:B------:R-:W-:Y:S05]  /*b960*/  BRA `(.L_x_214) ;  /* 0xffffff8800347947 */ /* 0x000fea000383ffff */
.L_x_64:
[----:B------:R-:W-:-:S07]  /*b970*/  MOV R0, UR5 ;  /* 0x0000000500007c02 */ /* 0x000fce0008000f00 */
.L_x_215:
[----:B-1----:R1:W2:Y:S02]  /*b980*/  SYNCS.PHASECHK.TRANS64.TRYWAIT P0, [R0+URZ], R2 ;  /* 0x00000002000075a7 */ /* 0x0022a400080011ff */
[----:B--2---:R-:W-:Y:S05]  /*b990*/  @!P0 NANOSLEEP.SYNCS 0x989680 ;  /* 0x009896800000895d */ /* 0x004fea0003900000 */
[----:B------:R-:W2:Y:S02]  /*b9a0*/  @!P0 SYNCS.PHASECHK.TRANS64 P0, [R0+URZ], R2 ;  /* 0x00000002000085a7 */ /* 0x000ea400080010ff */
[----:B--2---:R-:W-:Y:S05]  /*b9b0*/  @!P0 BRA `(.L_x_215) ;  /* 0xfffffffc00f08947 */ /* 0x004fea000383ffff */
[----:B------:R-:W-:Y:S05]  /*b9c0*/  BRA `(.L_x_216) ;  /* 0xffffff8800447947 */ /* 0x000fea000383ffff */
.L_x_65:
[----:B------:R-:W-:-:S07]  /*b9d0*/  MOV R0, UR5 ;  /* 0x0000000500007c02 */ /* 0x000fce0008000f00 */
.L_x_217:
[----:B-1----:R1:W2:Y:S02]  /*b9e0*/  SYNCS.PHASECHK.TRANS64.TRYWAIT P0, [R0+URZ], R2 ;  /* 0x00000002000075a7 */ /* 0x0022a400080011ff */
[----:B--2---:R-:W-:Y:S05]  /*b9f0*/  @!P0 NANOSLEEP.SYNCS 0x989680 ;  /* 0x009896800000895d */ /* 0x004fea0003900000 */
[----:B------:R-:W2:Y:S02]  /*ba00*/  @!P0 SYNCS.PHASECHK.TRANS64 P0, [R0+URZ], R2 ;  /* 0x00000002000085a7 */ /* 0x000ea400080010ff */
[----:B--2---:R-:W-:Y:S05]  /*ba10*/  @!P0 BRA `(.L_x_217) ;  /* 0xfffffffc00f08947 */ /* 0x004fea000383ffff */
[----:B------:R-:W-:Y:S05]  /*ba20*/  BRA `(.L_x_218) ;  /* 0xffffff8800547947 */ /* 0x000fea000383ffff */
.L_x_68:
[----:B------:R-:W-:-:S07]  /*ba30*/  MOV R4, UR4 ;  /* 0x0000000400047c02 */ /* 0x000fce0008000f00 */
.L_x_219:
[----:B--2---:R2:W3:Y:S02]  /*ba40*/  SYNCS.PHASECHK.TRANS64.TRYWAIT P1, [R4+URZ+0x1f8], R6 ;  /* 0x0001f806040075a7 */ /* 0x0044e400080211ff */
[----:B---3--:R-:W-:Y:S05]  /*ba50*/  @!P1 NANOSLEEP.SYNCS 0x989680 ;  /* 0x009896800000995d */ /* 0x008fea0003900000 */
[----:B------:R-:W3:Y:S02]  /*ba60*/  @!P1 SYNCS.PHASECHK.TRANS64 P1, [R4+URZ+0x1f8], R6 ;  /* 0x0001f806040095a7 */ /* 0x000ee400080210ff */
[----:B---3--:R-:W-:Y:S05]  /*ba70*/  @!P1 BRA `(.L_x_219) ;  /* 0xfffffffc00f09947 */ /* 0x008fea000383ffff */
[----:B------:R-:W-:Y:S05]  /*ba80*/  BRA `(.L_x_220) ;  /* 0xffffff8800c47947 */ /* 0x000fea000383ffff */
.L_x_69:
[----:B--2---:R-:W-:-:S07]  /*ba90*/  MOV R4, UR4 ;  /* 0x0000000400047c02 */ /* 0x004fce0008000f00 */
.L_x_221:
[----:B--2---:R2:W3:Y:S02]  /*baa0*/  SYNCS.PHASECHK.TRANS64.TRYWAIT P1, [R4+URZ+0x1f0], R5 ;  /* 0x0001f005040075a7 */ /* 0x0044e400080211ff */
[----:B---3--:R-:W-:Y:S05]  /*bab0*/  @!P1 NANOSLEEP.SYNCS 0x989680 ;  /* 0x009896800000995d */ /* 0x008fea0003900000 */
[----:B------:R-:W3:Y:S02]  /*bac0*/  @!P1 SYNCS.PHASECHK.TRANS64 P1, [R4+URZ+0x1f0], R5 ;  /* 0x0001f005040095a7 */ /* 0x000ee400080210ff */
[----:B---3--:R-:W-:Y:S05]  /*bad0*/  @!P1 BRA `(.L_x_221) ;  /* 0xfffffffc00f09947 */ /* 0x008fea000383ffff */
[----:B------:R-:W-:Y:S05]  /*bae0*/  BRA `(.L_x_222) ;  /* 0xffffff8800cc7947 */ /* 0x000fea000383ffff */
.L_x_79:
[----:B--2---:R-:W-:-:S04]  /*baf0*/  MOV R5, UR5 ;  /* 0x0000000500057c02 */ /* 0x004fc80008000f00 */
[----:B------:R2:W3:Y:S03]  /*bb00*/  SYNCS.PHASECHK.TRANS64.TRYWAIT P0, [R5+URZ+0x8], R6 ;  /* 0x00000806050075a7 */ /* 0x0004e600080011ff */
[----:B---3--:R-:W-:Y:S05]  /*bb10*/  @!P0 NANOSLEEP.SYNCS 0x989680 ;  /* 0x009896800000895d */ /* 0x008fea0003900000 */
[----:B------:R-:W3:Y:S02]  /*bb20*/  @!P0 SYNCS.PHASECHK.TRANS64 P0, [R5+URZ+0x8], R6 ;  /* 0x00000806050085a7 */ /* 0x000ee400080010ff */
[----:B---3--:R-:W-:Y:S05]  /*bb30*/  @!P0 BRA `(.L_x_79) ;  /* 0xfffffffc00ec8947 */ /* 0x008fea000383ffff */
[----:B------:R-:W-:Y:S05]  /*bb40*/  BRA `(.L_x_78) ;  /* 0xffffff8c00987947 */ /* 0x000fea000383ffff */
.L_x_81:
[----:B------:R-:W-:Y:S01]  /*bb50*/  BSSY B0, `(.L_x_223) ;  /* 0x0000006000007945 */ /* 0x000fe20003800000 */
[----:B------:R-:W-:-:S07]  /*bb60*/  MOV R15, 0xffffffff ;  /* 0xffffffff000f7802 */ /* 0x000fce0000000f00 */
[----:B-12--5:R-:W-:Y:S05]  /*bb70*/  WARPSYNC.COLLECTIVE R15, `(.L_x_224) ;  /* 0x000000000f0c7348 */ /* 0x026fea0003c00000 */
[----:B------:R-:W-:Y:S02]  /*bb80*/  ELECT P6, UR79, PT ;  /* 0x00000000004f782f */ /* 0x000fe400038c0000 */
[----:B------:R-:W-:Y:S01]  /*bb90*/  MOV R14, UR79 ;  /* 0x0000004f000e7c02 */ /* 0x000fe20008000f00 */
[----:B-12--5:R-:W-:Y:S10]  /*bba0*/  ENDCOLLECTIVE ;  /* 0x000000000000791b */ /* 0x026ff40003800000 */
.L_x_224:
[----:B------:R-:W-:Y:S05]  /*bbb0*/  BSYNC B0 ;  /* 0x0000000000007941 */ /* 0x000fea0003800000 */
.L_x_223:
[----:B------:R-:W-:Y:S05]  /*bbc0*/  BRA `(.L_x_225) ;  /* 0xffffff8c00c87947 */ /* 0x000fea000383ffff */
.L_x_83:
[----:B--2---:R-:W-:-:S04]  /*bbd0*/  MOV R3, UR5 ;  /* 0x0000000500037c02 */ /* 0x004fc80008000f00 */
[----:B------:R2:W3:Y:S03]  /*bbe0*/  SYNCS.PHASECHK.TRANS64.TRYWAIT P0, [R3+URZ+0x8], R4 ;  /* 0x00000804030075a7 */ /* 0x0004e600080011ff */
[----:B---3--:R-:W-:Y:S05]  /*bbf0*/  @!P0 NANOSLEEP.SYNCS 0x989680 ;  /* 0x009896800000895d */ /* 0x008fea0003900000 */
[----:B------:R-:W3:Y:S02]  /*bc00*/  @!P0 SYNCS.PHASECHK.TRANS64 P0, [R3+URZ+0x8], R4 ;  /* 0x00000804030085a7 */ /* 0x000ee400080010ff */
[----:B---3--:R-:W-:Y:S05]  /*bc10*/  @!P0 BRA `(.L_x_83) ;  /* 0xfffffffc00ec8947 */ /* 0x008fea000383ffff */
[----:B------:R-:W-:Y:S05]  /*bc20*/  BRA `(.L_x_82) ;  /* 0xffffff8c00cc7947 */ /* 0x000fea000383ffff */
.L_x_84:
[----:B------:R-:W-:-:S07]  /*bc30*/  MOV R0, UR18 ;  /* 0x0000001200007c02 */ /* 0x000fce0008000f00 */
.L_x_226:
[----:B--2---:R2:W3:Y:S02]  /*bc40*/  SYNCS.PHASECHK.TRANS64.TRYWAIT P0, [R0+URZ+0x1f0], R2 ;  /* 0x0001f002000075a7 */ /* 0x0044e400080011ff */
[----:B---3--:R-:W-:Y:S05]  /*bc50*/  @!P0 NANOSLEEP.SYNCS 0x989680 ;  /* 0x009896800000895d */ /* 0x008fea0003900000 */
[----:B------:R-:W3:Y:S02]  /*bc60*/  @!P0 SYNCS.PHASECHK.TRANS64 P0, [R0+URZ+0x1f0], R2 ;  /* 0x0001f002000085a7 */ /* 0x000ee400080010ff */
[----:B---3--:R-:W-:Y:S05]  /*bc70*/  @!P0 BRA `(.L_x_226) ;  /* 0xfffffffc00f08947 */ /* 0x008fea000383ffff */
[----:B------:R-:W-:Y:S05]  /*bc80*/  BRA `(.L_x_227) ;  /* 0xffffff9000a87947 */ /* 0x000fea000383ffff */
.L_x_86:
[----:B------:R-:W-:-:S07]  /*bc90*/  MOV R0, UR23 ;  /* 0x0000001700007c02 */ /* 0x000fce0008000f00 */
.L_x_228:
[----:B--2---:R2:W3:Y:S02]  /*bca0*/  SYNCS.PHASECHK.TRANS64.TRYWAIT P0, [R0+URZ+0x210], R2 ;  /* 0x00021002000075a7 */ /* 0x0044e400080011ff */
[----:B---3--:R-:W-:Y:S05]  /*bcb0*/  @!P0 NANOSLEEP.SYNCS 0x989680 ;  /* 0x009896800000895d */ /* 0x008fea0003900000 */
[----:B------:R-:W3:Y:S02]  /*bcc0*/  @!P0 SYNCS.PHASECHK.TRANS64 P0, [R0+URZ+0x210], R2 ;  /* 0x00021002000085a7 */ /* 0x000ee400080010ff */
[----:B---3--:R-:W-:Y:S05]  /*bcd0*/  @!P0 BRA `(.L_x_228) ;  /* 0xfffffffc00f08947 */ /* 0x008fea000383ffff */
[----:B------:R-:W-:Y:S05]  /*bce0*/  BRA `(.L_x_85) ;  /* 0xffffff9000c47947 */ /* 0x000fea000383ffff */
.L_x_90:
[----:B--2---:R-:W-:Y:S07]  /*bcf0*/  MOV R0, UR10 ;  /* 0x0000000a00007c02 */ /* 0x004fee0008000f00 */
.L_x_229:
[----:B--2---:R2:W3:Y:S02]  /*bd00*/  SYNCS.PHASECHK.TRANS64.TRYWAIT P0, [R0+URZ], R8 ;  /* 0x00000008000075a7 */ /* 0x0044e400080011ff */
[----:B---3--:R-:W-:Y:S05]  /*bd10*/  @!P0 NANOSLEEP.SYNCS 0x989680 ;  /* 0x009896800000895d */ /* 0x008fea0003900000 */
[----:B------:R-:W3:Y:S02]  /*bd20*/  @!P0 SYNCS.PHASECHK.TRANS64 P0, [R0+URZ], R8 ;  /* 0x00000008000085a7 */ /* 0x000ee400080010ff */
[----:B---3--:R-:W-:Y:S05]  /*bd30*/  @!P0 BRA `(.L_x_229) ;  /* 0xfffffffc00f08947 */ /* 0x008fea000383ffff */
[----:B------:R-:W-:Y:S05]  /*bd40*/  BRA `(.L_x_89) ;  /* 0xffffff9000fc7947 */ /* 0x000fea000383ffff */
.L_x_94:
[----:B-1----:R-:W-:-:S07]  /*bd50*/  MOV R0, UR4 ;  /* 0x0000000400007c02 */ /* 0x002fce0008000f00 */
.L_x_230:
[----:B-1----:R1:W2:Y:S02]  /*bd60*/  SYNCS.PHASECHK.TRANS64.TRYWAIT P0, [R0+URZ], R2 ;  /* 0x00000002000075a7 */ /* 0x0022a400080011ff */
[----:B--2---:R-:W-:Y:S05]  /*bd70*/  @!P0 NANOSLEEP.SYNCS 0x989680 ;  /* 0x009896800000895d */ /* 0x004fea0003900000 */
[----:B------:R-:W2:Y:S02]  /*bd80*/  @!P0 SYNCS.PHASECHK.TRANS64 P0, [R0+URZ], R2 ;  /* 0x00000002000085a7 */ /* 0x000ea400080010ff */
[----:B--2---:R-:W-:Y:S05]  /*bd90*/  @!P0 BRA `(.L_x_230) ;  /* 0xfffffffc00f08947 */ /* 0x004fea000383ffff */
[----:B------:R-:W-:Y:S05]  /*bda0*/  BRA `(.L_x_231) ;  /* 0xffffff9400cc7947 */ /* 0x000fea000383ffff */
.L_x_97:
[----:B------:R-:W-:-:S07]  /*bdb0*/  MOV R0, UR18 ;  /* 0x0000001200007c02 */ /* 0x000fce0008000f00 */
.L_x_232:
[----:B-1----:R1:W2:Y:S02]  /*bdc0*/  SYNCS.PHASECHK.TRANS64.TRYWAIT P1, [R0+URZ+0x220], R2 ;  /* 0x00022002000075a7 */ /* 0x0022a400080211ff */
[----:B--2---:R-:W-:Y:S05]  /*bdd0*/  @!P1 NANOSLEEP.SYNCS 0x989680 ;  /* 0x009896800000995d */ /* 0x004fea0003900000 */
[----:B------:R-:W2:Y:S02]  /*bde0*/  @!P1 SYNCS.PHASECHK.TRANS64 P1, [R0+URZ+0x220], R2 ;  /* 0x00022002000095a7 */ /* 0x000ea400080210ff */
[----:B--2---:R-:W-:Y:S05]  /*bdf0*/  @!P1 BRA `(.L_x_232) ;  /* 0xfffffffc00f09947 */ /* 0x004fea000383ffff */
[----:B------:R-:W-:Y:S05]  /*be00*/  BRA `(.L_x_233) ;  /* 0xffffff9800187947 */ /* 0x000fea000383ffff */
.L_x_102:
[----:B------:R-:W-:Y:S07]  /*be10*/  MOV R0, UR42 ;  /* 0x0000002a00007c02 */ /* 0x000fee0008000f00 */
.L_x_234:
[----:B-1----:R1:W2:Y:S02]  /*be20*/  SYNCS.PHASECHK.TRANS64.TRYWAIT P0, [R0+URZ+0x1f0], R3 ;  /* 0x0001f003000075a7 */ /* 0x0022a400080011ff */
[----:B--2---:R-:W-:Y:S05]  /*be30*/  @!P0 NANOSLEEP.SYNCS 0x989680 ;  /* 0x009896800000895d */ /* 0x004fea0003900000 */
[----:B------:R-:W2:Y:S02]  /*be40*/  @!P0 SYNCS.PHASECHK.TRANS64 P0, [R0+URZ+0x1f0], R3 ;  /* 0x0001f003000085a7 */ /* 0x000ea400080010ff */
[----:B--2---:R-:W-:Y:S05]  /*be50*/  @!P0 BRA `(.L_x_234) ;  /* 0xfffffffc00f08947 */ /* 0x004fea000383ffff */
[----:B------:R-:W-:Y:S05]  /*be60*/  BRA `(.L_x_235) ;  /* 0xffffff9c00f87947 */ /* 0x000fea000383ffff */
.L_x_105:
[----:B------:R-:W-:Y:S07]  /*be70*/  MOV R3, UR42 ;  /* 0x0000002a00037c02 */ /* 0x000fee0008000f00 */
.L_x_236:
[----:B-1----:R1:W2:Y:S02]  /*be80*/  SYNCS.PHASECHK.TRANS64.TRYWAIT P1, [R3+URZ+0x1e8], R8 ;  /* 0x0001e808030075a7 */ /* 0x0022a400080211ff */
[----:B--2---:R-:W-:Y:S05]  /*be90*/  @!P1 NANOSLEEP.SYNCS 0x989680 ;  /* 0x009896800000995d */ /* 0x004fea0003900000 */
[----:B------:R-:W2:Y:S02]  /*bea0*/  @!P1 SYNCS.PHASECHK.TRANS64 P1, [R3+URZ+0x1e8], R8 ;  /* 0x0001e808030095a7 */ /* 0x000ea400080210ff */
[----:B--2---:R-:W-:Y:S05]  /*beb0*/  @!P1 BRA `(.L_x_236) ;  /* 0xfffffffc00f09947 */ /* 0x004fea000383ffff */
[----:B------:R-:W-:Y:S05]  /*bec0*/  BRA `(.L_x_104) ;  /* 0xffffffa400547947 */ /* 0x000fea000383ffff */
.L_x_108:
[----:B------:R-:W-:Y:S07]  /*bed0*/  MOV R0, UR42 ;  /* 0x0000002a00007c02 */ /* 0x000fee0008000f00 */
.L_x_237:
[----:B-1----:R1:W2:Y:S02]  /*bee0*/  SYNCS.PHASECHK.TRANS64.TRYWAIT P1, [R0+URZ+0x1c0], R8 ;  /* 0x0001c008000075a7 */ /* 0x0022a400080211ff */
[----:B--2---:R-:W-:Y:S05]  /*bef0*/  @!P1 NANOSLEEP.SYNCS 0x989680 ;  /* 0x009896800000995d */ /* 0x004fea0003900000 */
[----:B------:R-:W2:Y:S02]  /*bf00*/  @!P1 SYNCS.PHASECHK.TRANS64 P1, [R0+URZ+0x1c0], R8 ;  /* 0x0001c008000095a7 */ /* 0x000ea400080210ff */
[----:B--2---:R-:W-:Y:S05]  /*bf10*/  @!P1 BRA `(.L_x_237) ;  /* 0xfffffffc00f09947 */ /* 0x004fea000383ffff */
[----:B------:R-:W-:Y:S05]  /*bf20*/  BRA `(.L_x_238) ;  /* 0xffffffa800c47947 */ /* 0x000fea000383ffff */
.L_x_109:
[----:B------:R-:W-:Y:S07]  /*bf30*/  MOV R0, UR42 ;  /* 0x0000002a00007c02 */ /* 0x000fee0008000f00 */
.L_x_239:
[----:B-1----:R1:W2:Y:S02]  /*bf40*/  SYNCS.PHASECHK.TRANS64.TRYWAIT P1, [R0+URZ+0x1c8], R8 ;  /* 0x0001c808000075a7 */ /* 0x0022a400080211ff */
[----:B--2---:R-:W-:Y:S05]  /*bf50*/  @!P1 NANOSLEEP.SYNCS 0x989680 ;  /* 0x009896800000995d */ /* 0x004fea0003900000 */
[----:B------:R-:W2:Y:S02]  /*bf60*/  @!P1 SYNCS.PHASECHK.TRANS64 P1, [R0+URZ+0x1c8], R8 ;  /* 0x0001c808000095a7 */ /* 0x000ea400080210ff */
[----:B--2---:R-:W-:Y:S05]  /*bf70*/  @!P1 BRA `(.L_x_239) ;  /* 0xfffffffc00f09947 */ /* 0x004fea000383ffff */
[----:B------:R-:W-:Y:S05]  /*bf80*/  BRA `(.L_x_240) ;  /* 0xffffffac00207947 */ /* 0x000fea000383ffff */
.L_x_110:
[----:B------:R-:W-:Y:S07]  /*bf90*/  MOV R0, UR42 ;  /* 0x0000002a00007c02 */ /* 0x000fee0008000f00 */
.L_x_241:
[----:B-1----:R1:W2:Y:S02]  /*bfa0*/  SYNCS.PHASECHK.TRANS64.TRYWAIT P1, [R0+URZ+0x1d0], R8 ;  /* 0x0001d008000075a7 */ /* 0x0022a400080211ff */
[----:B--2---:R-:W-:Y:S05]  /*bfb0*/  @!P1 NANOSLEEP.SYNCS 0x989680 ;  /* 0x009896800000995d */ /* 0x004fea0003900000 */
[----:B------:R-:W2:Y:S02]  /*bfc0*/  @!P1 SYNCS.PHASECHK.TRANS64 P1, [R0+URZ+0x1d0], R8 ;  /* 0x0001d008000095a7 */ /* 0x000ea400080210ff */
[----:B--2---:R-:W-:Y:S05]  /*bfd0*/  @!P1 BRA `(.L_x_241) ;  /* 0xfffffffc00f09947 */ /* 0x004fea000383ffff */
[----:B------:R-:W-:Y:S05]  /*bfe0*/  BRA `(.L_x_242) ;  /* 0xffffffac00807947 */ /* 0x000fea000383ffff */
.L_x_111:
[----:B------:R-:W-:Y:S07]  /*bff0*/  MOV R0, UR42 ;  /* 0x0000002a00007c02 */ /* 0x000fee0008000f00 */
.L_x_243:
[----:B-1----:R1:W2:Y:S02]  /*c000*/  SYNCS.PHASECHK.TRANS64.TRYWAIT P0, [R0+URZ+0x1d8], R8 ;  /* 0x0001d808000075a7 */ /* 0x0022a400080011ff */
[----:B--2---:R-:W-:Y:S05]  /*c010*/  @!P0 NANOSLEEP.SYNCS 0x989680 ;  /* 0x009896800000895d */ /* 0x004fea0003900000 */
[----:B------:R-:W2:Y:S02]  /*c020*/  @!P0 SYNCS.PHASECHK.TRANS64 P0, [R0+URZ+0x1d8], R8 ;  /* 0x0001d808000085a7 */ /* 0x000ea400080010ff */
[----:B--2---:R-:W-:Y:S05]  /*c030*/  @!P0 BRA `(.L_x_243) ;  /* 0xfffffffc00f08947 */ /* 0x004fea000383ffff */
[----:B------:R-:W-:Y:S05]  /*c040*/  BRA `(.L_x_244) ;  /* 0xffffffac00ec7947 */ /* 0x000fea000383ffff */
.L_x_113:
[----:B------:R-:W-:-:S07]  /*c050*/  MOV R0, UR42 ;  /* 0x0000002a00007c02 */ /* 0x000fce0008000f00 */
.L_x_245:
[----:B-1----:R1:W2:Y:S02]  /*c060*/  SYNCS.PHASECHK.TRANS64.TRYWAIT P0, [R0+URZ+0x1c0], R2 ;  /* 0x0001c002000075a7 */ /* 0x0022a400080011ff */
[----:B--2---:R-:W-:Y:S05]  /*c070*/  @!P0 NANOSLEEP.SYNCS 0x989680 ;  /* 0x009896800000895d */ /* 0x004fea0003900000 */
[----:B------:R-:W2:Y:S02]  /*c080*/  @!P0 SYNCS.PHASECHK.TRANS64 P0, [R0+URZ+0x1c0], R2 ;  /* 0x0001c002000085a7 */ /* 0x000ea400080010ff */
[----:B--2---:R-:W-:Y:S05]  /*c090*/  @!P0 BRA `(.L_x_245) ;  /* 0xfffffffc00f08947 */ /* 0x004fea000383ffff */
[----:B------:R-:W-:Y:S05]  /*c0a0*/  BRA `(.L_x_246) ;  /* 0xffffffb000747947 */ /* 0x000fea000383ffff */
.L_x_114:
[----:B-1----:R-:W-:-:S07]  /*c0b0*/  MOV R0, UR42 ;  /* 0x0000002a00007c02 */ /* 0x002fce0008000f00 */
.L_x_247:
[----:B-1----:R1:W2:Y:S02]  /*c0c0*/  SYNCS.PHASECHK.TRANS64.TRYWAIT P0, [R0+URZ+0x1c8], R2 ;  /* 0x0001c802000075a7 */ /* 0x0022a400080011ff */
[----:B--2---:R-:W-:Y:S05]  /*c0d0*/  @!P0 NANOSLEEP.SYNCS 0x989680 ;  /* 0x009896800000895d */ /* 0x004fea0003900000 */
[----:B------:R-:W2:Y:S02]  /*c0e0*/  @!P0 SYNCS.PHASECHK.TRANS64 P0, [R0+URZ+0x1c8], R2 ;  /* 0x0001c802000085a7 */ /* 0x000ea400080010ff */
[----:B--2---:R-:W-:Y:S05]  /*c0f0*/  @!P0 BRA `(.L_x_247) ;  /* 0xfffffffc00f08947 */ /* 0x004fea000383ffff */
[----:B------:R-:W-:Y:S05]  /*c100*/  BRA `(.L_x_248) ;  /* 0xffffffb000647947 */ /* 0x000fea000383ffff */
.L_x_115:
[----:B-1----:R-:W-:-:S07]  /*c110*/  MOV R0, UR42 ;  /* 0x0000002a00007c02 */ /* 0x002fce0008000f00 */
.L_x_249:
[----:B-1----:R1:W2:Y:S02]  /*c120*/  SYNCS.PHASECHK.TRANS64.TRYWAIT P0, [R0+URZ+0x1d0], R2 ;  /* 0x0001d002000075a7 */ /* 0x0022a400080011ff */
[----:B--2---:R-:W-:Y:S05]  /*c130*/  @!P0 NANOSLEEP.SYNCS 0x989680 ;  /* 0x009896800000895d */ /* 0x004fea0003900000 */
[----:B------:R-:W2:Y:S02]  /*c140*/  @!P0 SYNCS.PHASECHK.TRANS64 P0, [R0+URZ+0x1d0], R2 ;  /* 0x0001d002000085a7 */ /* 0x000ea400080010ff */
[----:B--2---:R-:W-:Y:S05]  /*c150*/  @!P0 BRA `(.L_x_249) ;  /* 0xfffffffc00f08947 */ /* 0x004fea000383ffff */
[----:B------:R-:W-:Y:S05]  /*c160*/  BRA `(.L_x_250) ;  /* 0xffffffb000547947 */ /* 0x000fea000383ffff */
.L_x_117:
[----:B------:R-:W-:Y:S07]  /*c170*/  MOV R0, UR50 ;  /* 0x0000003200007c02 */ /* 0x000fee0008000f00 */
.L_x_251:
[----:B-1----:R1:W2:Y:S02]  /*c180*/  SYNCS.PHASECHK.TRANS64.TRYWAIT P0, [R0+URZ+0x1f0], R2 ;  /* 0x0001f002000075a7 */ /* 0x0022a400080011ff */
[----:B--2---:R-:W-:Y:S05]  /*c190*/  @!P0 NANOSLEEP.SYNCS 0x989680 ;  /* 0x009896800000895d */ /* 0x004fea0003900000 */
[----:B------:R-:W2:Y:S02]  /*c1a0*/  @!P0 SYNCS.PHASECHK.TRANS64 P0, [R0+URZ+0x1f0], R2 ;  /* 0x0001f002000085a7 */ /* 0x000ea400080010ff */
[----:B--2---:R-:W-:Y:S05]  /*c1b0*/  @!P0 BRA `(.L_x_251) ;  /* 0xfffffffc00f08947 */ /* 0x004fea000383ffff */
[----:B------:R-:W-:Y:S05]  /*c1c0*/  BRA `(.L_x_252) ;  /* 0xffffffb400247947 */ /* 0x000fea000383ffff */
.L_x_128:
[----:B-1----:R-:W-:Y:S04]  /*c1d0*/  MOV R2, UR50 ;  /* 0x0000003200027c02 */ /* 0x002fe80008000f00 */
[----:B------:R1:W3:Y:S03]  /*c1e0*/  SYNCS.PHASECHK.TRANS64.TRYWAIT P0, [R2+URZ+0x1a0], R3 ;  /* 0x0001a003020075a7 */ /* 0x0002e600080011ff */
[----:B---3--:R-:W-:Y:S05]  /*c1f0*/  @!P0 NANOSLEEP.SYNCS 0x989680 ;  /* 0x009896800000895d */ /* 0x008fea0003900000 */
[----:B------:R-:W3:Y:S02]  /*c200*/  @!P0 SYNCS.PHASECHK.TRANS64 P0, [R2+URZ+0x1a0], R3 ;  /* 0x0001a003020085a7 */ /* 0x000ee400080010ff */
[----:B---3--:R-:W-:Y:S05]  /*c210*/  @!P0 BRA `(.L_x_128) ;  /* 0xfffffffc00ec8947 */ /* 0x008fea000383ffff */
[----:B------:R-:W-:Y:S05]  /*c220*/  BRA `(.L_x_127) ;  /* 0xffffffc800107947 */ /* 0x000fea000383ffff */
.L_x_130:
[----:B-1----:R1:W4:Y:S02]  /*c230*/  SYNCS.PHASECHK.TRANS64.TRYWAIT P1, [R62+URZ+0x200], R0 ;  /* 0x000200003e0075a7 */ /* 0x00232400080211ff */
[----:B----4-:R-:W-:Y:S05]  /*c240*/  @!P1 NANOSLEEP.SYNCS 0x989680 ;  /* 0x009896800000995d */ /* 0x010fea0003900000 */
[----:B------:R-:W4:Y:S02]  /*c250*/  @!P1 SYNCS.PHASECHK.TRANS64 P1, [R62+URZ+0x200], R0 ;  /* 0x000200003e0095a7 */ /* 0x000f2400080210ff */
[----:B----4-:R-:W-:Y:S05]  /*c260*/  @!P1 BRA `(.L_x_130) ;  /* 0xfffffffc00f09947 */ /* 0x010fea000383ffff */
[----:B------:R-:W-:Y:S05]  /*c270*/  BRA `(.L_x_129) ;  /* 0xffffffc800287947 */ /* 0x000fea000383ffff */
.L_x_139:
[----:B--2---:R2:W3:Y:S02]  /*c280*/  SYNCS.PHASECHK.TRANS64.TRYWAIT P1, [R4+URZ+0x1a0], R0 ;  /* 0x0001a000040075a7 */ /* 0x0044e400080211ff */
[----:B---3--:R-:W-:Y:S05]  /*c290*/  @!P1 NANOSLEEP.SYNCS 0x989680 ;  /* 0x009896800000995d */ /* 0x008fea0003900000 */
[----:B------:R-:W3:Y:S02]  /*c2a0*/  @!P1 SYNCS.PHASECHK.TRANS64 P1, [R4+URZ+0x1a0], R0 ;  /* 0x0001a000040095a7 */ /* 0x000ee400080210ff */
[----:B---3--:R-:W-:Y:S05]  /*c2b0*/  @!P1 BRA `(.L_x_139) ;  /* 0xfffffffc00f09947 */ /* 0x008fea000383ffff */
[----:B------:R-:W-:Y:S05]  /*c2c0*/  BRA `(.L_x_138) ;  /* 0xffffffd000407947 */ /* 0x000fea000383ffff */
.L_x_147:
[----:B--2---:R2:W3:Y:S02]  /*c2d0*/  SYNCS.PHASECHK.TRANS64.TRYWAIT P1, [R2+URZ+0x1a0], R4 ;  /* 0x0001a004020075a7 */ /* 0x0044e400080211ff */
[----:B---3--:R-:W-:Y:S05]  /*c2e0*/  @!P1 NANOSLEEP.SYNCS 0x989680 ;  /* 0x009896800000995d */ /* 0x008fea0003900000 */
[----:B------:R-:W3:Y:S02]  /*c2f0*/  @!P1 SYNCS.PHASECHK.TRANS64 P1, [R2+URZ+0x1a0], R4 ;  /* 0x0001a004020095a7 */ /* 0x000ee400080210ff */
[----:B---3--:R-:W-:Y:S05]  /*c300*/  @!P1 BRA `(.L_x_147) ;  /* 0xfffffffc00f09947 */ /* 0x008fea000383ffff */
[----:B------:R-:W-:Y:S05]  /*c310*/  BRA `(.L_x_146) ;  /* 0xffffffd800587947 */ /* 0x000fea000383ffff */
.L_x_155:
[----:B--2---:R2:W3:Y:S02]  /*c320*/  SYNCS.PHASECHK.TRANS64.TRYWAIT P1, [R3+URZ+0x1a0], R0 ;  /* 0x0001a000030075a7 */ /* 0x0044e400080211ff */
[----:B---3--:R-:W-:Y:S05]  /*c330*/  @!P1 NANOSLEEP.SYNCS 0x989680 ;  /* 0x009896800000995d */ /* 0x008fea0003900000 */
[----:B------:R-:W3:Y:S02]  /*c340*/  @!P1 SYNCS.PHASECHK.TRANS64 P1, [R3+URZ+0x1a0], R0 ;  /* 0x0001a000030095a7 */ /* 0x000ee400080210ff */
[----:B---3--:R-:W-:Y:S05]  /*c350*/  @!P1 BRA `(.L_x_155) ;  /* 0xfffffffc00f09947 */ /* 0x008fea000383ffff */
[----:B------:R-:W-:Y:S05]  /*c360*/  BRA `(.L_x_154) ;  /* 0xffffffe0006c7947 */ /* 0x000fea000383ffff */
        .weak           $__internal_0_$__cuda_sm10x_tcgen05_guardrail_trap_col_being_dealloced_not_returned_by_alloc
        .type           $__internal_0_$__cuda_sm10x_tcgen05_guardrail_trap_col_being_dealloced_not_returned_by_alloc,@function
        .size           $__internal_0_$__cuda_sm10x_tcgen05_guardrail_trap_col_being_dealloced_not_returned_by_alloc,($__internal_1_$__cuda_sm10x_tcgen05_guardrail_trap_phase_invalid_during_alloc - $__internal_0_$__cuda_sm10x_tcgen05_guardrail_trap_col_being_dealloced_not_returned_by_alloc)
$__internal_0_$__cuda_sm10x_tcgen05_guardrail_trap_col_being_dealloced_not_returned_by_alloc:
[----:B------:R-:W-:Y:S05]  /*c370*/  BPT.TRAP 0x1 ;  /* 0x000000040000795c */ /* 0x000fea0000300000 */
[----:B------:R-:W-:-:S04]  /*c380*/  HFMA2 R3, -RZ, RZ, 0, 0 ;  /* 0x00000000ff037431 */ /* 0x000fc800000001ff */
[----:B------:R-:W-:Y:S05]  /*c390*/  RET.REL.NODEC R2 `(_ZN7cutlass13device_kernelINS_4conv6kernel13ConvUniversalINS1_16ConvProblemShapeILNS1_8OperatorE2ELi3EEENS1_10collective14CollectiveConvINS1_47MainloopSm100TmaUmmaWarpSpecializedImplicitGemmILS5_2ELi26ELi3ELi1ELi2EN4cute5tupleIJNSA_1CILi2EEENSC_ILi1EEESE_EEEEENSB_IJNSC_ILi128EEENSB_IJSH_EEENSB_IJNSC_ILi32EEEEEEEEENS_10bfloat16_tESM_NSA_8TiledMMAINSA_8MMA_AtomIJNSA_26SM100_MMA_F16BF16_2x1SM_SSISM_SM_fLi128ELi128ELNSA_4UMMA5MajorE1ELSR_1ELNSQ_7ScaleInE0ELSS_0EEEEEENSA_6LayoutINSB_IJSE_SE_SE_EEENSB_IJNSC_ILi0EEESX_SX_EEEEENSB_IJNSA_10UnderscoreES10_S10_EEEEENS7_6detail27Sm100ImplicitGemmTileTraitsINSA_18SM100_TMA_2SM_LOADENSA_14ComposedLayoutINSA_7SwizzleILi3ELi4ELi3EEENSA_18smem_ptr_flag_bitsILi16EEENSV_INSB_IJNSC_ILi64EEENSC_ILi8EEEEEENSB_IJSE_S1B_EEEEEEEvEENS14_INSA_25SM100_TMA_2SM_LOAD_IM2COLES1G_vEEEENS_8epilogue10collective18CollectiveEpilogueINS1L_23Sm100TmaWarpSpecializedILi4ELi2ELi16ELb1ELb0EEEJNSB_IJS1B_SI_SK_EEENSB_IJNSV_IS1B_SE_EENSV_INSB_IJNSC_ILi16EEESD_EEES1E_EEEEESM_NSB_IJlNSB_IJSE_lllEEESX_EEESM_S1X_NS1L_6fusion15FusionCallbacksIS1P_NS1Y_17LinearCombinationISM_fSM_fLNS_15FloatRoundStyleE2EEES1Q_S1V_JEEENSA_5SM1004TMEM4LOAD26SM100_TMEM_LOAD_32dp32b16xENSA_13SM90_TMA_LOADENS16_INS17_ILi1ELi4ELi3EEES1A_NSV_INSB_IJS1C_S1S_EEENSB_IJS1S_SE_EEEEEEENSA_39AutoVectorizingCopyWithAssumedAlignmentILi128EEENSA_14SM90_TMA_STOREES2D_S2F_S2F_EEEvvEEEEvNT_6ParamsE) ;  /* 0xffffff3c02187950 */ /* 0x000fea0003c3ffff */
        .weak           $__internal_1_$__cuda_sm10x_tcgen05_guardrail_trap_phase_invalid_during_alloc
        .type           $__internal_1_$__cuda_sm10x_tcgen05_guardrail_trap_phase_invalid_during_alloc,@function
        .size           $__internal_1_$__cuda_sm10x_tcgen05_guardrail_trap_phase_invalid_during_alloc,($__internal_2_$__cuda_sm10x_tcgen05_guardrail_trap_unallocated_columns_being_dealloced - $__internal_1_$__cuda_sm10x_tcgen05_guardrail_trap_phase_invalid_during_alloc)
$__internal_1_$__cuda_sm10x_tcgen05_guardrail_trap_phase_invalid_during_alloc:
[----:B------:R-:W-:Y:S05]  /*c3a0*/  BPT.TRAP 0x1 ;  /* 0x000000040000795c */ /* 0x000fea0000300000 */
[----:B------:R-:W-:-:S04]  /*c3b0*/  MOV R5, 0x0 ;  /* 0x0000000000057802 */ /* 0x000fc80000000f00 */
[----:B------:R-:W-:Y:S05]  /*c3c0*/  RET.REL.NODEC R4 `(_ZN7cutlass13device_kernelINS_4conv6kernel13ConvUniversalINS1_16ConvProblemShapeILNS1_8OperatorE2ELi3EEENS1_10collective14CollectiveConvINS1_47MainloopSm100TmaUmmaWarpSpecializedImplicitGemmILS5_2ELi26ELi3ELi1ELi2EN4cute5tupleIJNSA_1CILi2EEENSC_ILi1EEESE_EEEEENSB_IJNSC_ILi128EEENSB_IJSH_EEENSB_IJNSC_ILi32EEEEEEEEENS_10bfloat16_tESM_NSA_8TiledMMAINSA_8MMA_AtomIJNSA_26SM100_MMA_F16BF16_2x1SM_SSISM_SM_fLi128ELi128ELNSA_4UMMA5MajorE1ELSR_1ELNSQ_7ScaleInE0ELSS_0EEEEEENSA_6LayoutINSB_IJSE_SE_SE_EEENSB_IJNSC_ILi0EEESX_SX_EEEEENSB_IJNSA_10UnderscoreES10_S10_EEEEENS7_6detail27Sm100ImplicitGemmTileTraitsINSA_18SM100_TMA_2SM_LOADENSA_14ComposedLayoutINSA_7SwizzleILi3ELi4ELi3EEENSA_18smem_ptr_flag_bitsILi16EEENSV_INSB_IJNSC_ILi64EEENSC_ILi8EEEEEENSB_IJSE_S1B_EEEEEEEvEENS14_INSA_25SM100_TMA_2SM_LOAD_IM2COLES1G_vEEEENS_8epilogue10collective18CollectiveEpilogueINS1L_23Sm100TmaWarpSpecializedILi4ELi2ELi16ELb1ELb0EEEJNSB_IJS1B_SI_SK_EEENSB_IJNSV_IS1B_SE_EENSV_INSB_IJNSC_ILi16EEESD_EEES1E_EEEEESM_NSB_IJlNSB_IJSE_lllEEESX_EEESM_S1X_NS1L_6fusion15FusionCallbacksIS1P_NS1Y_17LinearCombinationISM_fSM_fLNS_15FloatRoundStyleE2EEES1Q_S1V_JEEENSA_5SM1004TMEM4LOAD26SM100_TMEM_LOAD_32dp32b16xENSA_13SM90_TMA_LOADENS16_INS17_ILi1ELi4ELi3EEES1A_NSV_INSB_IJS1C_S1S_EEENSB_IJS1S_SE_EEEEEEENSA_39AutoVectorizingCopyWithAssumedAlignmentILi128EEENSA_14SM90_TMA_STOREES2D_S2F_S2F_EEEvvEEEEvNT_6ParamsE) ;  /* 0xffffff3c040c7950 */ /* 0x000fea0003c3ffff */
        .weak           $__internal_2_$__cuda_sm10x_tcgen05_guardrail_trap_unallocated_columns_being_dealloced
        .type           $__internal_2_$__cuda_sm10x_tcgen05_guardrail_trap_unallocated_columns_being_dealloced,@function
        .size           $__internal_2_$__cuda_sm10x_tcgen05_guardrail_trap_unallocated_columns_being_dealloced,(.L_x_254 - $__internal_2_$__cuda_sm10x_tcgen05_guardrail_trap_unallocated_columns_being_dealloced)
$__internal_2_$__cuda_sm10x_tcgen05_guardrail_trap_unallocated_columns_being_dealloced:
[----:B------:R-:W-:Y:S05]  /*c3d0*/  BPT.TRAP 0x1 ;  /* 0x000000040000795c */ /* 0x000fea0000300000 */
[----:B------:R-:W-:-:S04]  /*c3e0*/  HFMA2 R3, -RZ, RZ, 0, 0 ;  /* 0x00000000ff037431 */ /* 0x000fc800000001ff */
[----:B------:R-:W-:Y:S05]  /*c3f0*/  RET.REL.NODEC R2 `(_ZN7cutlass13device_kernelINS_4conv6kernel13ConvUniversalINS1_16ConvProblemShapeILNS1_8OperatorE2ELi3EEENS1_10collective14CollectiveConvINS1_47MainloopSm100TmaUmmaWarpSpecializedImplicitGemmILS5_2ELi26ELi3ELi1ELi2EN4cute5tupleIJNSA_1CILi2EEENSC_ILi1EEESE_EEEEENSB_IJNSC_ILi128EEENSB_IJSH_EEENSB_IJNSC_ILi32EEEEEEEEENS_10bfloat16_tESM_NSA_8TiledMMAINSA_8MMA_AtomIJNSA_26SM100_MMA_F16BF16_2x1SM_SSISM_SM_fLi128ELi128ELNSA_4UMMA5MajorE1ELSR_1ELNSQ_7ScaleInE0ELSS_0EEEEEENSA_6LayoutINSB_IJSE_SE_SE_EEENSB_IJNSC_ILi0EEESX_SX_EEEEENSB_IJNSA_10UnderscoreES10_S10_EEEEENS7_6detail27Sm100ImplicitGemmTileTraitsINSA_18SM100_TMA_2SM_LOADENSA_14ComposedLayoutINSA_7SwizzleILi3ELi4ELi3EEENSA_18smem_ptr_flag_bitsILi16EEENSV_INSB_IJNSC_ILi64EEENSC_ILi8EEEEEENSB_IJSE_S1B_EEEEEEEvEENS14_INSA_25SM100_TMA_2SM_LOAD_IM2COLES1G_vEEEENS_8epilogue10collective18CollectiveEpilogueINS1L_23Sm100TmaWarpSpecializedILi4ELi2ELi16ELb1ELb0EEEJNSB_IJS1B_SI_SK_EEENSB_IJNSV_IS1B_SE_EENSV_INSB_IJNSC_ILi16EEESD_EEES1E_EEEEESM_NSB_IJlNSB_IJSE_lllEEESX_EEESM_S1X_NS1L_6fusion15FusionCallbacksIS1P_NS1Y_17LinearCombinationISM_fSM_fLNS_15FloatRoundStyleE2EEES1Q_S1V_JEEENSA_5SM1004TMEM4LOAD26SM100_TMEM_LOAD_32dp32b16xENSA_13SM90_TMA_LOADENS16_INS17_ILi1ELi4ELi3EEES1A_NSV_INSB_IJS1C_S1S_EEENSB_IJS1S_SE_EEEEEEENSA_39AutoVectorizingCopyWithAssumedAlignmentILi128EEENSA_14SM90_TMA_STOREES2D_S2F_S2F_EEEvvEEEEvNT_6ParamsE) ;  /* 0xffffff3c02007950 */ /* 0x000fea0003c3ffff */
.L_x_253:
[----:B------:R-:W-:-:S00]  /*c400*/  BRA `(.L_x_253) ;  /* 0xfffffffc00fc7947 */ /* 0x000fc0000383ffff */
[----:B------:R-:W-:-:S00]  /*c410*/  NOP ;  /* 0x0000000000007918 */ /* 0x000fc00000000000 */
        /* <DEDUP_REMOVED lines=14> */
.L_x_254:


//--------------------- .nv.global.init           --------------------------
	.section	.nv.global.init,"aw",@progbits
.nv.global.init:
	.type		$str$29,@object
	.size		$str$29,($str$30 - $str$29)
$str$29:
        /*0000*/ 	.byte	0x28, 0x61, 0x64, 0x64, 0x72, 0x65, 0x73, 0x73, 0x20, 0x26, 0x20, 0x6d, 0x61, 0x73, 0x6b, 0x29
        /*0010*/ 	.byte	0x20, 0x3d, 0x3d, 0x20, 0x30, 0x00
	.type		$str$30,@object
	.size		$str$30,($str$28 - $str$30)
$str$30:
        /*0016*/ 	.byte	0x2f, 0x74, 0x6d, 0x70, 0x2f, 0x63, 0x75, 0x74, 0x6c, 0x61, 0x73, 0x73, 0x5f, 0x73, 0x77, 0x65
        /*0026*/ 	.byte	0x65, 0x70, 0x5f, 0x73, 0x72, 0x63, 0x2f, 0x69, 0x6e, 0x63, 0x6c, 0x75, 0x64, 0x65, 0x2f, 0x63
        /*0036*/ 	.byte	0x75, 0x74, 0x65, 0x2f, 0x70, 0x6f, 0x69, 0x6e, 0x74, 0x65, 0x72, 0x5f, 0x66, 0x6c, 0x61, 0x67
        /*0046*/ 	.byte	0x67, 0x65, 0x64, 0x2e, 0x68, 0x70, 0x70, 0x00
	.type		$str$28,@object
	.size		$str$28,($str$27 - $str$28)
$str$28:
        /*004e*/ 	.byte	0x2f, 0x74, 0x6d, 0x70, 0x2f, 0x63, 0x75, 0x74, 0x6c, 0x61, 0x73, 0x73, 0x5f, 0x73, 0x77, 0x65
        /*005e*/ 	.byte	0x65, 0x70, 0x5f, 0x73, 0x72, 0x63, 0x2f, 0x69, 0x6e, 0x63, 0x6c, 0x75, 0x64, 0x65, 0x2f, 0x63
        /*006e*/ 	.byte	0x75, 0x74, 0x65, 0x2f, 0x61, 0x74, 0x6f, 0x6d, 0x2f, 0x63, 0x6f, 0x70, 0x79, 0x5f, 0x74, 0x72
        /*007e*/ 	.byte	0x61, 0x69, 0x74, 0x73, 0x5f, 0x73, 0x6d, 0x31, 0x30, 0x30, 0x2e, 0x68, 0x70, 0x70, 0x00
	.type		$str$27,@object
	.size		$str$27,(__unnamed_1 - $str$27)
$str$27:
        /*008d*/ 	.byte	0x28, 0x28, 0x75, 0x69, 0x6e, 0x74, 0x33, 0x32, 0x5f, 0x74, 0x28, 0x74, 0x68, 0x72, 0x65, 0x61
        /*009d*/ 	.byte	0x64, 0x49, 0x64, 0x78, 0x2e, 0x78, 0x29, 0x20, 0x2f, 0x20, 0x33, 0x32, 0x29, 0x20, 0x25, 0x20
        /*00ad*/ 	.byte	0x34, 0x29, 0x20, 0x3d, 0x3d, 0x20, 0x28, 0x28, 0x28, 0x74, 0x6d, 0x65, 0x6d, 0x5f, 0x61, 0x64
        /*00bd*/ 	.byte	0x64, 0x72, 0x20, 0x3e, 0x3e, 0x20, 0x31, 0x36, 0x29, 0x20, 0x2f, 0x20, 0x33, 0x32, 0x29, 0x20
        /*00cd*/ 	.byte	0x25, 0x20, 0x34, 0x29, 0x00
	.type		__unnamed_1,@object
	.size		__unnamed_1,(__unnamed_2 - __unnamed_1)
__unnamed_1:
        /*00d2*/ 	.byte	0x61, 0x75, 0x74, 0x6f, 0x20, 0x63, 0x75, 0x74, 0x65, 0x3a, 0x3a, 0x61, 0x73, 0x5f, 0x70, 0x6f
        /* <DEDUP_REMOVED lines=24> */
        /*0262*/ 	.byte	0x43, 0x3c, 0x32, 0x30, 0x34, 0x38, 0x3e, 0x3e, 0x3e, 0x3e, 0x5d, 0x00
	.type		__unnamed_2,@object
	.size		__unnamed_2,(.L_2 - __unnamed_2)
__unnamed_2:
        /* <DEDUP_REMOVED lines=40> */
        /*04ee*/ 	.byte	0x3a, 0x3a, 0x43, 0x3c, 0x30, 0x3e, 0x3e, 0x3e, 0x3e, 0x5d, 0x00
.L_2:


//--------------------- .nv.shared._ZN7cutlass13device_kernelINS_4conv6kernel13ConvUniversalINS1_16ConvProblemShapeILNS1_8OperatorE2ELi3EEENS1_10collective14CollectiveConvINS1_47MainloopSm100TmaUmmaWarpSpecializedImplicitGemmILS5_2ELi26ELi3ELi1ELi2EN4cute5tupleIJNSA_1CILi2EEENSC_ILi1EEESE_EEEEENSB_IJNSC_ILi128EEENSB_IJSH_EEENSB_IJNSC_ILi32EEEEEEEEENS_10bfloat16_tESM_NSA_8TiledMMAINSA_8MMA_AtomIJNSA_26SM100_MMA_F16BF16_2x1SM_SSISM_SM_fLi128ELi128ELNSA_4UMMA5MajorE1ELSR_1ELNSQ_7ScaleInE0ELSS_0EEEEEENSA_6LayoutINSB_IJSE_SE_SE_EEENSB_IJNSC_ILi0EEESX_SX_EEEEENSB_IJNSA_10UnderscoreES10_S10_EEEEENS7_6detail27Sm100ImplicitGemmTileTraitsINSA_18SM100_TMA_2SM_LOADENSA_14ComposedLayoutINSA_7SwizzleILi3ELi4ELi3EEENSA_18smem_ptr_flag_bitsILi16EEENSV_INSB_IJNSC_ILi64EEENSC_ILi8EEEEEENSB_IJSE_S1B_EEEEEEEvEENS14_INSA_25SM100_TMA_2SM_LOAD_IM2COLES1G_vEEEENS_8epilogue10collective18CollectiveEpilogueINS1L_23Sm100TmaWarpSpecializedILi4ELi2ELi16ELb1ELb0EEEJNSB_IJS1B_SI_SK_EEENSB_IJNSV_IS1B_SE_EENSV_INSB_IJNSC_ILi16EEESD_EEES1E_EEEEESM_NSB_IJlNSB_IJSE_lllEEESX_EEESM_S1X_NS1L_6fusion15FusionCallbacksIS1P_NS1Y_17LinearCombinationISM_fSM_fLNS_15FloatRoundStyleE2EEES1Q_S1V_JEEENSA_5SM1004TMEM4LOAD26SM100_TMEM_LOAD_32dp32b16xENSA_13SM90_TMA_LOADENS16_INS17_ILi1ELi4ELi3EEES1A_NSV_INSB_IJS1C_S1S_EEENSB_IJS1S_SE_EEEEEEENSA_39AutoVectorizingCopyWithAssumedAlignmentILi128EEENSA_14SM90_TMA_STOREES2D_S2F_S2F_EEEvvEEEEvNT_6ParamsE --------------------------
	.section	.nv.shared._ZN7cutlass13device_kernelINS_4conv6kernel13ConvUniversalINS1_16ConvProblemShapeILNS1_8OperatorE2ELi3EEENS1_10collective14CollectiveConvINS1_47MainloopSm100TmaUmmaWarpSpecializedImplicitGemmILS5_2ELi26ELi3ELi1ELi2EN4cute5tupleIJNSA_1CILi2EEENSC_ILi1EEESE_EEEEENSB_IJNSC_ILi128EEENSB_IJSH_EEENSB_IJNSC_ILi32EEEEEEEEENS_10bfloat16_tESM_NSA_8TiledMMAINSA_8MMA_AtomIJNSA_26SM100_MMA_F16BF16_2x1SM_SSISM_SM_fLi128ELi128ELNSA_4UMMA5MajorE1ELSR_1ELNSQ_7ScaleInE0ELSS_0EEEEEENSA_6LayoutINSB_IJSE_SE_SE_EEENSB_IJNSC_ILi0EEESX_SX_EEEEENSB_IJNSA_10UnderscoreES10_S10_EEEEENS7_6detail27Sm100ImplicitGemmTileTraitsINSA_18SM100_TMA_2SM_LOADENSA_14ComposedLayoutINSA_7SwizzleILi3ELi4ELi3EEENSA_18smem_ptr_flag_bitsILi16EEENSV_INSB_IJNSC_ILi64EEENSC_ILi8EEEEEENSB_IJSE_S1B_EEEEEEEvEENS14_INSA_25SM100_TMA_2SM_LOAD_IM2COLES1G_vEEEENS_8epilogue10collective18CollectiveEpilogueINS1L_23Sm100TmaWarpSpecializedILi4ELi2ELi16ELb1ELb0EEEJNSB_IJS1B_SI_SK_EEENSB_IJNSV_IS1B_SE_EENSV_INSB_IJNSC_ILi16EEESD_EEES1E_EEEEESM_NSB_IJlNSB_IJSE_lllEEESX_EEESM_S1X_NS1L_6fusion15FusionCallbacksIS1P_NS1Y_17LinearCombinationISM_fSM_fLNS_15FloatRoundStyleE2EEES1Q_S1V_JEEENSA_5SM1004TMEM4LOAD26SM100_TMEM_LOAD_32dp32b16xENSA_13SM90_TMA_LOADENS16_INS17_ILi1ELi4ELi3EEES1A_NSV_INSB_IJS1C_S1S_EEENSB_IJS1S_SE_EEEEEEENSA_39AutoVectorizingCopyWithAssumedAlignmentILi128EEENSA_14SM90_TMA_STOREES2D_S2F_S2F_EEEvvEEEEvNT_6ParamsE,"aw",@nobits
	.sectionflags	@""
	.align	16
	.zero		1024


//--------------------- .nv.shared.reserved.0     --------------------------
	.section	.nv.shared.reserved.0,"aw",@nobits
	.weak		__nv_reservedSMEM_offset_0_alias
	.size		__nv_reservedSMEM_offset_0_alias, 0, 64
	.other		__nv_reservedSMEM_offset_0_alias,@"STO_CUDA_RESERVED_SHARED STV_DEFAULT"
__nv_reservedSMEM_offset_0_alias:
	.zero		0
.nv.shared.reserved.0:
	.zero		64
	.weak		__nv_reservedSMEM_tcgen05_partition
	.type		__nv_reservedSMEM_tcgen05_partition,@object
	.size		__nv_reservedSMEM_tcgen05_partition,(.L_0 - __nv_reservedSMEM_tcgen05_partition)
__nv_reservedSMEM_tcgen05_partition:
	.zero		32
.L_0:


//--------------------- .nv.global                --------------------------
	.section	.nv.global,"aw",@nobits
.nv.global:
	.type		_ZN39_INTERNAL_401ac2c3_4_k_cu_adfb39ad_35194cute1_E,@object
	.size		_ZN39_INTERNAL_401ac2c3_4_k_cu_adfb39ad_35194cute1_E,(_ZN39_INTERNAL_401ac2c3_4_k_cu_adfb39ad_35194cuda3std3__45__cpo6cbeginE - _ZN39_INTERNAL_401ac2c3_4_k_cu_adfb39ad_35194cute1_E)
_ZN39_INTERNAL_401ac2c3_4_k_cu_adfb39ad_35194cute1_E:
	.zero		1
	.type		_ZN39_INTERNAL_401ac2c3_4_k_cu_adfb39ad_35194cuda3std3__45__cpo6cbeginE,@object
	.size		_ZN39_INTERNAL_401ac2c3_4_k_cu_adfb39ad_35194cuda3std3__45__cpo6cbeginE,(_ZN39_INTERNAL_401ac2c3_4_k_cu_adfb39ad_35194cuda3std3__48in_placeE - _ZN39_INTERNAL_401ac2c3_4_k_cu_adfb39ad_35194cuda3std3__45__cpo6cbeginE)
_ZN39_INTERNAL_401ac2c3_4_k_cu_adfb39ad_35194cuda3std3__45__cpo6cbeginE:
	.zero		1
	.type		_ZN39_INTERNAL_401ac2c3_4_k_cu_adfb39ad_35194cuda3std3__48in_placeE,@object
	.size		_ZN39_INTERNAL_401ac2c3_4_k_cu_adfb39ad_35194cuda3std3__48in_placeE,(_ZN39_INTERNAL_401ac2c3_4_k_cu_adfb39ad_35194cuda3std6ranges3__45__cpo9iter_moveE - _ZN39_INTERNAL_401ac2c3_4_k_cu_adfb39ad_35194cuda3std3__48in_placeE)
_ZN39_INTERNAL_401ac2c3_4_k_cu_adfb39ad_35194cuda3std3__48in_placeE:
	.zero		1
	.type		_ZN39_INTERNAL_401ac2c3_4_k_cu_adfb39ad_35194cuda3std6ranges3__45__cpo9iter_moveE,@object
	.size		_ZN39_INTERNAL_401ac2c3_4_k_cu_adfb39ad_35194cuda3std6ranges3__45__cpo9iter_moveE,(_ZN39_INTERNAL_401ac2c3_4_k_cu_adfb39ad_35194cuda3std3__45__cpo5beginE - _ZN39_INTERNAL_401ac2c3_4_k_cu_adfb39ad_35194cuda3std6ranges3__45__cpo9iter_moveE)
_ZN39_INTERNAL_401ac2c3_4_k_cu_adfb39ad_35194cuda3std6ranges3__45__cpo9iter_moveE:
	.zero		1
	.type		_ZN39_INTERNAL_401ac2c3_4_k_cu_adfb39ad_35194cuda3std3__45__cpo5beginE,@object
	.size		_ZN39_INTERNAL_401ac2c3_4_k_cu_adfb39ad_35194cuda3std3__45__cpo5beginE,(_ZN39_INTERNAL_401ac2c3_4_k_cu_adfb39ad_35194cuda3std3__441_GLOBAL__N__401ac2c3_4_k_cu_adfb39ad_35196ignoreE - _ZN39_INTERNAL_401ac2c3_4_k_cu_adfb39ad_35194cuda3std3__45__cpo5beginE)
_ZN39_INTERNAL_401ac2c3_4_k_cu_adfb39ad_35194cuda3std3__45__cpo5beginE:
	.zero		1
	.type		_ZN39_INTERNAL_401ac2c3_4_k_cu_adfb39ad_35194cuda3std3__441_GLOBAL__N__401ac2c3_4_k_cu_adfb39ad_35196ignoreE,@object
	.size		_ZN39_INTERNAL_401ac2c3_4_k_cu_adfb39ad_35194cuda3std3__441_GLOBAL__N__401ac2c3_4_k_cu_adfb39ad_35196ignoreE,(_ZN39_INTERNAL_401ac2c3_4_k_cu_adfb39ad_35194cute7productE - _ZN39_INTERNAL_401ac2c3_4_k_cu_adfb39ad_35194cuda3std3__441_GLOBAL__N__401ac2c3_4_k_cu_adfb39ad_35196ignoreE)
_ZN39_INTERNAL_401ac2c3_4_k_cu_adfb39ad_35194cuda3std3__441_GLOBAL__N__401ac2c3_4_k_cu_adfb39ad_35196ignoreE:
	.zero		1
	.type		_ZN39_INTERNAL_401ac2c3_4_k_cu_adfb39ad_35194cute7productE,@object
	.size		_ZN39_INTERNAL_401ac2c3_4_k_cu_adfb39ad_35194cute7productE,(_ZN39_INTERNAL_401ac2c3_4_k_cu_adfb39ad_35194cuda3std3__45__cpo3endE - _ZN39_INTERNAL_401ac2c3_4_k_cu_adfb39ad_35194cute7productE)
_ZN39_INTERNAL_401ac2c3_4_k_cu_adfb39ad_35194cute7productE:
	.zero		1
	.type		_ZN39_INTERNAL_401ac2c3_4_k_cu_adfb39ad_35194cuda3std3__45__cpo3endE,@object
	.size		_ZN39_INTERNAL_401ac2c3_4_k_cu_adfb39ad_35194cuda3std3__45__cpo3endE,(_ZN39_INTERNAL_401ac2c3_4_k_cu_adfb39ad_35194cuda3std3__419piecewise_constructE - _ZN39_INTERNAL_401ac2c3_4_k_cu_adfb39ad_35194cuda3std3__45__cpo3endE)
_ZN39_INTERNAL_401ac2c3_4_k_cu_adfb39ad_35194cuda3std3__45__cpo3endE:
	.zero		1
	.type		_ZN39_INTERNAL_401ac2c3_4_k_cu_adfb39ad_35194cuda3std3__419piecewise_constructE,@object
	.size		_ZN39_INTERNAL_401ac2c3_4_k_cu_adfb39ad_35194cuda3std3__419piecewise_constructE,(_ZN39_INTERNAL_401ac2c3_4_k_cu_adfb39ad_35194cuda3std3__45__cpo4cendE - _ZN39_INTERNAL_401ac2c3_4_k_cu_adfb39ad_35194cuda3std3__419piecewise_constructE)
_ZN39_INTERNAL_401ac2c3_4_k_cu_adfb39ad_35194cuda3std3__419piecewise_constructE:
	.zero		1
	.type		_ZN39_INTERNAL_401ac2c3_4_k_cu_adfb39ad_35194cuda3std3__45__cpo4cendE,@object
	.size		_ZN39_INTERNAL_401ac2c3_4_k_cu_adfb39ad_35194cuda3std3__45__cpo4cendE,(_ZN39_INTERNAL_401ac2c3_4_k_cu_adfb39ad_35194cuda3std6ranges3__45__cpo4swapE - _ZN39_INTERNAL_401ac2c3_4_k_cu_adfb39ad_35194cuda3std3__45__cpo4cendE)
_ZN39_INTERNAL_401ac2c3_4_k_cu_adfb39ad_35194cuda3std3__45__cpo4cendE:
	.zero		1
	.type		_ZN39_INTERNAL_401ac2c3_4_k_cu_adfb39ad_35194cuda3std6ranges3__45__cpo4swapE,@object
	.size		_ZN39_INTERNAL_401ac2c3_4_k_cu_adfb39ad_35194cuda3std6ranges3__45__cpo4swapE,(.L_10 - _ZN39_INTERNAL_401ac2c3_4_k_cu_adfb39ad_35194cuda3std6ranges3__45__cpo4swapE)
_ZN39_INTERNAL_401ac2c3_4_k_cu_adfb39ad_35194cuda3std6ranges3__45__cpo4swapE:
	.zero		1
.L_10:


//--------------------- .nv.constant0._ZN7cutlass13device_kernelINS_4conv6kernel13ConvUniversalINS1_16ConvProblemShapeILNS1_8OperatorE2ELi3EEENS1_10collective14CollectiveConvINS1_47MainloopSm100TmaUmmaWarpSpecializedImplicitGemmILS5_2ELi26ELi3ELi1ELi2EN4cute5tupleIJNSA_1CILi2EEENSC_ILi1EEESE_EEEEENSB_IJNSC_ILi128EEENSB_IJSH_EEENSB_IJNSC_ILi32EEEEEEEEENS_10bfloat16_tESM_NSA_8TiledMMAINSA_8MMA_AtomIJNSA_26SM100_MMA_F16BF16_2x1SM_SSISM_SM_fLi128ELi128ELNSA_4UMMA5MajorE1ELSR_1ELNSQ_7ScaleInE0ELSS_0EEEEEENSA_6LayoutINSB_IJSE_SE_SE_EEENSB_IJNSC_ILi0EEESX_SX_EEEEENSB_IJNSA_10UnderscoreES10_S10_EEEEENS7_6detail27Sm100ImplicitGemmTileTraitsINSA_18SM100_TMA_2SM_LOADENSA_14ComposedLayoutINSA_7SwizzleILi3ELi4ELi3EEENSA_18smem_ptr_flag_bitsILi16EEENSV_INSB_IJNSC_ILi64EEENSC_ILi8EEEEEENSB_IJSE_S1B_EEEEEEEvEENS14_INSA_25SM100_TMA_2SM_LOAD_IM2COLES1G_vEEEENS_8epilogue10collective18CollectiveEpilogueINS1L_23Sm100TmaWarpSpecializedILi4ELi2ELi16ELb1ELb0EEEJNSB_IJS1B_SI_SK_EEENSB_IJNSV_IS1B_SE_EENSV_INSB_IJNSC_ILi16EEESD_EEES1E_EEEEESM_NSB_IJlNSB_IJSE_lllEEESX_EEESM_S1X_NS1L_6fusion15FusionCallbacksIS1P_NS1Y_17LinearCombinationISM_fSM_fLNS_15FloatRoundStyleE2EEES1Q_S1V_JEEENSA_5SM1004TMEM4LOAD26SM100_TMEM_LOAD_32dp32b16xENSA_13SM90_TMA_LOADENS16_INS17_ILi1ELi4ELi3EEES1A_NSV_INSB_IJS1C_S1S_EEENSB_IJS1S_SE_EEEEEEENSA_39AutoVectorizingCopyWithAssumedAlignmentILi128EEENSA_14SM90_TMA_STOREES2D_S2F_S2F_EEEvvEEEEvNT_6ParamsE --------------------------
	.section	.nv.constant0._ZN7cutlass13device_kernelINS_4conv6kernel13ConvUniversalINS1_16ConvProblemShapeILNS1_8OperatorE2ELi3EEENS1_10collective14CollectiveConvINS1_47MainloopSm100TmaUmmaWarpSpecializedImplicitGemmILS5_2ELi26ELi3ELi1ELi2EN4cute5tupleIJNSA_1CILi2EEENSC_ILi1EEESE_EEEEENSB_IJNSC_ILi128EEENSB_IJSH_EEENSB_IJNSC_ILi32EEEEEEEEENS_10bfloat16_tESM_NSA_8TiledMMAINSA_8MMA_AtomIJNSA_26SM100_MMA_F16BF16_2x1SM_SSISM_SM_fLi128ELi128ELNSA_4UMMA5MajorE1ELSR_1ELNSQ_7ScaleInE0ELSS_0EEEEEENSA_6LayoutINSB_IJSE_SE_SE_EEENSB_IJNSC_ILi0EEESX_SX_EEEEENSB_IJNSA_10UnderscoreES10_S10_EEEEENS7_6detail27Sm100ImplicitGemmTileTraitsINSA_18SM100_TMA_2SM_LOADENSA_14ComposedLayoutINSA_7SwizzleILi3ELi4ELi3EEENSA_18smem_ptr_flag_bitsILi16EEENSV_INSB_IJNSC_ILi64EEENSC_ILi8EEEEEENSB_IJSE_S1B_EEEEEEEvEENS14_INSA_25SM100_TMA_2SM_LOAD_IM2COLES1G_vEEEENS_8epilogue10collective18CollectiveEpilogueINS1L_23Sm100TmaWarpSpecializedILi4ELi2ELi16ELb1ELb0EEEJNSB_IJS1B_SI_SK_EEENSB_IJNSV_IS1B_SE_EENSV_INSB_IJNSC_ILi16EEESD_EEES1E_EEEEESM_NSB_IJlNSB_IJSE_lllEEESX_EEESM_S1X_NS1L_6fusion15FusionCallbacksIS1P_NS1Y_17LinearCombinationISM_fSM_fLNS_15FloatRoundStyleE2EEES1Q_S1V_JEEENSA_5SM1004TMEM4LOAD26SM100_TMEM_LOAD_32dp32b16xENSA_13SM90_TMA_LOADENS16_INS17_ILi1ELi4ELi3EEES1A_NSV_INSB_IJS1C_S1S_EEENSB_IJS1S_SE_EEEEEEENSA_39AutoVectorizingCopyWithAssumedAlignmentILi128EEENSA_14SM90_TMA_STOREES2D_S2F_S2F_EEEvvEEEEvNT_6ParamsE,"a",@progbits
	.sectionflags	@""
	.align	4
.nv.constant0._ZN7cutlass13device_kernelINS_4conv6kernel13ConvUniversalINS1_16ConvProblemShapeILNS1_8OperatorE2ELi3EEENS1_10collective14CollectiveConvINS1_47MainloopSm100TmaUmmaWarpSpecializedImplicitGemmILS5_2ELi26ELi3ELi1ELi2EN4cute5tupleIJNSA_1CILi2EEENSC_ILi1EEESE_EEEEENSB_IJNSC_ILi128EEENSB_IJSH_EEENSB_IJNSC_ILi32EEEEEEEEENS_10bfloat16_tESM_NSA_8TiledMMAINSA_8MMA_AtomIJNSA_26SM100_MMA_F16BF16_2x1SM_SSISM_SM_fLi128ELi128ELNSA_4UMMA5MajorE1ELSR_1ELNSQ_7ScaleInE0ELSS_0EEEEEENSA_6LayoutINSB_IJSE_SE_SE_EEENSB_IJNSC_ILi0EEESX_SX_EEEEENSB_IJNSA_10UnderscoreES10_S10_EEEEENS7_6detail27Sm100ImplicitGemmTileTraitsINSA_18SM100_TMA_2SM_LOADENSA_14ComposedLayoutINSA_7SwizzleILi3ELi4ELi3EEENSA_18smem_ptr_flag_bitsILi16EEENSV_INSB_IJNSC_ILi64EEENSC_ILi8EEEEEENSB_IJSE_S1B_EEEEEEEvEENS14_INSA_25SM100_TMA_2SM_LOAD_IM2COLES1G_vEEEENS_8epilogue10collective18CollectiveEpilogueINS1L_23Sm100TmaWarpSpecializedILi4ELi2ELi16ELb1ELb0EEEJNSB_IJS1B_SI_SK_EEENSB_IJNSV_IS1B_SE_EENSV_INSB_IJNSC_ILi16EEESD_EEES1E_EEEEESM_NSB_IJlNSB_IJSE_lllEEESX_EEESM_S1X_NS1L_6fusion15FusionCallbacksIS1P_NS1Y_17LinearCombinationISM_fSM_fLNS_15FloatRoundStyleE2EEES1Q_S1V_JEEENSA_5SM1004TMEM4LOAD26SM100_TMEM_LOAD_32dp32b16xENSA_13SM90_TMA_LOADENS16_INS17_ILi1ELi4ELi3EEES1A_NSV_INSB_IJS1C_S1S_EEENSB_IJS1S_SE_EEEEEEENSA_39AutoVectorizingCopyWithAssumedAlignmentILi128EEENSA_14SM90_TMA_STOREES2D_S2F_S2F_EEEvvEEEEvNT_6ParamsE:
	.zero		3200


//--------------------- SYMBOLS --------------------------

	.type		.nv.reservedSmem.offset0,@object
	.size		.nv.reservedSmem.offset0,0x4
	.type		.nv.reservedSmem.cap,@object
	.size		.nv.reservedSmem.cap,0x4
	.type		__assertfail,@function
